def attn_fwd(
    Q,
    K,
    V,
    Out,
    Lse,
    sm_scale,
    stride_qz,
    stride_qh,
    stride_qm,
    stride_qk,
    stride_kz,
    stride_kh,
    stride_kn,
    stride_kk,
    stride_vz,
    stride_vh,
    stride_vn,
    stride_vk,
    stride_oz,
    stride_oh,
    stride_om,
    stride_ok,
    seqlen_q,
    seqlen_k,
    BLOCK_M: tl.constexpr,
    BLOCK_N: tl.constexpr,
    HEAD_DIM: tl.constexpr,
    CAUSAL: tl.constexpr,
):
    start_m = tl.program_id(0)
    off_hz = tl.program_id(1)
    q_off = off_hz * stride_qh
    k_off = off_hz * stride_kh
    v_off = off_hz * stride_vh
    offs_m = start_m * BLOCK_M + tl.arange(0, BLOCK_M)
    offs_d = tl.arange(0, HEAD_DIM)
    offs_n = tl.arange(0, BLOCK_N)
    q_ptrs = Q + q_off + offs_m[:, None] * stride_qm + offs_d[None, :] * stride_qk
    k_ptrs = K + k_off + offs_d[:, None] * stride_kk + offs_n[None, :] * stride_kn
    v_ptrs = V + v_off + offs_n[:, None] * stride_vn + offs_d[None, :] * stride_vk
    m_i = tl.full([BLOCK_M], float("-inf"), dtype=tl.float32)
    l_i = tl.zeros([BLOCK_M], dtype=tl.float32) + 1.0
    acc = tl.zeros([BLOCK_M, HEAD_DIM], dtype=tl.float32)
    q = tl.load(q_ptrs)
    acc, l_i, m_i = _attn_fwd_inner(
        acc,
        l_i,
        m_i,
        q,
        k_ptrs,
        v_ptrs,
        sm_scale,
        stride_kn,
        stride_vn,
        start_m,
        seqlen_k,
        BLOCK_M,
        BLOCK_N,
        HEAD_DIM,
        CAUSAL,
    )
    acc = acc / l_i[:, None]
    lse = m_i + tl.math.log2(l_i) / 1.4426950408889634
    o_ptrs = (
        Out
        + off_hz * stride_oh
        + offs_m[:, None] * stride_om
        + offs_d[None, :] * stride_ok
    )
    tl.store(o_ptrs, acc.to(Out.dtype.element_ty))
    tl.store(Lse + off_hz * seqlen_q + offs_m, lse)

# config = {"BLOCK_M": 32, "BLOCK_N": 128, "HEAD_DIM": 256, "arch": "sm_100", "causal": false, "dtype": "fp8e4m3", "num_stages": 2, "num_warps": 4}
# arch = sm_100


// ===== COMPILED SASS (sm_100a) =====

	.target	sm_100a

	.elftype	@"ET_EXEC"


//--------------------- .note.nv.tkinfo           --------------------------
	.section	.note.nv.tkinfo,"",@"SHT_NOTE"
	.sectionflags	@"SHF_NOTE_NV_TKINFO"
	.tkinfo
        /*0018*/ 	.word	0x00000081
        /*0030*/ 	.string	""
        /*0030*/ 	.string	"ptxas-blackwell"
        /*0030*/ 	.string	"Cuda compilation tools, release 12.9, V12.9.86"
        /*0030*/ 	.string	"Build cuda_12.9.r12.9/compiler.36037853_0"
        /*0030*/ 	.string	"-v  -suppress-debug-info  -lineinfo  -arch sm_100a "



//--------------------- .note.nv.cuver            --------------------------
	.section	.note.nv.cuver,"",@"SHT_NOTE"
	.sectionflags	@"SHF_NOTE_NV_CUVER"
        /*0018*/ 	.short	0x0001
        /*001a*/ 	.short	0x0064
        /*001c*/ 	.short	0x0001
        /*001e*/ 	.short	0x0000
        /*0020*/ 	.short	0x0001
        /*0022*/ 	.short	0x0000


//--------------------- .nv.info                  --------------------------
	.section	.nv.info,"",@"SHT_CUDA_INFO"
	.align	4


	//----- nvinfo : EIATTR_REGCOUNT
	.align		4
        /*0000*/ 	.byte	0x04, 0x2f
        /*0002*/ 	.short	(.L_2 - .L_1)
	.align		4
.L_1:
        /*0004*/ 	.word	index@(attn_fwd)
        /*0008*/ 	.word	0x00000020


	//----- nvinfo : EIATTR_FRAME_SIZE
	.align		4
.L_2:
        /*000c*/ 	.byte	0x04, 0x11
        /*000e*/ 	.short	(.L_4 - .L_3)
	.align		4
.L_3:
        /*0010*/ 	.word	index@(attn_fwd)
        /*0014*/ 	.word	0x00001cb0


	//----- nvinfo : EIATTR_MIN_STACK_SIZE
	.align		4
.L_4:
        /*0018*/ 	.byte	0x04, 0x12
        /*001a*/ 	.short	(.L_6 - .L_5)
	.align		4
.L_5:
        /*001c*/ 	.word	index@(attn_fwd)
        /*0020*/ 	.word	0x00001cb0
.L_6:


//--------------------- .nv.info.attn_fwd         --------------------------
	.section	.nv.info.attn_fwd,"",@"SHT_CUDA_INFO"
	.sectionflags	@""
	.align	4


	//----- nvinfo : EIATTR_CUDA_API_VERSION
	.align		4
        /*0000*/ 	.byte	0x04, 0x37
        /*0002*/ 	.short	(.L_8 - .L_7)
.L_7:
        /*0004*/ 	.word	0x00000081


	//----- nvinfo : EIATTR_KPARAM_INFO
	.align		4
.L_8:
        /*0008*/ 	.byte	0x04, 0x17
        /*000a*/ 	.short	(.L_10 - .L_9)
.L_9:
        /*000c*/ 	.word	0x00000000
        /*0010*/ 	.short	0x0019
        /*0012*/ 	.short	0x0080
        /*0014*/ 	.byte	0x00, 0xf4, 0x21, 0x00


	//----- nvinfo : EIATTR_KPARAM_INFO
	.align		4
.L_10:
        /*0018*/ 	.byte	0x04, 0x17
        /*001a*/ 	.short	(.L_12 - .L_11)
.L_11:
        /*001c*/ 	.word	0x00000000
        /*0020*/ 	.short	0x0018
        /*0022*/ 	.short	0x0078
        /*0024*/ 	.byte	0x00, 0xf4, 0x21, 0x00


	//----- nvinfo : EIATTR_KPARAM_INFO
	.align		4
.L_12:
        /*0028*/ 	.byte	0x04, 0x17
        /*002a*/ 	.short	(.L_14 - .L_13)
.L_13:
        /*002c*/ 	.word	0x00000000
        /*0030*/ 	.short	0x0017
        /*0032*/ 	.short	0x0070
        /*0034*/ 	.byte	0x00, 0xf0, 0x11, 0x00


	//----- nvinfo : EIATTR_KPARAM_INFO
	.align		4
.L_14:
        /*0038*/ 	.byte	0x04, 0x17
        /*003a*/ 	.short	(.L_16 - .L_15)
.L_15:
        /*003c*/ 	.word	0x00000000
        /*0040*/ 	.short	0x0016
        /*0042*/ 	.short	0x006c
        /*0044*/ 	.byte	0x00, 0xf0, 0x11, 0x00


	//----- nvinfo : EIATTR_KPARAM_INFO
	.align		4
.L_16:
        /*0048*/ 	.byte	0x04, 0x17
        /*004a*/ 	.short	(.L_18 - .L_17)
.L_17:
        /*004c*/ 	.word	0x00000000
        /*0050*/ 	.short	0x0015
        /*0052*/ 	.short	0x0068
        /*0054*/ 	.byte	0x00, 0xf0, 0x11, 0x00


	//----- nvinfo : EIATTR_KPARAM_INFO
	.align		4
.L_18:
        /*0058*/ 	.byte	0x04, 0x17
        /*005a*/ 	.short	(.L_20 - .L_19)
.L_19:
        /*005c*/ 	.word	0x00000000
        /*0060*/ 	.short	0x0014
        /*0062*/ 	.short	0x0064
        /*0064*/ 	.byte	0x00, 0xf0, 0x11, 0x00


	//----- nvinfo : EIATTR_KPARAM_INFO
	.align		4
.L_20:
        /*0068*/ 	.byte	0x04, 0x17
        /*006a*/ 	.short	(.L_22 - .L_21)
.L_21:
        /*006c*/ 	.word	0x00000000
        /*0070*/ 	.short	0x0013
        /*0072*/ 	.short	0x0060
        /*0074*/ 	.byte	0x00, 0xf0, 0x11, 0x00


	//----- nvinfo : EIATTR_KPARAM_INFO
	.align		4
.L_22:
        /*0078*/ 	.byte	0x04, 0x17
        /*007a*/ 	.short	(.L_24 - .L_23)
.L_23:
        /*007c*/ 	.word	0x00000000
        /*0080*/ 	.short	0x0012
        /*0082*/ 	.short	0x005c
        /*0084*/ 	.byte	0x00, 0xf0, 0x11, 0x00


	//----- nvinfo : EIATTR_KPARAM_INFO
	.align		4
.L_24:
        /*0088*/ 	.byte	0x04, 0x17
        /*008a*/ 	.short	(.L_26 - .L_25)
.L_25:
        /*008c*/ 	.word	0x00000000
        /*0090*/ 	.short	0x0011
        /*0092*/ 	.short	0x0058
        /*0094*/ 	.byte	0x00, 0xf0, 0x11, 0x00


	//----- nvinfo : EIATTR_KPARAM_INFO
	.align		4
.L_26:
        /*0098*/ 	.byte	0x04, 0x17
        /*009a*/ 	.short	(.L_28 - .L_27)
.L_27:
        /*009c*/ 	.word	0x00000000
        /*00a0*/ 	.short	0x0010
        /*00a2*/ 	.short	0x0054
        /*00a4*/ 	.byte	0x00, 0xf0, 0x11, 0x00


	//----- nvinfo : EIATTR_KPARAM_INFO
	.align		4
.L_28:
        /*00a8*/ 	.byte	0x04, 0x17
        /*00aa*/ 	.short	(.L_30 - .L_29)
.L_29:
        /*00ac*/ 	.word	0x00000000
        /*00b0*/ 	.short	0x000f
        /*00b2*/ 	.short	0x0050
        /*00b4*/ 	.byte	0x00, 0xf0, 0x11, 0x00


	//----- nvinfo : EIATTR_KPARAM_INFO
	.align		4
.L_30:
        /*00b8*/ 	.byte	0x04, 0x17
        /*00ba*/ 	.short	(.L_32 - .L_31)
.L_31:
        /*00bc*/ 	.word	0x00000000
        /*00c0*/ 	.short	0x000e
        /*00c2*/ 	.short	0x004c
        /*00c4*/ 	.byte	0x00, 0xf0, 0x11, 0x00


	//----- nvinfo : EIATTR_KPARAM_INFO
	.align		4
.L_32:
        /*00c8*/ 	.byte	0x04, 0x17
        /*00ca*/ 	.short	(.L_34 - .L_33)
.L_33:
        /*00cc*/ 	.word	0x00000000
        /*00d0*/ 	.short	0x000d
        /*00d2*/ 	.short	0x0048
        /*00d4*/ 	.byte	0x00, 0xf0, 0x11, 0x00


	//----- nvinfo : EIATTR_KPARAM_INFO
	.align		4
.L_34:
        /*00d8*/ 	.byte	0x04, 0x17
        /*00da*/ 	.short	(.L_36 - .L_35)
.L_35:
        /*00dc*/ 	.word	0x00000000
        /*00e0*/ 	.short	0x000c
        /*00e2*/ 	.short	0x0044
        /*00e4*/ 	.byte	0x00, 0xf0, 0x11, 0x00


	//----- nvinfo : EIATTR_KPARAM_INFO
	.align		4
.L_36:
        /*00e8*/ 	.byte	0x04, 0x17
        /*00ea*/ 	.short	(.L_38 - .L_37)
.L_37:
        /*00ec*/ 	.word	0x00000000
        /*00f0*/ 	.short	0x000b
        /*00f2*/ 	.short	0x0040
        /*00f4*/ 	.byte	0x00, 0xf0, 0x11, 0x00


	//----- nvinfo : EIATTR_KPARAM_INFO
	.align		4
.L_38:
        /*00f8*/ 	.byte	0x04, 0x17
        /*00fa*/ 	.short	(.L_40 - .L_39)
.L_39:
        /*00fc*/ 	.word	0x00000000
        /*0100*/ 	.short	0x000a
        /*0102*/ 	.short	0x003c
        /*0104*/ 	.byte	0x00, 0xf0, 0x11, 0x00


	//----- nvinfo : EIATTR_KPARAM_INFO
	.align		4
.L_40:
        /*0108*/ 	.byte	0x04, 0x17
        /*010a*/ 	.short	(.L_42 - .L_41)
.L_41:
        /*010c*/ 	.word	0x00000000
        /*0110*/ 	.short	0x0009
        /*0112*/ 	.short	0x0038
        /*0114*/ 	.byte	0x00, 0xf0, 0x11, 0x00


	//----- nvinfo : EIATTR_KPARAM_INFO
	.align		4
.L_42:
        /*0118*/ 	.byte	0x04, 0x17
        /*011a*/ 	.short	(.L_44 - .L_43)
.L_43:
        /*011c*/ 	.word	0x00000000
        /*0120*/ 	.short	0x0008
        /*0122*/ 	.short	0x0034
        /*0124*/ 	.byte	0x00, 0xf0, 0x11, 0x00


	//----- nvinfo : EIATTR_KPARAM_INFO
	.align		4
.L_44:
        /*0128*/ 	.byte	0x04, 0x17
        /*012a*/ 	.short	(.L_46 - .L_45)
.L_45:
        /*012c*/ 	.word	0x00000000
        /*0130*/ 	.short	0x0007
        /*0132*/ 	.short	0x0030
        /*0134*/ 	.byte	0x00, 0xf0, 0x11, 0x00


	//----- nvinfo : EIATTR_KPARAM_INFO
	.align		4
.L_46:
        /*0138*/ 	.byte	0x04, 0x17
        /*013a*/ 	.short	(.L_48 - .L_47)
.L_47:
        /*013c*/ 	.word	0x00000000
        /*0140*/ 	.short	0x0006
        /*0142*/ 	.short	0x002c
        /*0144*/ 	.byte	0x00, 0xf0, 0x11, 0x00


	//----- nvinfo : EIATTR_KPARAM_INFO
	.align		4
.L_48:
        /*0148*/ 	.byte	0x04, 0x17
        /*014a*/ 	.short	(.L_50 - .L_49)
.L_49:
        /*014c*/ 	.word	0x00000000
        /*0150*/ 	.short	0x0005
        /*0152*/ 	.short	0x0028
        /*0154*/ 	.byte	0x00, 0xf0, 0x11, 0x00


	//----- nvinfo : EIATTR_KPARAM_INFO
	.align		4
.L_50:
        /*0158*/ 	.byte	0x04, 0x17
        /*015a*/ 	.short	(.L_52 - .L_51)
.L_51:
        /*015c*/ 	.word	0x00000000
        /*0160*/ 	.short	0x0004
        /*0162*/ 	.short	0x0020
        /*0164*/ 	.byte	0x00, 0xf4, 0x21, 0x00


	//----- nvinfo : EIATTR_KPARAM_INFO
	.align		4
.L_52:
        /*0168*/ 	.byte	0x04, 0x17
        /*016a*/ 	.short	(.L_54 - .L_53)
.L_53:
        /*016c*/ 	.word	0x00000000
        /*0170*/ 	.short	0x0003
        /*0172*/ 	.short	0x0018
        /*0174*/ 	.byte	0x00, 0xf4, 0x21, 0x00


	//----- nvinfo : EIATTR_KPARAM_INFO
	.align		4
.L_54:
        /*0178*/ 	.byte	0x04, 0x17
        /*017a*/ 	.short	(.L_56 - .L_55)
.L_55:
        /*017c*/ 	.word	0x00000000
        /*0180*/ 	.short	0x0002
        /*0182*/ 	.short	0x0010
        /*0184*/ 	.byte	0x00, 0xf4, 0x21, 0x00


	//----- nvinfo : EIATTR_KPARAM_INFO
	.align		4
.L_56:
        /*0188*/ 	.byte	0x04, 0x17
        /*018a*/ 	.short	(.L_58 - .L_57)
.L_57:
        /*018c*/ 	.word	0x00000000
        /*0190*/ 	.short	0x0001
        /*0192*/ 	.short	0x0008
        /*0194*/ 	.byte	0x00, 0xf4, 0x21, 0x00


	//----- nvinfo : EIATTR_KPARAM_INFO
	.align		4
.L_58:
        /*0198*/ 	.byte	0x04, 0x17
        /*019a*/ 	.short	(.L_60 - .L_59)
.L_59:
        /*019c*/ 	.word	0x00000000
        /*01a0*/ 	.short	0x0000
        /*01a2*/ 	.short	0x0000
        /*01a4*/ 	.byte	0x00, 0xf4, 0x21, 0x00


	//----- nvinfo : EIATTR_SPARSE_MMA_MASK
	.align		4
.L_60:
        /*01a8*/ 	.byte	0x03, 0x50
        /*01aa*/ 	.short	0x0000


	//----- nvinfo : EIATTR_MAXREG_COUNT
	.align		4
        /*01ac*/ 	.byte	0x03, 0x1b
        /*01ae*/ 	.short	0x00ff


	//----- nvinfo : EIATTR_NUM_BARRIERS
	.align		4
        /*01b0*/ 	.byte	0x02, 0x4c
        /*01b2*/ 	.byte	0x01
	.zero		1


	//----- nvinfo : EIATTR_ANNOTATIONS
	.align		4
        /*01b4*/ 	.byte	0x04, 0x55
        /*01b6*/ 	.short	(.L_62 - .L_61)


	//   ....[0]....
.L_61:
        /*01b8*/ 	.word	0x00000001
        /*01bc*/ 	.byte	0x00, 0x01, 0x00, 0x00, 0x01, 0x00, 0x00, 0x00, 0xa0, 0x05, 0x00, 0x00, 0x01, 0x00, 0x00, 0x00
        /* <DEDUP_REMOVED lines=3582> */
        /*e1ac*/ 	.byte	0xc0, 0xa8, 0x03, 0x00


	//----- nvinfo : EIATTR_COOP_GROUP_MASK_REGIDS
	.align		4
.L_62:
        /*e1b0*/ 	.byte	0x04, 0x29
        /*e1b2*/ 	.short	(.L_64 - .L_63)


	//   ....[0]....
.L_63:
        /*e1b4*/ 	.word	0xffffffff


	//   ....[1]....
        /*e1b8*/ 	.word	0xffffffff


	//   ....[2]....
        /*e1bc*/ 	.word	0xffffffff


	//   ....[3]....
        /*e1c0*/ 	.word	0xffffffff


	//   ....[4]....
        /*e1c4*/ 	.word	0xffffffff


	//   ....[5]....
        /*e1c8*/ 	.word	0xffffffff


	//   ....[6]....
        /*e1cc*/ 	.word	0xffffffff


	//   ....[7]....
        /*e1d0*/ 	.word	0xffffffff


	//   ....[8]....
        /*e1d4*/ 	.word	0xffffffff


	//   ....[9]....
        /*e1d8*/ 	.word	0xffffffff


	//   ....[10]....
        /*e1dc*/ 	.word	0xffffffff


	//   ....[11]....
        /*e1e0*/ 	.word	0xffffffff


	//   ....[12]....
        /*e1e4*/ 	.word	0xffffffff


	//   ....[13]....
        /*e1e8*/ 	.word	0xffffffff


	//   ....[14]....
        /*e1ec*/ 	.word	0xffffffff


	//   ....[15]....
        /*e1f0*/ 	.word	0xffffffff


	//   ....[16]....
        /*e1f4*/ 	.word	0xffffffff


	//   ....[17]....
        /*e1f8*/ 	.word	0xffffffff


	//   ....[18]....
        /*e1fc*/ 	.word	0xffffffff


	//   ....[19]....
        /*e200*/ 	.word	0xffffffff


	//----- nvinfo : EIATTR_COOP_GROUP_INSTR_OFFSETS
	.align		4
.L_64:
        /*e204*/ 	.byte	0x04, 0x28
        /*e206*/ 	.short	(.L_66 - .L_65)


	//   ....[0]....
.L_65:
        /*e208*/ 	.word	0x000217f0


	//   ....[1]....
        /*e20c*/ 	.word	0x00021800


	//   ....[2]....
        /*e210*/ 	.word	0x000218c0


	//   ....[3]....
        /*e214*/ 	.word	0x000218d0


	//   ....[4]....
        /*e218*/ 	.word	0x00021920


	//   ....[5]....
        /*e21c*/ 	.word	0x00021930


	//   ....[6]....
        /*e220*/ 	.word	0x00021940


	//   ....[7]....
        /*e224*/ 	.word	0x000219f0


	//   ....[8]....
        /*e228*/ 	.word	0x00021a90


	//   ....[9]....
        /*e22c*/ 	.word	0x00021ac0


	//   ....[10]....
        /*e230*/ 	.word	0x000228c0


	//   ....[11]....
        /*e234*/ 	.word	0x000228d0


	//   ....[12]....
        /*e238*/ 	.word	0x000228e0


	//   ....[13]....
        /*e23c*/ 	.word	0x000228f0


	//   ....[14]....
        /*e240*/ 	.word	0x00022940


	//   ....[15]....
        /*e244*/ 	.word	0x00022950


	//   ....[16]....
        /*e248*/ 	.word	0x00022960


	//   ....[17]....
        /*e24c*/ 	.word	0x00022970


	//   ....[18]....
        /*e250*/ 	.word	0x00022a40


	//   ....[19]....
        /*e254*/ 	.word	0x00022a60


	//----- nvinfo : EIATTR_VRC_CTA_INIT_COUNT
	.align		4
.L_66:
        /*e258*/ 	.byte	0x02, 0x4a
	.zero		1
	.zero		1


	//----- nvinfo : EIATTR_EXIT_INSTR_OFFSETS
	.align		4
        /*e25c*/ 	.byte	0x04, 0x1c
        /*e25e*/ 	.short	(.L_68 - .L_67)


	//   ....[0]....
.L_67:
        /*e260*/ 	.word	0x0003a8b0


	//   ....[1]....
        /*e264*/ 	.word	0x0003a8f0


	//----- nvinfo : EIATTR_REQNTID
	.align		4
.L_68:
        /*e268*/ 	.byte	0x04, 0x10
        /*e26a*/ 	.short	(.L_70 - .L_69)
.L_69:
        /*e26c*/ 	.word	0x00000080
        /*e270*/ 	.word	0x00000001
        /*e274*/ 	.word	0x00000001


	//----- nvinfo : EIATTR_CBANK_PARAM_SIZE
	.align		4
.L_70:
        /*e278*/ 	.byte	0x03, 0x19
        /*e27a*/ 	.short	0x0088


	//----- nvinfo : EIATTR_PARAM_CBANK
	.align		4
        /*e27c*/ 	.byte	0x04, 0x0a
        /*e27e*/ 	.short	(.L_72 - .L_71)
	.align		4
.L_71:
        /*e280*/ 	.word	index@(.nv.constant0.attn_fwd)
        /*e284*/ 	.short	0x0380
        /*e286*/ 	.short	0x0088


	//----- nvinfo : EIATTR_SW_WAR
	.align		4
.L_72:
        /*e288*/ 	.byte	0x04, 0x36
        /*e28a*/ 	.short	(.L_74 - .L_73)
.L_73:
        /*e28c*/ 	.word	0x00000008
.L_74:


//--------------------- .nv.compat                --------------------------
	.section	.nv.compat,"",@"SHT_CUDA_COMPAT_INFO"
	.align	4
        /*0000*/ 	.byte	0x02, 0x02, 0x02, 0x00, 0x02, 0x05, 0x05, 0x00, 0x02, 0x03, 0x00, 0x00, 0x02, 0x06, 0x01, 0x00


//--------------------- .nv.callgraph             --------------------------
	.section	.nv.callgraph,"",@"SHT_CUDA_CALLGRAPH"
	.align	4
	.sectionentsize	8
	.align		4
        /*0000*/ 	.word	0x00000000
	.align		4
        /*0004*/ 	.word	0xffffffff
	.align		4
        /*0008*/ 	.word	0x00000000
	.align		4
        /*000c*/ 	.word	0xfffffffe
	.align		4
        /*0010*/ 	.word	0x00000000
	.align		4
        /*0014*/ 	.word	0xfffffffd
	.align		4
        /*0018*/ 	.word	0x00000000
	.align		4
        /*001c*/ 	.word	0xfffffffc


//--------------------- .nv.constant4             --------------------------
	.section	.nv.constant4,"a",@progbits
	.align	8
	.align		8
.nv.constant4:
        /*0000*/ 	.dword	_$_str


//--------------------- .text.attn_fwd            --------------------------
	.section	.text.attn_fwd,"ax",@progbits
	.align	128
        .global         attn_fwd
        .type           attn_fwd,@function
        .size           attn_fwd,(.L_x_3 - attn_fwd)
        .other          attn_fwd,@"STO_CUDA_ENTRY STV_DEFAULT"
attn_fwd:
.text.attn_fwd:
[----:B------:R-:W0:Y:S01]  /*0000*/  LDC R1, c[0x0][0x37c] ;  /* 0x0000df00ff017b82 */ /* 0x000e220000000800 */
[----:B------:R-:W1:Y:S07]  /*0010*/  S2R R4, SR_TID.X ;  /* 0x0000000000047919 */ /* 0x000e6e0000002100 */
[----:B------:R-:W2:Y:S01]  /*0020*/  S2UR UR9, SR_CTAID.Y ;  /* 0x00000000000979c3 */ /* 0x000ea20000002600 */
[----:B------:R-:W2:Y:S01]  /*0030*/  LDCU.64 UR4, c[0x0][0x3b0] ;  /* 0x00007600ff0477ac */ /* 0x000ea20008000a00 */
[----:B0-----:R-:W-:Y:S01]  /*0040*/  VIADD R1, R1, 0xffffe350 ;  /* 0xffffe35001017836 */ /* 0x001fe20000000000 */
[----:B------:R-:W0:Y:S01]  /*0050*/  S2R R3, SR_CTAID.X ;  /* 0x0000000000037919 */ /* 0x000e220000002500 */
[----:B------:R-:W3:Y:S04]  /*0060*/  LDCU.64 UR12, c[0x0][0x358] ;  /* 0x00006b00ff0c77ac */ /* 0x000ee80008000a00 */
[----:B------:R-:W4:Y:S08]  /*0070*/  LDC R17, c[0x0][0x3b8] ;  /* 0x0000ee00ff117b82 */ /* 0x000f300000000800 */
[----:B------:R-:W5:Y:S01]  /*0080*/  LDC.64 R14, c[0x0][0x380] ;  /* 0x0000e000ff0e7b82 */ /* 0x000f620000000a00 */
[----:B--2---:R-:W-:Y:S01]  /*0090*/  UIMAD UR4, UR9, UR4, URZ ;  /* 0x00000004090472a4 */ /* 0x004fe2000f8e02ff */
[----:B-1----:R-:W-:-:S05]  /*00a0*/  LOP3.LUT R0, R4, 0x1f, RZ, 0xc0, !PT ;  /* 0x0000001f04007812 */ /* 0x002fca00078ec0ff */
[----:B0-----:R-:W-:Y:S01]  /*00b0*/  IMAD R2, R3, 0x20, R0 ;  /* 0x0000002003027824 */ /* 0x001fe200078e0200 */
[----:B------:R-:W-:-:S03]  /*00c0*/  SHF.R.U32.HI R0, RZ, 0x5, R4 ;  /* 0x00000005ff007819 */ /* 0x000fc60000011604 */
[----:B------:R-:W-:Y:S01]  /*00d0*/  IMAD R3, R2, UR5, RZ ;  /* 0x0000000502037c24 */ /* 0x000fe2000f8e02ff */
[----:B------:R-:W-:Y:S01]  /*00e0*/  SGXT.U32 R0, R0, 0x2 ;  /* 0x000000020000781a */ /* 0x000fe20000000000 */
[----:B------:R-:W-:Y:S01]  /*00f0*/  USHF.R.S32.HI UR5, URZ, 0x1f, UR4 ;  /* 0x0000001fff057899 */ /* 0x000fe20008011404 */
[----:B------:R0:W-:Y:S02]  /*0100*/  STL [R1+0x14c0], R2 ;  /* 0x0014c00201007387 */ /* 0x0001e40000100800 */
[----:B-----5:R-:W-:Y:S01]  /*0110*/  IADD3 R16, P0, P1, R3, UR4, R14 ;  /* 0x0000000403107c10 */ /* 0x020fe2000f91e00e */
[----:B----4-:R-:W-:Y:S01]  /*0120*/  IMAD R0, R0, R17, RZ ;  /* 0x0000001100007224 */ /* 0x010fe200078e02ff */
[----:B------:R-:W-:-:S04]  /*0130*/  SHF.R.S32.HI R4, RZ, 0x1f, R3 ;  /* 0x0000001fff047819 */ /* 0x000fc80000011403 */
[----:B------:R-:W-:Y:S01]  /*0140*/  IADD3.X R15, PT, PT, R4, UR5, R15, P0, P1 ;  /* 0x00000005040f7c10 */ /* 0x000fe200087e240f */
[----:B0-----:R-:W-:Y:S01]  /*0150*/  IMAD R2, R17, 0x4, R0 ;  /* 0x0000000411027824 */ /* 0x001fe200078e0200 */
[----:B------:R-:W-:-:S03]  /*0160*/  IADD3 R4, P0, PT, R0, R16, RZ ;  /* 0x0000001000047210 */ /* 0x000fc60007f1e0ff */
[C---:B------:R-:W-:Y:S01]  /*0170*/  IMAD R8, R17.reuse, 0x4, R2 ;  /* 0x0000000411087824 */ /* 0x040fe200078e0202 */
[-C--:B------:R-:W-:Y:S02]  /*0180*/  IADD3 R6, P1, PT, R2, R16.reuse, RZ ;  /* 0x0000001002067210 */ /* 0x080fe40007f3e0ff */
[-C--:B------:R-:W-:Y:S01]  /*0190*/  LEA.HI.X.SX32 R5, R0, R15.reuse, 0x1, P0 ;  /* 0x0000000f00057211 */ /* 0x080fe200000f0eff */
[C---:B------:R-:W-:Y:S01]  /*01a0*/  IMAD R0, R17.reuse, 0x4, R8 ;  /* 0x0000000411007824 */ /* 0x040fe200078e0208 */
[-C--:B------:R-:W-:Y:S02]  /*01b0*/  LEA.HI.X.SX32 R7, R2, R15.reuse, 0x1, P1 ;  /* 0x0000000f02077211 */ /* 0x080fe400008f0eff */
[C---:B------:R-:W-:Y:S01]  /*01c0*/  IADD3 R2, P0, PT, R8.reuse, R16, RZ ;  /* 0x0000001008027210 */ /* 0x040fe20007f1e0ff */
[----:B------:R-:W-:Y:S01]  /*01d0*/  IMAD R14, R17, 0x4, R0 ;  /* 0x00000004110e7824 */ /* 0x000fe200078e0200 */
[----:B---3--:R0:W2:Y:S02]  /*01e0*/  LDG.E.U8 R5, desc[UR12][R4.64] ;  /* 0x0000000c04057981 */ /* 0x0080a4000c1e1100 */
[----:B------:R-:W-:-:S02]  /*01f0*/  LEA.HI.X.SX32 R3, R8, R15, 0x1, P0 ;  /* 0x0000000f08037211 */ /* 0x000fc400000f0eff */
[CC--:B------:R-:W-:Y:S01]  /*0200*/  IADD3 R10, P0, PT, R0.reuse, R16.reuse, RZ ;  /* 0x00000010000a7210 */ /* 0x0c0fe20007f1e0ff */
[----:B------:R1:W2:Y:S03]  /*0210*/  LDG.E.U8 R12, desc[UR12][R6.64] ;  /* 0x0000000c060c7981 */ /* 0x0002a6000c1e1100 */
[-C--:B------:R-:W-:Y:S01]  /*0220*/  LEA.HI.X.SX32 R11, R0, R15.reuse, 0x1, P0 ;  /* 0x0000000f000b7211 */ /* 0x080fe200000f0eff */
[C---:B------:R-:W-:Y:S01]  /*0230*/  IMAD R0, R17.reuse, 0x4, R14 ;  /* 0x0000000411007824 */ /* 0x040fe200078e020e */
[C---:B------:R-:W-:Y:S01]  /*0240*/  IADD3 R8, P0, PT, R14.reuse, R16, RZ ;  /* 0x000000100e087210 */ /* 0x040fe20007f1e0ff */
[----:B------:R-:W3:Y:S02]  /*0250*/  LDG.E.U8 R13, desc[UR12][R2.64] ;  /* 0x0000000c020d7981 */ /* 0x000ee4000c1e1100 */
[----:B------:R-:W-:Y:S01]  /*0260*/  IMAD R18, R17, 0x4, R0 ;  /* 0x0000000411127824 */ /* 0x000fe200078e0200 */
[----:B------:R-:W-:-:S02]  /*0270*/  LEA.HI.X.SX32 R9, R14, R15, 0x1, P0 ;  /* 0x0000000f0e097211 */ /* 0x000fc400000f0eff */
[-C--:B------:R-:W-:Y:S01]  /*0280*/  IADD3 R22, P0, PT, R0, R16.reuse, RZ ;  /* 0x0000001000167210 */ /* 0x080fe20007f1e0ff */
[C---:B0-----:R-:W-:Y:S01]  /*0290*/  IMAD R4, R17.reuse, 0x4, R18 ;  /* 0x0000000411047824 */ /* 0x041fe200078e0212 */
[-C--:B------:R-:W-:Y:S01]  /*02a0*/  IADD3 R20, P1, PT, R18, R16.reuse, RZ ;  /* 0x0000001012147210 */ /* 0x080fe20007f3e0ff */
[----:B------:R0:W3:Y:S01]  /*02b0*/  LDG.E.U8 R14, desc[UR12][R10.64] ;  /* 0x0000000c0a0e7981 */ /* 0x0000e2000c1e1100 */
[-C--:B------:R-:W-:Y:S01]  /*02c0*/  LEA.HI.X.SX32 R23, R0, R15.reuse, 0x1, P0 ;  /* 0x0000000f00177211 */ /* 0x080fe200000f0eff */
[C---:B-1----:R-:W-:Y:S01]  /*02d0*/  IMAD R6, R17.reuse, 0x4, R4 ;  /* 0x0000000411067824 */ /* 0x042fe200078e0204 */
[-C--:B------:R-:W-:Y:S01]  /*02e0*/  LEA.HI.X.SX32 R21, R18, R15.reuse, 0x1, P1 ;  /* 0x0000000f12157211 */ /* 0x080fe200008f0eff */
[----:B------:R1:W4:Y:S01]  /*02f0*/  LDG.E.U8 R0, desc[UR12][R8.64] ;  /* 0x0000000c08007981 */ /* 0x000322000c1e1100 */
[C---:B------:R-:W-:Y:S01]  /*0300*/  IADD3 R18, P0, PT, R4.reuse, R16, RZ ;  /* 0x0000001004127210 */ /* 0x040fe20007f1e0ff */
[----:B------:R-:W-:Y:S02]  /*0310*/  IMAD R24, R17, 0x4, R6 ;  /* 0x0000000411187824 */ /* 0x000fe400078e0206 */
[----:B------:R5:W2:Y:S01]  /*0320*/  LDG.E.U8 R3, desc[UR12][R20.64] ;  /* 0x0000000c14037981 */ /* 0x000aa2000c1e1100 */
[----:B------:R-:W-:-:S02]  /*0330*/  LEA.HI.X.SX32 R19, R4, R15, 0x1, P0 ;  /* 0x0000000f04137211 */ /* 0x000fc400000f0eff */
[CC--:B0-----:R-:W-:Y:S01]  /*0340*/  IADD3 R10, P0, PT, R6.reuse, R16.reuse, RZ ;  /* 0x00000010060a7210 */ /* 0x0c1fe20007f1e0ff */
[----:B------:R-:W-:Y:S01]  /*0350*/  IMAD R26, R17, 0x4, R24 ;  /* 0x00000004111a7824 */ /* 0x000fe200078e0218 */
[----:B------:R-:W4:Y:S02]  /*0360*/  LDG.E.U8 R2, desc[UR12][R22.64] ;  /* 0x0000000c16027981 */ /* 0x000f24000c1e1100 */
[----:B------:R-:W-:Y:S02]  /*0370*/  LEA.HI.X.SX32 R11, R6, R15, 0x1, P0 ;  /* 0x0000000f060b7211 */ /* 0x000fe400000f0eff */
[-C--:B------:R-:W-:Y:S01]  /*0380*/  IADD3 R6, P0, PT, R24, R16.reuse, RZ ;  /* 0x0000001018067210 */ /* 0x080fe20007f1e0ff */
[----:B------:R0:W2:Y:S01]  /*0390*/  LDG.E.U8 R4, desc[UR12][R18.64] ;  /* 0x0000000c12047981 */ /* 0x0000a2000c1e1100 */
[----:B-1----:R-:W-:-:S03]  /*03a0*/  IADD3 R8, P1, PT, R26, R16, RZ ;  /* 0x000000101a087210 */ /* 0x002fc60007f3e0ff */
[----:B------:R-:W2:Y:S01]  /*03b0*/  LDG.E.U8 R21, desc[UR12][R10.64] ;  /* 0x0000000c0a157981 */ /* 0x000ea2000c1e1100 */
[-C--:B------:R-:W-:Y:S01]  /*03c0*/  LEA.HI.X.SX32 R7, R24, R15.reuse, 0x1, P0 ;  /* 0x0000000f18077211 */ /* 0x080fe200000f0eff */
[----:B------:R-:W-:Y:S01]  /*03d0*/  IMAD R25, R17, 0x4, R26 ;  /* 0x0000000411197824 */ /* 0x000fe200078e021a */
[----:B------:R-:W-:-:S03]  /*03e0*/  LEA.HI.X.SX32 R9, R26, R15, 0x1, P1 ;  /* 0x0000000f1a097211 */ /* 0x000fc600008f0eff */
[----:B------:R1:W3:Y:S01]  /*03f0*/  LDG.E.U8 R26, desc[UR12][R6.64] ;  /* 0x0000000c061a7981 */ /* 0x0002e2000c1e1100 */
[----:B-----5:R-:W-:Y:S01]  /*0400*/  IMAD R20, R17, 0x4, R25 ;  /* 0x0000000411147824 */ /* 0x020fe200078e0219 */
[----:B------:R-:W-:Y:S02]  /*0410*/  IADD3 R28, P0, PT, R25, R16, RZ ;  /* 0x00000010191c7210 */ /* 0x000fe40007f1e0ff */
[----:B------:R5:W3:Y:S01]  /*0420*/  LDG.E.U8 R24, desc[UR12][R8.64] ;  /* 0x0000000c08187981 */ /* 0x000ae2000c1e1100 */
[----:B0-----:R-:W-:Y:S01]  /*0430*/  IMAD R18, R17, 0x4, R20 ;  /* 0x0000000411127824 */ /* 0x001fe200078e0214 */
[----:B------:R-:W-:-:S03]  /*0440*/  LEA.HI.X.SX32 R29, R25, R15, 0x1, P0 ;  /* 0x0000000f191d7211 */ /* 0x000fc600000f0eff */
[C---:B------:R-:W-:Y:S01]  /*0450*/  IMAD R22, R17.reuse, 0x4, R18 ;  /* 0x0000000411167824 */ /* 0x040fe200078e0212 */
[CC--:B-1----:R-:W-:Y:S01]  /*0460*/  IADD3 R6, P0, PT, R20.reuse, R16.reuse, RZ ;  /* 0x0000001014067210 */ /* 0x0c2fe20007f1e0ff */
[----:B------:R-:W4:Y:S03]  /*0470*/  LDG.E.U8 R28, desc[UR12][R28.64] ;  /* 0x0000000c1c1c7981 */ /* 0x000f26000c1e1100 */
[-C--:B------:R-:W-:Y:S01]  /*0480*/  LEA.HI.X.SX32 R7, R20, R15.reuse, 0x1, P0 ;  /* 0x0000000f14077211 */ /* 0x080fe200000f0eff */
[C---:B------:R-:W-:Y:S01]  /*0490*/  IMAD R20, R17.reuse, 0x4, R22 ;  /* 0x0000000411147824 */ /* 0x040fe200078e0216 */
[-C--:B------:R-:W-:Y:S02]  /*04a0*/  IADD3 R10, P0, PT, R18, R16.reuse, RZ ;  /* 0x00000010120a7210 */ /* 0x080fe40007f1e0ff */
[----:B-----5:R-:W-:Y:S01]  /*04b0*/  IADD3 R8, P1, PT, R22, R16, RZ ;  /* 0x0000001016087210 */ /* 0x020fe20007f3e0ff */
[----:B------:R0:W5:Y:S01]  /*04c0*/  LDG.E.U8 R23, desc[UR12][R6.64] ;  /* 0x0000000c06177981 */ /* 0x000162000c1e1100 */
[-C--:B------:R-:W-:Y:S01]  /*04d0*/  LEA.HI.X.SX32 R11, R18, R15.reuse, 0x1, P0 ;  /* 0x0000000f120b7211 */ /* 0x080fe200000f0eff */
[----:B------:R-:W-:Y:S01]  /*04e0*/  IMAD R18, R17, 0x4, R20 ;  /* 0x0000000411127824 */ /* 0x000fe200078e0214 */
[----:B------:R-:W-:-:S03]  /*04f0*/  LEA.HI.X.SX32 R9, R22, R15, 0x1, P1 ;  /* 0x0000000f16097211 */ /* 0x000fc600008f0eff */
[----:B------:R1:W4:Y:S01]  /*0500*/  LDG.E.U8 R29, desc[UR12][R10.64] ;  /* 0x0000000c0a1d7981 */ /* 0x000322000c1e1100 */
[----:B0-----:R-:W-:-:S03]  /*0510*/  IADD3 R6, P0, PT, R20, R16, RZ ;  /* 0x0000001014067210 */ /* 0x001fc60007f1e0ff */
[----:B------:R-:W4:Y:S01]  /*0520*/  LDG.E.U8 R25, desc[UR12][R8.64] ;  /* 0x0000000c08197981 */ /* 0x000f22000c1e1100 */
[-C--:B------:R-:W-:Y:S02]  /*0530*/  LEA.HI.X.SX32 R7, R20, R15.reuse, 0x1, P0 ;  /* 0x0000000f14077211 */ /* 0x080fe400000f0eff */
[CC--:B-1----:R-:W-:Y:S01]  /*0540*/  IADD3 R10, P0, PT, R18.reuse, R16.reuse, RZ ;  /* 0x00000010120a7210 */ /* 0x0c2fe20007f1e0ff */
[----:B------:R-:W-:Y:S02]  /*0550*/  IMAD R19, R17, 0x4, R18 ;  /* 0x0000000411137824 */ /* 0x000fe400078e0212 */
[----:B------:R0:W4:Y:S01]  /*0560*/  LDG.E.U8 R20, desc[UR12][R6.64] ;  /* 0x0000000c06147981 */ /* 0x000122000c1e1100 */
[----:B------:R-:W-:Y:S02]  /*0570*/  LEA.HI.X.SX32 R11, R18, R15, 0x1, P0 ;  /* 0x0000000f120b7211 */ /* 0x000fe400000f0eff */
[----:B0-----:R-:W-:-:S04]  /*0580*/  IADD3 R6, P0, PT, R19, R16, RZ ;  /* 0x0000001013067210 */ /* 0x001fc80007f1e0ff */
[----:B------:R-:W-:Y:S01]  /*0590*/  LEA.HI.X.SX32 R7, R19, R15, 0x1, P0 ;  /* 0x0000000f13077211 */ /* 0x000fe200000f0eff */
[----:B--2---:R0:W-:Y:S04]  /*05a0*/  STL [R1+0xbc], R21 ;  /* 0x0000bc1501007387 */ /* 0x0041e80000100800 */
[----:B0-----:R0:W2:Y:S04]  /*05b0*/  LDG.E.U8 R21, desc[UR12][R10.64] ;  /* 0x0000000c0a157981 */ /* 0x0010a8000c1e1100 */
[----:B---3--:R1:W-:Y:S04]  /*05c0*/  STL [R1+0x8], R26 ;  /* 0x0000081a01007387 */ /* 0x0083e80000100800 */
[----:B-1----:R1:W3:Y:S01]  /*05d0*/  LDG.E.U8 R26, desc[UR12][R6.64] ;  /* 0x0000000c061a7981 */ /* 0x0022e2000c1e1100 */
[----:B------:R-:W-:-:S04]  /*05e0*/  IMAD R9, R17, 0x4, R19 ;  /* 0x0000000411097824 */ /* 0x000fc800078e0213 */
[----:B------:R-:W-:Y:S01]  /*05f0*/  IMAD R18, R17, 0x4, R9 ;  /* 0x0000000411127824 */ /* 0x000fe200078e0209 */
[----:B------:R-:W-:-:S03]  /*0600*/  IADD3 R8, P1, PT, R9, R16, RZ ;  /* 0x0000001009087210 */ /* 0x000fc60007f3e0ff */
[----:B------:R-:W-:Y:S01]  /*0610*/  IMAD R19, R17, 0x4, R18 ;  /* 0x0000000411137824 */ /* 0x000fe200078e0212 */
[CC--:B0-----:R-:W-:Y:S02]  /*0620*/  IADD3 R10, P0, PT, R18.reuse, R16.reuse, RZ ;  /* 0x00000010120a7210 */ /* 0x0c1fe40007f1e0ff */
[-C--:B------:R-:W-:Y:S02]  /*0630*/  LEA.HI.X.SX32 R9, R9, R15.reuse, 0x1, P1 ;  /* 0x0000000f09097211 */ /* 0x080fe400008f0eff */
[----:B------:R-:W-:Y:S01]  /*0640*/  LEA.HI.X.SX32 R11, R18, R15, 0x1, P0 ;  /* 0x0000000f120b7211 */ /* 0x000fe200000f0eff */
[----:B------:R-:W-:Y:S01]  /*0650*/  IMAD R18, R17, 0x4, R19 ;  /* 0x0000000411127824 */ /* 0x000fe200078e0213 */
[----:B------:R0:W-:Y:S01]  /*0660*/  STL [R1+0x4], R24 ;  /* 0x0000041801007387 */ /* 0x0001e20000100800 */
[----:B-1----:R-:W-:-:S03]  /*0670*/  IADD3 R6, P0, PT, R19, R16, RZ ;  /* 0x0000001013067210 */ /* 0x002fc60007f1e0ff */
[----:B------:R1:W3:Y:S01]  /*0680*/  LDG.E.U8 R22, desc[UR12][R10.64] ;  /* 0x0000000c0a167981 */ /* 0x0002e2000c1e1100 */
[----:B------:R-:W-:-:S03]  /*0690*/  LEA.HI.X.SX32 R7, R19, R15, 0x1, P0 ;  /* 0x0000000f13077211 */ /* 0x000fc600000f0eff */
[----:B0-----:R0:W3:Y:S01]  /*06a0*/  LDG.E.U8 R24, desc[UR12][R8.64] ;  /* 0x0000000c08187981 */ /* 0x0010e2000c1e1100 */
[CC--:B-1----:R-:W-:Y:S01]  /*06b0*/  IADD3 R10, P0, PT, R18.reuse, R16.reuse, RZ ;  /* 0x00000010120a7210 */ /* 0x0c2fe20007f1e0ff */
[----:B0-----:R-:W-:Y:S02]  /*06c0*/  IMAD R9, R17, 0x4, R18 ;  /* 0x0000000411097824 */ /* 0x001fe400078e0212 */
[----:B-----5:R0:W-:Y:S01]  /*06d0*/  STL [R1], R23 ;  /* 0x0000001701007387 */ /* 0x0201e20000100800 */
[-C--:B------:R-:W-:Y:S02]  /*06e0*/  LEA.HI.X.SX32 R11, R18, R15.reuse, 0x1, P0 ;  /* 0x0000000f120b7211 */ /* 0x080fe400000f0eff */
[----:B------:R-:W-:Y:S01]  /*06f0*/  IADD3 R8, P1, PT, R9, R16, RZ ;  /* 0x0000001009087210 */ /* 0x000fe20007f3e0ff */
[----:B------:R-:W-:Y:S02]  /*0700*/  IMAD R19, R17, 0x4, R9 ;  /* 0x0000000411137824 */ /* 0x000fe400078e0209 */
[----:B------:R-:W5:Y:S01]  /*0710*/  LDG.E.U8 R27, desc[UR12][R10.64] ;  /* 0x0000000c0a1b7981 */ /* 0x000f62000c1e1100 */
[----:B------:R-:W-:-:S03]  /*0720*/  LEA.HI.X.SX32 R9, R9, R15, 0x1, P1 ;  /* 0x0000000f09097211 */ /* 0x000fc600008f0eff */
[----:B0-----:R0:W5:Y:S04]  /*0730*/  LDG.E.U8 R23, desc[UR12][R6.64] ;  /* 0x0000000c06177981 */ /* 0x001168000c1e1100 */
[----:B----4-:R1:W-:Y:S01]  /*0740*/  STL [R1+0xc0], R25 ;  /* 0x0000c01901007387 */ /* 0x0103e20000100800 */
[----:B------:R-:W-:Y:S01]  /*0750*/  IMAD R18, R17, 0x4, R19 ;  /* 0x0000000411127824 */ /* 0x000fe200078e0213 */
[C---:B0-----:R-:W-:Y:S02]  /*0760*/  IADD3 R6, P0, PT, R19.reuse, R16, RZ ;  /* 0x0000001013067210 */ /* 0x041fe40007f1e0ff */
[----:B-1----:R0:W4:Y:S02]  /*0770*/  LDG.E.U8 R25, desc[UR12][R8.64] ;  /* 0x0000000c08197981 */ /* 0x002124000c1e1100 */
[----:B------:R-:W-:-:S02]  /*0780*/  LEA.HI.X.SX32 R7, R19, R15, 0x1, P0 ;  /* 0x0000000f13077211 */ /* 0x000fc400000f0eff */
[C---:B------:R-:W-:Y:S01]  /*0790*/  IADD3 R10, P0, PT, R18.reuse, R16, RZ ;  /* 0x00000010120a7210 */ /* 0x040fe20007f1e0ff */
[----:B------:R-:W-:Y:S03]  /*07a0*/  STL [R1+0xb8], R20 ;  /* 0x0000b81401007387 */ /* 0x000fe60000100800 */
[----:B------:R-:W-:Y:S01]  /*07b0*/  LEA.HI.X.SX32 R11, R18, R15, 0x1, P0 ;  /* 0x0000000f120b7211 */ /* 0x000fe200000f0eff */
[----:B--2---:R1:W-:Y:S04]  /*07c0*/  STL [R1+0xb4], R21 ;  /* 0x0000b41501007387 */ /* 0x0043e80000100800 */
[----:B-1----:R1:W2:Y:S04]  /*07d0*/  LDG.E.U8 R21, desc[UR12][R6.64] ;  /* 0x0000000c06157981 */ /* 0x0022a8000c1e1100 */
[----:B---3--:R3:W-:Y:S04]  /*07e0*/  STL [R1+0xb0], R26 ;  /* 0x0000b01a01007387 */ /* 0x0087e80000100800 */
[----:B---3--:R3:W2:Y:S01]  /*07f0*/  LDG.E.U8 R26, desc[UR12][R10.64] ;  /* 0x0000000c0a1a7981 */ /* 0x0086a2000c1e1100 */
[----:B------:R-:W-:-:S04]  /*0800*/  IMAD R19, R17, 0x4, R18 ;  /* 0x0000000411137824 */ /* 0x000fc800078e0212 */
[----:B------:R-:W-:Y:S01]  /*0810*/  IMAD R20, R17, 0x4, R19 ;  /* 0x0000000411147824 */ /* 0x000fe200078e0213 */
[----:B0-----:R-:W-:-:S03]  /*0820*/  IADD3 R8, P0, PT, R19, R16, RZ ;  /* 0x0000001013087210 */ /* 0x001fc60007f1e0ff */
[----:B------:R-:W-:Y:S01]  /*0830*/  IMAD R18, R17, 0x4, R20 ;  /* 0x0000000411127824 */ /* 0x000fe200078e0214 */
[-C--:B------:R-:W-:Y:S02]  /*0840*/  LEA.HI.X.SX32 R9, R19, R15.reuse, 0x1, P0 ;  /* 0x0000000f13097211 */ /* 0x080fe400000f0eff */
[-C--:B-1----:R-:W-:Y:S01]  /*0850*/  IADD3 R6, P1, PT, R20, R16.reuse, RZ ;  /* 0x0000001014067210 */ /* 0x082fe20007f3e0ff */
[C---:B------:R-:W-:Y:S01]  /*0860*/  IMAD R19, R17.reuse, 0x4, R18 ;  /* 0x0000000411137824 */ /* 0x040fe200078e0212 */
[-C--:B---3--:R-:W-:Y:S01]  /*0870*/  IADD3 R10, P0, PT, R18, R16.reuse, RZ ;  /* 0x00000010120a7210 */ /* 0x088fe20007f1e0ff */
[----:B------:R0:W-:Y:S01]  /*0880*/  STL [R1+0xac], R24 ;  /* 0x0000ac1801007387 */ /* 0x0001e20000100800 */
[-C--:B------:R-:W-:Y:S02]  /*0890*/  LEA.HI.X.SX32 R7, R20, R15.reuse, 0x1, P1 ;  /* 0x0000000f14077211 */ /* 0x080fe400008f0eff */
[----:B------:R-:W-:Y:S01]  /*08a0*/  LEA.HI.X.SX32 R11, R18, R15, 0x1, P0 ;  /* 0x0000000f120b7211 */ /* 0x000fe200000f0eff */
[----:B------:R-:W-:Y:S01]  /*08b0*/  IMAD R18, R17, 0x4, R19 ;  /* 0x0000000411127824 */ /* 0x000fe200078e0213 */
[----:B------:R1:W-:Y:S04]  /*08c0*/  STL [R1+0xa4], R22 ;  /* 0x0000a41601007387 */ /* 0x0003e80000100800 */
[----:B0-----:R0:W3:Y:S04]  /*08d0*/  LDG.E.U8 R24, desc[UR12][R8.64] ;  /* 0x0000000c08187981 */ /* 0x0010e8000c1e1100 */
[----:B-1----:R1:W3:Y:S01]  /*08e0*/  LDG.E.U8 R22, desc[UR12][R6.64] ;  /* 0x0000000c06167981 */ /* 0x0022e2000c1e1100 */
[----:B0-----:R-:W-:-:S04]  /*08f0*/  IADD3 R8, P0, PT, R19, R16, RZ ;  /* 0x0000001013087210 */ /* 0x001fc80007f1e0ff */
[-C--:B------:R-:W-:Y:S02]  /*0900*/  LEA.HI.X.SX32 R9, R19, R15.reuse, 0x1, P0 ;  /* 0x0000000f13097211 */ /* 0x080fe400000f0eff */
[CC--:B-1----:R-:W-:Y:S01]  /*0910*/  IADD3 R6, P0, PT, R18.reuse, R16.reuse, RZ ;  /* 0x0000001012067210 */ /* 0x0c2fe20007f1e0ff */
[----:B-----5:R0:W-:Y:S01]  /*0920*/  STL [R1+0x9c], R23 ;  /* 0x00009c1701007387 */ /* 0x0201e20000100800 */
[C---:B------:R-:W-:Y:S02]  /*0930*/  IMAD R20, R17.reuse, 0x4, R18 ;  /* 0x0000000411147824 */ /* 0x040fe400078e0212 */
[----:B------:R-:W-:Y:S01]  /*0940*/  LEA.HI.X.SX32 R7, R18, R15, 0x1, P0 ;  /* 0x0000000f12077211 */ /* 0x000fe200000f0eff */
[----:B------:R1:W-:Y:S04]  /*0950*/  STL [R1+0x94], R27 ;  /* 0x0000941b01007387 */ /* 0x0003e80000100800 */
[----:B0-----:R0:W5:Y:S04]  /*0960*/  LDG.E.U8 R23, desc[UR12][R10.64] ;  /* 0x0000000c0a177981 */ /* 0x001168000c1e1100 */
[----:B-1----:R1:W5:Y:S04]  /*0970*/  LDG.E.U8 R27, desc[UR12][R8.64] ;  /* 0x0000000c081b7981 */ /* 0x002368000c1e1100 */
[----:B----4-:R4:W-:Y:S01]  /*0980*/  STL [R1+0x80], R25 ;  /* 0x0000801901007387 */ /* 0x0109e20000100800 */
[----:B0-----:R-:W-:Y:S01]  /*0990*/  IADD3 R10, P1, PT, R20, R16, RZ ;  /* 0x00000010140a7210 */ /* 0x001fe20007f3e0ff */
[----:B------:R-:W-:-:S02]  /*09a0*/  IMAD R19, R17, 0x4, R20 ;  /* 0x0000000411137824 */ /* 0x000fc400078e0214 */
[----:B----4-:R0:W4:Y:S01]  /*09b0*/  LDG.E.U8 R25, desc[UR12][R6.64] ;  /* 0x0000000c06197981 */ /* 0x010122000c1e1100 */
[----:B------:R-:W-:Y:S02]  /*09c0*/  LEA.HI.X.SX32 R11, R20, R15, 0x1, P1 ;  /* 0x0000000f140b7211 */ /* 0x000fe400008f0eff */
[----:B-1----:R-:W-:-:S04]  /*09d0*/  IADD3 R8, P0, PT, R19, R16, RZ ;  /* 0x0000001013087210 */ /* 0x002fc80007f1e0ff */
[----:B------:R-:W-:Y:S01]  /*09e0*/  LEA.HI.X.SX32 R9, R19, R15, 0x1, P0 ;  /* 0x0000000f13097211 */ /* 0x000fe200000f0eff */
[----:B--2---:R1:W-:Y:S04]  /*09f0*/  STL [R1+0x7c], R21 ;  /* 0x00007c1501007387 */ /* 0x0043e80000100800 */
[----:B-1----:R1:W2:Y:S04]  /*0a00*/  LDG.E.U8 R21, desc[UR12][R10.64] ;  /* 0x0000000c0a157981 */ /* 0x0022a8000c1e1100 */
[----:B------:R0:W-:Y:S04]  /*0a10*/  STL [R1+0xa8], R26 ;  /* 0x0000a81a01007387 */ /* 0x0001e80000100800 */
[----:B0-----:R0:W2:Y:S01]  /*0a20*/  LDG.E.U8 R26, desc[UR12][R8.64] ;  /* 0x0000000c081a7981 */ /* 0x0010a2000c1e1100 */
[----:B------:R-:W-:-:S04]  /*0a30*/  IMAD R18, R17, 0x4, R19 ;  /* 0x0000000411127824 */ /* 0x000fc800078e0213 */
[----:B------:R-:W-:Y:S01]  /*0a40*/  IMAD R19, R17, 0x4, R18 ;  /* 0x0000000411137824 */ /* 0x000fe200078e0212 */
[----:B------:R-:W-:-:S03]  /*0a50*/  IADD3 R6, P0, PT, R18, R16, RZ ;  /* 0x0000001012067210 */ /* 0x000fc60007f1e0ff */
[----:B------:R-:W-:Y:S01]  /*0a60*/  IMAD R20, R17, 0x4, R19 ;  /* 0x0000000411147824 */ /* 0x000fe200078e0213 */
[-C--:B------:R-:W-:Y:S02]  /*0a70*/  LEA.HI.X.SX32 R7, R18, R15.reuse, 0x1, P0 ;  /* 0x0000000f12077211 */ /* 0x080fe400000f0eff */
[-C--:B-1----:R-:W-:Y:S01]  /*0a80*/  IADD3 R10, P0, PT, R19, R16.reuse, RZ ;  /* 0x00000010130a7210 */ /* 0x082fe20007f1e0ff */
[----:B------:R-:W-:Y:S01]  /*0a90*/  IMAD R18, R17, 0x4, R20 ;  /* 0x0000000411127824 */ /* 0x000fe200078e0214 */
[CC--:B0-----:R-:W-:Y:S01]  /*0aa0*/  IADD3 R8, P1, PT, R20.reuse, R16.reuse, RZ ;  /* 0x0000001014087210 */ /* 0x0c1fe20007f3e0ff */
[----:B---3--:R0:W-:Y:S01]  /*0ab0*/  STL [R1+0xa0], R24 ;  /* 0x0000a01801007387 */ /* 0x0081e20000100800 */
[-C--:B------:R-:W-:Y:S01]  /*0ac0*/  LEA.HI.X.SX32 R11, R19, R15.reuse, 0x1, P0 ;  /* 0x0000000f130b7211 */ /* 0x080fe200000f0eff */
[----:B------:R-:W-:Y:S01]  /*0ad0*/  IMAD R19, R17, 0x4, R18 ;  /* 0x0000000411137824 */ /* 0x000fe200078e0212 */
[----:B------:R-:W-:Y:S01]  /*0ae0*/  LEA.HI.X.SX32 R9, R20, R15, 0x1, P1 ;  /* 0x0000000f14097211 */ /* 0x000fe200008f0eff */
[----:B------:R1:W-:Y:S04]  /*0af0*/  STL [R1+0x98], R22 ;  /* 0x0000981601007387 */ /* 0x0003e80000100800 */
[----:B0-----:R0:W3:Y:S04]  /*0b00*/  LDG.E.U8 R24, desc[UR12][R6.64] ;  /* 0x0000000c06187981 */ /* 0x0010e8000c1e1100 */
[----:B-1----:R1:W3:Y:S01]  /*0b10*/  LDG.E.U8 R22, desc[UR12][R10.64] ;  /* 0x0000000c0a167981 */ /* 0x0022e2000c1e1100 */
[----:B0-----:R-:W-:-:S04]  /*0b20*/  IADD3 R6, P0, PT, R18, R16, RZ ;  /* 0x0000001012067210 */ /* 0x001fc80007f1e0ff */
[-C--:B------:R-:W-:Y:S02]  /*0b30*/  LEA.HI.X.SX32 R7, R18, R15.reuse, 0x1, P0 ;  /* 0x0000000f12077211 */ /* 0x080fe400000f0eff */
[-C--:B-1----:R-:W-:Y:S01]  /*0b40*/  IADD3 R10, P0, PT, R19, R16.reuse, RZ ;  /* 0x00000010130a7210 */ /* 0x082fe20007f1e0ff */
[----:B-----5:R0:W-:Y:S01]  /*0b50*/  STL [R1+0x90], R23 ;  /* 0x0000901701007387 */ /* 0x0201e20000100800 */
[----:B------:R-:W-:Y:S02]  /*0b60*/  IMAD R18, R17, 0x4, R19 ;  /* 0x0000000411127824 */ /* 0x000fe400078e0213 */
        /* <DEDUP_REMOVED lines=17> */
[----:B------:R-:W-:-:S04]  /*0c80*/  IADD3 R10, P0, PT, R19, R16, RZ ;  /* 0x00000010130a7210 */ /* 0x000fc80007f1e0ff */
[----:B------:R-:W-:Y:S01]  /*0c90*/  LEA.HI.X.SX32 R11, R19, R15, 0x1, P0 ;  /* 0x0000000f130b7211 */ /* 0x000fe200000f0eff */
[----:B------:R-:W-:Y:S01]  /*0ca0*/  IMAD R19, R17, 0x4, R18 ;  /* 0x0000000411137824 */ /* 0x000fe200078e0212 */
[----:B-1----:R-:W-:-:S03]  /*0cb0*/  IADD3 R8, P0, PT, R18, R16, RZ ;  /* 0x0000001012087210 */ /* 0x002fc60007f1e0ff */
[----:B------:R-:W-:Y:S01]  /*0cc0*/  IMAD R20, R17, 0x4, R19 ;  /* 0x0000000411147824 */ /* 0x000fe200078e0213 */
[-C--:B------:R-:W-:Y:S02]  /*0cd0*/  LEA.HI.X.SX32 R9, R18, R15.reuse, 0x1, P0 ;  /* 0x0000000f12097211 */ /* 0x080fe400000f0eff */
[----:B0-----:R-:W-:Y:S01]  /*0ce0*/  IADD3 R6, P0, PT, R19, R16, RZ ;  /* 0x0000001013067210 */ /* 0x001fe20007f1e0ff */
[----:B------:R-:W-:Y:S01]  /*0cf0*/  IMAD R18, R17, 0x4, R20 ;  /* 0x0000000411127824 */ /* 0x000fe200078e0214 */
[----:B---3--:R0:W-:Y:S02]  /*0d00*/  STL [R1+0x64], R24 ;  /* 0x0000641801007387 */ /* 0x0081e40000100800 */
[----:B------:R-:W-:Y:S02]  /*0d10*/  LEA.HI.X.SX32 R7, R19, R15, 0x1, P0 ;  /* 0x0000000f13077211 */ /* 0x000fe400000f0eff */
[----:B------:R1:W-:Y:S01]  /*0d20*/  STL [R1+0x58], R22 ;  /* 0x0000581601007387 */ /* 0x0003e20000100800 */
[----:B------:R-:W-:-:S03]  /*0d30*/  IMAD R19, R17, 0x4, R18 ;  /* 0x0000000411137824 */ /* 0x000fc600078e0212 */
[----:B0-----:R0:W3:Y:S04]  /*0d40*/  LDG.E.U8 R24, desc[UR12][R10.64] ;  /* 0x0000000c0a187981 */ /* 0x0010e8000c1e1100 */
[----:B-1----:R1:W3:Y:S01]  /*0d50*/  LDG.E.U8 R22, desc[UR12][R8.64] ;  /* 0x0000000c08167981 */ /* 0x0022e2000c1e1100 */
[-C--:B0-----:R-:W-:Y:S02]  /*0d60*/  IADD3 R10, P1, PT, R20, R16.reuse, RZ ;  /* 0x00000010140a7210 */ /* 0x081fe40007f3e0ff */
[CC--:B-1----:R-:W-:Y:S01]  /*0d70*/  IADD3 R8, P0, PT, R18.reuse, R16.reuse, RZ ;  /* 0x0000001012087210 */ /* 0x0c2fe20007f1e0ff */
[----:B-----5:R0:W-:Y:S03]  /*0d80*/  STL [R1+0x8c], R23 ;  /* 0x00008c1701007387 */ /* 0x0201e60000100800 */
[-C--:B------:R-:W-:Y:S01]  /*0d90*/  LEA.HI.X.SX32 R9, R18, R15.reuse, 0x1, P0 ;  /* 0x0000000f12097211 */ /* 0x080fe200000f0eff */
[----:B------:R-:W-:Y:S01]  /*0da0*/  IMAD R18, R17, 0x4, R19 ;  /* 0x0000000411127824 */ /* 0x000fe200078e0213 */
[----:B------:R-:W-:Y:S01]  /*0db0*/  LEA.HI.X.SX32 R11, R20, R15, 0x1, P1 ;  /* 0x0000000f140b7211 */ /* 0x000fe200008f0eff */
[----:B------:R1:W-:Y:S04]  /*0dc0*/  STL [R1+0x84], R27 ;  /* 0x0000841b01007387 */ /* 0x0003e80000100800 */
[----:B0-----:R0:W5:Y:S04]  /*0dd0*/  LDG.E.U8 R23, desc[UR12][R6.64] ;  /* 0x0000000c06177981 */ /* 0x001168000c1e1100 */
[----:B----4-:R4:W-:Y:S01]  /*0de0*/  STL [R1+0x74], R25 ;  /* 0x0000741901007387 */ /* 0x0109e20000100800 */
[----:B0-----:R-:W-:-:S03]  /*0df0*/  IADD3 R6, P0, PT, R19, R16, RZ ;  /* 0x0000001013067210 */ /* 0x001fc60007f1e0ff */
[----:B-1----:R0:W5:Y:S01]  /*0e00*/  LDG.E.U8 R27, desc[UR12][R10.64] ;  /* 0x0000000c0a1b7981 */ /* 0x002162000c1e1100 */
[----:B------:R-:W-:-:S03]  /*0e10*/  LEA.HI.X.SX32 R7, R19, R15, 0x1, P0 ;  /* 0x0000000f13077211 */ /* 0x000fc600000f0eff */
[----:B----4-:R1:W4:Y:S04]  /*0e20*/  LDG.E.U8 R25, desc[UR12][R8.64] ;  /* 0x0000000c08197981 */ /* 0x010328000c1e1100 */
[----:B------:R2:W4:Y:S01]  /*0e30*/  LDG.E.U8 R20, desc[UR12][R6.64] ;  /* 0x0000000c06147981 */ /* 0x000522000c1e1100 */
[----:B0-----:R-:W-:Y:S01]  /*0e40*/  IMAD R11, R17, 0x4, R18 ;  /* 0x00000004110b7824 */ /* 0x001fe200078e0212 */
[----:B-1----:R-:W-:-:S04]  /*0e50*/  IADD3 R8, P0, PT, R18, R16, RZ ;  /* 0x0000001012087210 */ /* 0x002fc80007f1e0ff */
[----:B------:R-:W-:Y:S02]  /*0e60*/  LEA.HI.X.SX32 R9, R18, R15, 0x1, P0 ;  /* 0x0000000f12097211 */ /* 0x000fe400000f0eff */
[----:B------:R-:W-:Y:S01]  /*0e70*/  IADD3 R10, P1, PT, R11, R16, RZ ;  /* 0x000000100b0a7210 */ /* 0x000fe20007f3e0ff */
[----:B------:R-:W-:-:S03]  /*0e80*/  IMAD R19, R17, 0x4, R11 ;  /* 0x0000000411137824 */ /* 0x000fc600078e020b */
[----:B------:R-:W-:Y:S01]  /*0e90*/  LEA.HI.X.SX32 R11, R11, R15, 0x1, P1 ;  /* 0x0000000f0b0b7211 */ /* 0x000fe200008f0eff */
[----:B--2---:R0:W-:Y:S04]  /*0ea0*/  STL [R1+0x70], R21 ;  /* 0x0000701501007387 */ /* 0x0041e80000100800 */
[----:B0-----:R0:W2:Y:S04]  /*0eb0*/  LDG.E.U8 R21, desc[UR12][R8.64] ;  /* 0x0000000c08157981 */ /* 0x0010a8000c1e1100 */
[----:B------:R1:W-:Y:S04]  /*0ec0*/  STL [R1+0x60], R26 ;  /* 0x0000601a01007387 */ /* 0x0003e80000100800 */
[----:B-1----:R1:W2:Y:S01]  /*0ed0*/  LDG.E.U8 R26, desc[UR12][R10.64] ;  /* 0x0000000c0a1a7981 */ /* 0x0022a2000c1e1100 */
[----:B------:R-:W-:Y:S01]  /*0ee0*/  IADD3 R6, P0, PT, R19, R16, RZ ;  /* 0x0000001013067210 */ /* 0x000fe20007f1e0ff */
[----:B------:R-:W-:-:S03]  /*0ef0*/  IMAD R18, R17, 0x4, R19 ;  /* 0x0000000411127824 */ /* 0x000fc600078e0213 */
[----:B------:R-:W-:Y:S01]  /*0f00*/  LEA.HI.X.SX32 R7, R19, R15, 0x1, P0 ;  /* 0x0000000f13077211 */ /* 0x000fe200000f0eff */
[----:B------:R-:W-:Y:S01]  /*0f10*/  IMAD R19, R17, 0x4, R18 ;  /* 0x0000000411137824 */ /* 0x000fe200078e0212 */
[----:B0-----:R-:W-:-:S03]  /*0f20*/  IADD3 R8, P0, PT, R18, R16, RZ ;  /* 0x0000001012087210 */ /* 0x001fc60007f1e0ff */
[----:B-1----:R-:W-:Y:S01]  /*0f30*/  IMAD R11, R17, 0x4, R19 ;  /* 0x00000004110b7824 */ /* 0x002fe200078e0213 */
[----:B------:R-:W-:-:S03]  /*0f40*/  LEA.HI.X.SX32 R9, R18, R15, 0x1, P0 ;  /* 0x0000000f12097211 */ /* 0x000fc600000f0eff */
[----:B------:R-:W-:Y:S01]  /*0f50*/  IMAD R18, R17, 0x4, R11 ;  /* 0x0000000411127824 */ /* 0x000fe200078e020b */
[----:B---3--:R0:W-:Y:S01]  /*0f60*/  STL [R1+0x54], R24 ;  /* 0x0000541801007387 */ /* 0x0081e20000100800 */
[----:B------:R-:W-:-:S03]  /*0f70*/  IADD3 R10, P1, PT, R11, R16, RZ ;  /* 0x000000100b0a7210 */ /* 0x000fc60007f3e0ff */
[----:B------:R1:W-:Y:S04]  /*0f80*/  STL [R1+0x5c], R22 ;  /* 0x00005c1601007387 */ /* 0x0003e80000100800 */
[----:B0-----:R0:W3:Y:S04]  /*0f90*/  LDG.E.U8 R24, desc[UR12][R6.64] ;  /* 0x0000000c06187981 */ /* 0x0010e8000c1e1100 */
[----:B-1----:R1:W3:Y:S01]  /*0fa0*/  LDG.E.U8 R22, desc[UR12][R8.64] ;  /* 0x0000000c08167981 */ /* 0x0022e2000c1e1100 */
[----:B0-----:R-:W-:-:S04]  /*0fb0*/  IADD3 R6, P0, PT, R19, R16, RZ ;  /* 0x0000001013067210 */ /* 0x001fc80007f1e0ff */
[-C--:B------:R-:W-:Y:S01]  /*0fc0*/  LEA.HI.X.SX32 R7, R19, R15.reuse, 0x1, P0 ;  /* 0x0000000f13077211 */ /* 0x080fe200000f0eff */
[----:B------:R-:W-:Y:S01]  /*0fd0*/  IMAD R19, R17, 0x4, R18 ;  /* 0x0000000411137824 */ /* 0x000fe200078e0212 */
[CC--:B-1----:R-:W-:Y:S02]  /*0fe0*/  IADD3 R8, P0, PT, R18.reuse, R16.reuse, RZ ;  /* 0x0000001012087210 */ /* 0x0c2fe40007f1e0ff */
[-C--:B------:R-:W-:Y:S02]  /*0ff0*/  LEA.HI.X.SX32 R11, R11, R15.reuse, 0x1, P1 ;  /* 0x0000000f0b0b7211 */ /* 0x080fe400008f0eff */
[----:B------:R-:W-:Y:S01]  /*1000*/  LEA.HI.X.SX32 R9, R18, R15, 0x1, P0 ;  /* 0x0000000f12097211 */ /* 0x000fe200000f0eff */
[----:B------:R-:W-:Y:S01]  /*1010*/  IMAD R18, R17, 0x4, R19 ;  /* 0x0000000411127824 */ /* 0x000fe200078e0213 */
[----:B-----5:R0:W-:Y:S04]  /*1020*/  STL [R1+0x50], R23 ;  /* 0x0000501701007387 */ /* 0x0201e80000100800 */
[----:B------:R1:W-:Y:S04]  /*1030*/  STL [R1+0x48], R27 ;  /* 0x0000481b01007387 */ /* 0x0003e80000100800 */
[----:B0-----:R0:W5:Y:S04]  /*1040*/  LDG.E.U8 R23, desc[UR12][R6.64] ;  /* 0x0000000c06177981 */ /* 0x001168000c1e1100 */
[----:B-1----:R1:W3:Y:S04]  /*1050*/  LDG.E.U8 R27, desc[UR12][R10.64] ;  /* 0x0000000c0a1b7981 */ /* 0x0022e8000c1e1100 */
[----:B----4-:R4:W-:Y:S01]  /*1060*/  STL [R1+0x44], R25 ;  /* 0x0000441901007387 */ /* 0x0109e20000100800 */
[----:B0-----:R-:W-:Y:S01]  /*1070*/  IADD3 R6, P0, PT, R19, R16, RZ ;  /* 0x0000001013067210 */ /* 0x001fe20007f1e0ff */
[----:B-1----:R-:W-:-:S03]  /*1080*/  IMAD R11, R17, 0x4, R18 ;  /* 0x00000004110b7824 */ /* 0x002fc600078e0212 */
[----:B------:R-:W-:Y:S01]  /*1090*/  LEA.HI.X.SX32 R7, R19, R15, 0x1, P0 ;  /* 0x0000000f13077211 */ /* 0x000fe200000f0eff */
[----:B----4-:R0:W4:Y:S02]  /*10a0*/  LDG.E.U8 R25, desc[UR12][R8.64] ;  /* 0x0000000c08197981 */ /* 0x010124000c1e1100 */
[----:B0-----:R-:W-:Y:S02]  /*10b0*/  IMAD R9, R17, 0x4, R11 ;  /* 0x0000000411097824 */ /* 0x001fe400078e020b */
[----:B--2---:R-:W-:Y:S04]  /*10c0*/  STL [R1+0x40], R21 ;  /* 0x0000401501007387 */ /* 0x004fe80000100800 */
[----:B------:R0:W-:Y:S02]  /*10d0*/  STL [R1+0x4c], R20 ;  /* 0x00004c1401007387 */ /* 0x0001e40000100800 */
[----:B0-----:R-:W-:-:S02]  /*10e0*/  IADD3 R20, P0, PT, R18, R16, RZ ;  /* 0x0000001012147210 */ /* 0x001fc40007f1e0ff */
[----:B------:R0:W-:Y:S02]  /*10f0*/  STL [R1+0x3c], R26 ;  /* 0x00003c1a01007387 */ /* 0x0001e40000100800 */
[----:B------:R-:W-:Y:S02]  /*1100*/  LEA.HI.X.SX32 R21, R18, R15, 0x1, P0 ;  /* 0x0000000f12157211 */ /* 0x000fe400000f0eff */
[----:B------:R-:W-:-:S03]  /*1110*/  IADD3 R8, P0, PT, R9, R16, RZ ;  /* 0x0000001009087210 */ /* 0x000fc60007f1e0ff */
[----:B------:R-:W2:Y:S04]  /*1120*/  LDG.E.U8 R20, desc[UR12][R20.64] ;  /* 0x0000000c14147981 */ /* 0x000ea8000c1e1100 */
[----:B0-----:R0:W3:Y:S02]  /*1130*/  LDG.E.U8 R26, desc[UR12][R6.64] ;  /* 0x0000000c061a7981 */ /* 0x0010e4000c1e1100 */
[----:B0-----:R-:W-:Y:S01]  /*1140*/  IMAD R7, R17, 0x4, R9 ;  /* 0x0000000411077824 */ /* 0x001fe200078e0209 */
[----:B------:R-:W-:-:S05]  /*1150*/  LEA.HI.X.SX32 R9, R9, R15, 0x1, P0 ;  /* 0x0000000f09097211 */ /* 0x000fca00000f0eff */
[----:B------:R-:W4:Y:S01]  /*1160*/  LDG.E.U8 R21, desc[UR12][R8.64] ;  /* 0x0000000c08157981 */ /* 0x000f22000c1e1100 */
[----:B------:R-:W-:Y:S01]  /*1170*/  IADD3 R6, P0, PT, R7, R16, RZ ;  /* 0x0000001007067210 */ /* 0x000fe20007f1e0ff */
[----:B------:R-:W-:-:S03]  /*1180*/  IMAD R19, R17, 0x4, R7 ;  /* 0x0000000411137824 */ /* 0x000fc600078e0207 */
[----:B------:R-:W-:Y:S01]  /*1190*/  LEA.HI.X.SX32 R7, R7, R15, 0x1, P0 ;  /* 0x0000000f07077211 */ /* 0x000fe200000f0eff */
[----:B--2---:R0:W-:Y:S04]  /*11a0*/  STL [R1+0x14d4], R20 ;  /* 0x0014d41401007387 */ /* 0x0041e80000100800 */
[----:B---3--:R-:W-:Y:S04]  /*11b0*/  STL [R1+0x38], R24 ;  /* 0x0000381801007387 */ /* 0x008fe80000100800 */
[----:B0-----:R-:W2:Y:S04]  /*11c0*/  LDL.LU R20, [R1+0x4] ;  /* 0x0000040001147983 */ /* 0x001ea80000300800 */
[----:B------:R-:W-:Y:S04]  /*11d0*/  STL [R1+0x34], R22 ;  /* 0x0000341601007387 */ /* 0x000fe80000100800 */
[----:B----4-:R0:W-:Y:S04]  /*11e0*/  STL [R1+0x14d8], R21 ;  /* 0x0014d81501007387 */ /* 0x0101e80000100800 */
[----:B0-----:R-:W3:Y:S04]  /*11f0*/  LDL.LU R21, [R1+0x8] ;  /* 0x0000080001157983 */ /* 0x001ee80000300800 */
[----:B-----5:R0:W-:Y:S04]  /*1200*/  STL [R1+0x30], R23 ;  /* 0x0000301701007387 */ /* 0x0201e80000100800 */
[----:B0-----:R-:W4:Y:S01]  /*1210*/  LDG.E.U8 R23, desc[UR12][R6.64] ;  /* 0x0000000c06177981 */ /* 0x001f22000c1e1100 */
[----:B------:R-:W-:-:S04]  /*1220*/  IADD3 R10, P1, PT, R11, R16, RZ ;  /* 0x000000100b0a7210 */ /* 0x000fc80007f3e0ff */
[----:B------:R-:W-:Y:S01]  /*1230*/  LEA.HI.X.SX32 R11, R11, R15, 0x1, P1 ;  /* 0x0000000f0b0b7211 */ /* 0x000fe200008f0eff */
[----:B------:R-:W-:-:S04]  /*1240*/  IMAD R22, R17, 0x4, R19 ;  /* 0x0000000411167824 */ /* 0x000fc800078e0213 */
[----:B------:R0:W5:Y:S01]  /*1250*/  LDG.E.U8 R24, desc[UR12][R10.64] ;  /* 0x0000000c0a187981 */ /* 0x000162000c1e1100 */
[-C--:B------:R-:W-:Y:S01]  /*1260*/  IADD3 R8, P1, PT, R22, R16.reuse, RZ ;  /* 0x0000001016087210 */ /* 0x080fe20007f3e0ff */
[----:B------:R-:W-:Y:S01]  /*1270*/  IMAD R18, R17, 0x4, R22 ;  /* 0x0000000411127824 */ /* 0x000fe200078e0216 */
[----:B0-----:R-:W-:-:S04]  /*1280*/  IADD3 R10, P0, PT, R19, R16, RZ ;  /* 0x00000010130a7210 */ /* 0x001fc80007f1e0ff */
[-C--:B------:R-:W-:Y:S02]  /*1290*/  LEA.HI.X.SX32 R11, R19, R15.reuse, 0x1, P0 ;  /* 0x0000000f130b7211 */ /* 0x080fe400000f0eff */
[----:B------:R-:W-:-:S03]  /*12a0*/  LEA.HI.X.SX32 R9, R22, R15, 0x1, P1 ;  /* 0x0000000f16097211 */ /* 0x000fc600008f0eff */
[----:B------:R0:W2:Y:S04]  /*12b0*/  LDG.E.U8 R22, desc[UR12][R10.64] ;  /* 0x0000000c0a167981 */ /* 0x0000a8000c1e1100 */
[----:B----4-:R-:W-:Y:S04]  /*12c0*/  STL [R1+0x14dc], R23 ;  /* 0x0014dc1701007387 */ /* 0x010fe80000100800 */
[----:B------:R-:W-:Y:S04]  /*12d0*/  STL [R1+0x2c], R27 ;  /* 0x00002c1b01007387 */ /* 0x000fe80000100800 */
[----:B------:R1:W-:Y:S04]  /*12e0*/  STL [R1+0x28], R25 ;  /* 0x0000281901007387 */ /* 0x0003e80000100800 */
[----:B-1----:R1:W4:Y:S01]  /*12f0*/  LDG.E.U8 R25, desc[UR12][R8.64] ;  /* 0x0000000c08197981 */ /* 0x002322000c1e1100 */
[----:B------:R-:W-:Y:S01]  /*1300*/  IADD3 R6, P0, PT, R18, R16, RZ ;  /* 0x0000001012067210 */ /* 0x000fe20007f1e0ff */
[----:B------:R-:W-:-:S03]  /*1310*/  IMAD R19, R17, 0x4, R18 ;  /* 0x0000000411137824 */ /* 0x000fc600078e0212 */
[----:B------:R-:W-:Y:S01]  /*1320*/  LEA.HI.X.SX32 R7, R18, R15, 0x1, P0 ;  /* 0x0000000f12077211 */ /* 0x000fe200000f0eff */
[----:B------:R-:W-:Y:S01]  /*1330*/  IMAD R18, R17, 0x4, R19 ;  /* 0x0000000411127824 */ /* 0x000fe200078e0213 */
[----:B0-----:R-:W-:-:S03]  /*1340*/  IADD3 R10, P0, PT, R19, R16, RZ ;  /* 0x00000010130a7210 */ /* 0x001fc60007f1e0ff */
[----:B-1----:R-:W-:Y:S01]  /*1350*/  IMAD R9, R17, 0x4, R18 ;  /* 0x0000000411097824 */ /* 0x002fe200078e0212 */
[----:B--2---:R-:W-:Y:S01]  /*1360*/  STL [R1+0x14e0], R22 ;  /* 0x0014e01601007387 */ /* 0x004fe20000100800 */
[----:B------:R-:W-:Y:S02]  /*1370*/  LEA.HI.X.SX32 R11, R19, R15, 0x1, P0 ;  /* 0x0000000f130b7211 */ /* 0x000fe400000f0eff */
[----:B------:R-:W-:Y:S01]  /*1380*/  IMAD R17, R17, 0x4, R9 ;  /* 0x0000000411117824 */ /* 0x000fe200078e0209 */
[----:B------:R0:W-:Y:S01]  /*1390*/  STL [R1+0x24], R26 ;  /* 0x0000241a01007387 */ /* 0x0001e20000100800 */
[-C--:B------:R-:W-:Y:S02]  /*13a0*/  IADD3 R8, P1, PT, R9, R16.reuse, RZ ;  /* 0x0000001009087210 */ /* 0x080fe40007f3e0ff */
[----:B0-----:R-:W-:-:S04]  /*13b0*/  IADD3 R26, P0, PT, R18, R16, RZ ;  /* 0x00000010121a7210 */ /* 0x001fc80007f1e0ff */
[-C--:B------:R-:W-:Y:S02]  /*13c0*/  LEA.HI.X.SX32 R27, R18, R15.reuse, 0x1, P0 ;  /* 0x0000000f121b7211 */ /* 0x080fe400000f0eff */
[----:B------:R-:W-:Y:S01]  /*13d0*/  LEA.HI.X.SX32 R9, R9, R15, 0x1, P1 ;  /* 0x0000000f09097211 */ /* 0x000fe200008f0eff */
[----:B------:R-:W2:Y:S01]  /*13e0*/  LDG.E.U8 R18, desc[UR12][R10.64] ;  /* 0x0000000c0a127981 */ /* 0x000ea2000c1e1100 */
[----:B------:R-:W0:Y:S01]  /*13f0*/  S2R R23, SR_TID.X ;  /* 0x0000000000177919 */ /* 0x000e220000002100 */
[----:B------:R-:W-:Y:S02]  /*1400*/  IMAD R5, R12, 0x100, R5 ;  /* 0x000001000c057824 */ /* 0x000fe400078e0205 */
[----:B------:R-:W-:Y:S01]  /*1410*/  IMAD R13, R14, 0x100, R13 ;  /* 0x000001000e0d7824 */ /* 0x000fe200078e020d */
[----:B------:R-:W2:Y:S04]  /*1420*/  LDG.E.U8 R26, desc[UR12][R26.64] ;  /* 0x0000000c1a1a7981 */ /* 0x000ea8000c1e1100 */
[----:B----4-:R-:W-:Y:S04]  /*1430*/  STL [R1+0x14e4], R25 ;  /* 0x0014e41901007387 */ /* 0x010fe80000100800 */
[----:B------:R-:W3:Y:S04]  /*1440*/  LDL.LU R19, [R1+0xbc] ;  /* 0x0000bc0001137983 */ /* 0x000ee80000300800 */
[----:B-----5:R1:W-:Y:S04]  /*1450*/  STL [R1+0x20], R24 ;  /* 0x0000201801007387 */ /* 0x0203e80000100800 */
[----:B-1----:R1:W4:Y:S02]  /*1460*/  LDG.E.U8 R24, desc[UR12][R6.64] ;  /* 0x0000000c06187981 */ /* 0x002324000c1e1100 */
[----:B-1----:R-:W-:-:S02]  /*1470*/  IADD3 R6, P0, PT, R17, R16, RZ ;  /* 0x0000001011067210 */ /* 0x002fc40007f1e0ff */
[----:B------:R-:W5:Y:S02]  /*1480*/  LDG.E.U8 R16, desc[UR12][R8.64] ;  /* 0x0000000c08107981 */ /* 0x000f64000c1e1100 */
[----:B------:R-:W-:-:S05]  /*1490*/  LEA.HI.X.SX32 R7, R17, R15, 0x1, P0 ;  /* 0x0000000f11077211 */ /* 0x000fca00000f0eff */
[----:B------:R1:W2:Y:S01]  /*14a0*/  LDG.E.U8 R15, desc[UR12][R6.64] ;  /* 0x0000000c060f7981 */ /* 0x0002a2000c1e1100 */
[----:B0-----:R-:W-:Y:S01]  /*14b0*/  SHF.R.S32.HI R27, RZ, 0x6, R23 ;  /* 0x00000006ff1b7819 */ /* 0x001fe20000011417 */
[----:B------:R-:W-:Y:S01]  /*14c0*/  IMAD R2, R2, 0x100, R0 ;  /* 0x0000010002027824 */ /* 0x000fe200078e0200 */
[----:B------:R-:W-:Y:S02]  /*14d0*/  F2FP.F16.E4M3.UNPACK_B R14, R5 ;  /* 0x00000005ff0e723e */ /* 0x000fe400020006ff */
[----:B------:R-:W-:Y:S02]  /*14e0*/  F2FP.F16.E4M3.UNPACK_B R10, R13 ;  /* 0x0000000dff0a723e */ /* 0x000fe400020006ff */
[----:B------:R-:W-:Y:S01]  /*14f0*/  SGXT R27, R27, 0x1 ;  /* 0x000000011b1b781a */ /* 0x000fe20000000200 */
[----:B-1----:R-:W-:Y:S01]  /*1500*/  IMAD.SHL.U32 R6, R23, 0x2, RZ ;  /* 0x0000000217067824 */ /* 0x002fe200078e00ff */
[----:B------:R-:W-:Y:S02]  /*1510*/  F2FP.F16.E4M3.UNPACK_B R7, R2 ;  /* 0x00000002ff07723e */ /* 0x000fe400020006ff */
[----:B------:R-:W-:-:S02]  /*1520*/  LOP3.LUT R27, R27, 0x90, RZ, 0xc0, !PT ;  /* 0x000000901b1b7812 */ /* 0x000fc400078ec0ff */
[----:B------:R-:W-:Y:S02]  /*1530*/  PRMT R8, R10, 0x7610, R8 ;  /* 0x000076100a087816 */ /* 0x000fe40000000008 */
[----:B------:R-:W-:Y:S02]  /*1540*/  PRMT R9, R14, 0x7610, R9 ;  /* 0x000076100e097816 */ /* 0x000fe40000000009 */
[--C-:B------:R-:W-:Y:S02]  /*1550*/  LOP3.LUT R27, R27, 0x7e, R6.reuse, 0x78, !PT ;  /* 0x0000007e1b1b7812 */ /* 0x100fe400078e7806 */
[----:B------:R-:W-:Y:S02]  /*1560*/  PRMT R11, R7, 0x7610, R11 ;  /* 0x00007610070b7816 */ /* 0x000fe4000000000b */
[----:B------:R-:W-:Y:S02]  /*1570*/  PRMT R6, R8, 0x7610, R6 ;  /* 0x0000761008067816 */ /* 0x000fe40000000006 */
[----:B------:R-:W-:Y:S01]  /*1580*/  PRMT R5, R9, 0x7610, R5 ;  /* 0x0000761009057816 */ /* 0x000fe20000000005 */
[----:B------:R-:W-:Y:S01]  /*1590*/  IMAD R28, R28, 0x100, R20 ;  /* 0x000001001c1c7824 */ /* 0x000fe200078e0214 */
[----:B----4-:R-:W-:Y:S04]  /*15a0*/  STL [R1+0x14e8], R24 ;  /* 0x0014e81801007387 */ /* 0x010fe80000100800 */
[----:B------:R-:W4:Y:S04]  /*15b0*/  LDL.LU R25, [R1] ;  /* 0x0000000001197983 */ /* 0x000f280000300800 */
[----:B------:R-:W4:Y:S04]  /*15c0*/  LDL.LU R22, [R1+0xc0] ;  /* 0x0000c00001167983 */ /* 0x000f280000300800 */
[----:B------:R-:W4:Y:S04]  /*15d0*/  LDL.LU R23, [R1+0xb8] ;  /* 0x0000b80001177983 */ /* 0x000f280000300800 */
[----:B------:R-:W-:Y:S04]  /*15e0*/  STL [R1+0x10], R14 ;  /* 0x0000100e01007387 */ /* 0x000fe80000100800 */
[----:B------:R-:W-:Y:S04]  /*15f0*/  STL [R1+0xc], R10 ;  /* 0x00000c0a01007387 */ /* 0x000fe80000100800 */
[----:B--2---:R-:W-:Y:S04]  /*1600*/  STL [R1+0x14], R18 ;  /* 0x0000141201007387 */ /* 0x004fe80000100800 */
[----:B------:R0:W-:Y:S04]  /*1610*/  STL [R1+0x8], R7 ;  /* 0x0000080701007387 */ /* 0x0001e80000100800 */
[----:B-----5:R-:W-:Y:S04]  /*1620*/  STL [R1+0x1c], R16 ;  /* 0x00001c1001007387 */ /* 0x020fe80000100800 */
[----:B------:R1:W-:Y:S04]  /*1630*/  STL [R1+0x18], R15 ;  /* 0x0000180f01007387 */ /* 0x0003e80000100800 */
[----:B0-----:R-:W2:Y:S04]  /*1640*/  LDL.LU R7, [R1+0xb4] ;  /* 0x0000b40001077983 */ /* 0x001ea80000300800 */
[----:B------:R-:W2:Y:S01]  /*1650*/  LDL.LU R8, [R1+0xb0] ;  /* 0x0000b00001087983 */ /* 0x000ea20000300800 */
[----:B---3--:R-:W-:-:S03]  /*1660*/  IMAD R0, R21, 0x100, R19 ;  /* 0x0000010015007824 */ /* 0x008fc600078e0213 */
[----:B------:R-:W3:Y:S04]  /*1670*/  LDL.LU R9, [R1+0xac] ;  /* 0x0000ac0001097983 */ /* 0x000ee80000300800 */
[----:B------:R-:W3:Y:S04]  /*1680*/  LDL.LU R17, [R1+0xa4] ;  /* 0x0000a40001117983 */ /* 0x000ee80000300800 */
[----:B-1----:R-:W5:Y:S04]  /*1690*/  LDL.LU R15, [R1+0x9c] ;  /* 0x00009c00010f7983 */ /* 0x002f680000300800 */
[----:B------:R-:W5:Y:S04]  /*16a0*/  LDL.LU R10, [R1+0x94] ;  /* 0x00009400010a7983 */ /* 0x000f680000300800 */
[----:B------:R-:W2:Y:S04]  /*16b0*/  LDL.LU R21, [R1+0x80] ;  /* 0x0000800001157983 */ /* 0x000ea80000300800 */
[----:B------:R-:W2:Y:S01]  /*16c0*/  LDL.LU R20, [R1+0x7c] ;  /* 0x00007c0001147983 */ /* 0x000ea20000300800 */
[----:B------:R-:W0:Y:S01]  /*16d0*/  S2UR UR7, SR_CgaCtaId ;  /* 0x00000000000779c3 */ /* 0x000e220000008800 */
[----:B------:R-:W-:Y:S01]  /*16e0*/  UMOV UR4, 0x400 ;  /* 0x0000040000047882 */ /* 0x000fe20000000000 */
[----:B------:R-:W-:-:S05]  /*16f0*/  IMAD R3, R4, 0x100, R3 ;  /* 0x0000010004037824 */ /* 0x000fca00078e0203 */
[----:B------:R-:W-:Y:S02]  /*1700*/  F2FP.F16.E4M3.UNPACK_B R12, R3 ;  /* 0x00000003ff0c723e */ /* 0x000fe400020006ff */
[----:B------:R-:W-:Y:S01]  /*1710*/  PRMT R2, R11, 0x7610, R2 ;  /* 0x000076100b027816 */ /* 0x000fe20000000002 */
[----:B0-----:R-:W-:Y:S02]  /*1720*/  ULEA UR7, UR7, UR4, 0x18 ;  /* 0x0000000407077291 */ /* 0x001fe4000f8ec0ff */
[----:B------:R-:W-:Y:S01]  /*1730*/  STL [R1+0x4], R12 ;  /* 0x0000040c01007387 */ /* 0x000fe20000100800 */
[----:B------:R-:W-:Y:S01]  /*1740*/  F2FP.F16.E4M3.UNPACK_B R28, R28 ;  /* 0x0000001cff1c723e */ /* 0x000fe200020006ff */
[----:B------:R-:W0:Y:S05]  /*1750*/  LDCU UR4, c[0x0][0x3f0] ;  /* 0x00007e00ff0477ac */ /* 0x000e2a0008000800 */
[----:B------:R1:W-:Y:S04]  /*1760*/  STS.U16 [R27+UR7+0x8200], R6 ;  /* 0x008200061b007988 */ /* 0x0003e80008000407 */
[----:B------:R0:W-:Y:S01]  /*1770*/  STS.U16 [R27+UR7+0x8000], R5 ;  /* 0x008000051b007988 */ /* 0x0001e20008000407 */
[----:B-1----:R-:W-:-:S02]  /*1780*/  F2FP.F16.E4M3.UNPACK_B R6, R0 ;  /* 0x00000000ff06723e */ /* 0x002fc400020006ff */
[----:B0-----:R-:W-:-:S03]  /*1790*/  PRMT R5, R12, 0x7610, R5 ;  /* 0x000076100c057816 */ /* 0x001fc60000000005 */
[----:B------:R-:W-:Y:S01]  /*17a0*/  STL [R1], R6 ;  /* 0x0000000601007387 */ /* 0x000fe20000100800 */
[----:B------:R-:W-:-:S03]  /*17b0*/  PRMT R0, R5, 0x7610, R0 ;  /* 0x0000761005007816 */ /* 0x000fc60000000000 */
[----:B------:R-:W3:Y:S04]  /*17c0*/  LDL.LU R11, [R1+0xa8] ;  /* 0x0000a800010b7983 */ /* 0x000ee80000300800 */
[----:B------:R-:W3:Y:S04]  /*17d0*/  LDL.LU R16, [R1+0xa0] ;  /* 0x0000a00001107983 */ /* 0x000ee80000300800 */
[----:B------:R-:W3:Y:S04]  /*17e0*/  LDL.LU R18, [R1+0x98] ;  /* 0x0000980001127983 */ /* 0x000ee80000300800 */
[----:B------:R-:W3:Y:S04]  /*17f0*/  LDL.LU R24, [R1+0x90] ;  /* 0x0000900001187983 */ /* 0x000ee80000300800 */
[----:B------:R0:W-:Y:S04]  /*1800*/  STS.U16 [R27+UR7+0x8600], R0 ;  /* 0x008600001b007988 */ /* 0x0001e80008000407 */
[----:B------:R-:W3:Y:S01]  /*1810*/  LDL.LU R19, [R1+0x88] ;  /* 0x0000880001137983 */ /* 0x000ee20000300800 */
[----:B----4-:R-:W-:-:S03]  /*1820*/  IMAD R29, R29, 0x100, R25 ;  /* 0x000001001d1d7824 */ /* 0x010fc600078e0219 */
[----:B------:R-:W4:Y:S02]  /*1830*/  LDL.LU R25, [R1+0x78] ;  /* 0x0000780001197983 */ /* 0x000f240000300800 */
[----:B------:R-:W-:Y:S01]  /*1840*/  F2FP.F16.E4M3.UNPACK_B R29, R29 ;  /* 0x0000001dff1d723e */ /* 0x000fe200020006ff */
[----:B0-----:R-:W-:Y:S02]  /*1850*/  IMAD R0, R23, 0x100, R22 ;  /* 0x0000010017007824 */ /* 0x001fe400078e0216 */
[----:B------:R-:W4:Y:S04]  /*1860*/  LDL.LU R22, [R1+0x6c] ;  /* 0x00006c0001167983 */ /* 0x000f280000300800 */
[----:B------:R-:W4:Y:S04]  /*1870*/  LDL.LU R23, [R1+0x68] ;  /* 0x0000680001177983 */ /* 0x000f280000300800 */
[----:B------:R-:W-:Y:S04]  /*1880*/  STL [R1+0x14c4], R28 ;  /* 0x0014c41c01007387 */ /* 0x000fe80000100800 */
[----:B------:R-:W-:Y:S01]  /*1890*/  STL [R1+0x14c8], R29 ;  /* 0x0014c81d01007387 */ /* 0x000fe20000100800 */
[----:B--2---:R-:W-:-:S03]  /*18a0*/  IMAD R5, R20, 0x100, R21 ;  /* 0x0000010014057824 */ /* 0x004fc600078e0215 */
[----:B------:R-:W2:Y:S04]  /*18b0*/  LDL.LU R21, [R1+0x64] ;  /* 0x0000640001157983 */ /* 0x000ea80000300800 */
[----:B------:R-:W2:Y:S04]  /*18c0*/  LDL.LU R20, [R1+0x58] ;  /* 0x0000580001147983 */ /* 0x000ea80000300800 */
[----:B------:R0:W-:Y:S01]  /*18d0*/  STS.U16 [R27+UR7+0x8400], R2 ;  /* 0x008400021b007988 */ /* 0x0001e20008000407 */
[----:B------:R-:W-:Y:S02]  /*18e0*/  PRMT R4, R6, 0x7610, R4 ;  /* 0x0000761006047816 */ /* 0x000fe40000000004 */
[----:B------:R-:W-:Y:S01]  /*18f0*/  F2FP.F16.E4M3.UNPACK_B R0, R0 ;  /* 0x00000000ff00723e */ /* 0x000fe200020006ff */
[----:B0-----:R-:W-:Y:S01]  /*1900*/  IMAD R2, R8, 0x100, R7 ;  /* 0x0000010008027824 */ /* 0x001fe200078e0207 */
[----:B------:R-:W-:-:S04]  /*1910*/  PRMT R3, R4, 0x7610, R3 ;  /* 0x0000761004037816 */ /* 0x000fc80000000003 */
[----:B------:R-:W-:Y:S01]  /*1920*/  F2FP.F16.E4M3.UNPACK_B R2, R2 ;  /* 0x00000002ff02723e */ /* 0x000fe200020006ff */
[----:B------:R-:W-:Y:S04]  /*1930*/  STL [R1+0x14d0], R0 ;  /* 0x0014d00001007387 */ /* 0x000fe80000100800 */
[----:B------:R-:W-:Y:S04]  /*1940*/  STL [R1+0x14cc], R2 ;  /* 0x0014cc0201007387 */ /* 0x000fe80000100800 */
[----:B------:R3:W-:Y:S01]  /*1950*/  STS.U16 [R27+UR7+0x8800], R3 ;  /* 0x008800031b007988 */ /* 0x0007e20008000407 */
[----:B-----5:R-:W-:-:S03]  /*1960*/  IMAD R4, R10, 0x100, R15 ;  /* 0x000001000a047824 */ /* 0x020fc600078e020f */
[----:B------:R0:W-:Y:S01]  /*1970*/  STS.U16 [R27+UR7+0x8a00], R28 ;  /* 0x008a001c1b007988 */ /* 0x0001e20008000407 */
[----:B---3--:R-:W-:Y:S02]  /*1980*/  IMAD R3, R17, 0x100, R9 ;  /* 0x0000010011037824 */ /* 0x008fe400078e0209 */
[----:B------:R-:W-:Y:S02]  /*1990*/  IMAD R6, R16, 0x100, R11 ;  /* 0x0000010010067824 */ /* 0x000fe400078e020b */
[----:B------:R-:W-:Y:S02]  /*19a0*/  IMAD R7, R24, 0x100, R18 ;  /* 0x0000010018077824 */ /* 0x000fe400078e0212 */
[----:B------:R-:W3:Y:S04]  /*19b0*/  LDL.LU R24, [R1+0x8c] ;  /* 0x00008c0001187983 */ /* 0x000ee80000300800 */
[----:B------:R-:W3:Y:S01]  /*19c0*/  LDL.LU R11, [R1+0x84] ;  /* 0x00008400010b7983 */ /* 0x000ee20000300800 */
[----:B----4-:R-:W-:-:S03]  /*19d0*/  IMAD R8, R25, 0x100, R19 ;  /* 0x0000010019087824 */ /* 0x010fc600078e0213 */
[----:B------:R-:W4:Y:S04]  /*19e0*/  LDL.LU R25, [R1+0x74] ;  /* 0x0000740001197983 */ /* 0x000f280000300800 */
[----:B------:R-:W4:Y:S01]  /*19f0*/  LDL.LU R12, [R1+0x70] ;  /* 0x00007000010c7983 */ /* 0x000f220000300800 */
[----:B------:R-:W-:-:S03]  /*1a00*/  IMAD R9, R23, 0x100, R22 ;  /* 0x0000010017097824 */ /* 0x000fc600078e0216 */
[----:B------:R-:W5:Y:S04]  /*1a10*/  LDL.LU R22, [R1+0x60] ;  /* 0x0000600001167983 */ /* 0x000f680000300800 */
[----:B------:R-:W5:Y:S04]  /*1a20*/  LDL.LU R13, [R1+0x54] ;  /* 0x00005400010d7983 */ /* 0x000f680000300800 */
[----:B------:R-:W5:Y:S04]  /*1a30*/  LDL.LU R23, [R1+0x5c] ;  /* 0x00005c0001177983 */ /* 0x000f680000300800 */
[----:B------:R-:W5:Y:S04]  /*1a40*/  LDL.LU R14, [R1+0x50] ;  /* 0x00005000010e7983 */ /* 0x000f680000300800 */
[----:B0-----:R-:W5:Y:S04]  /*1a50*/  LDL.LU R28, [R1+0x48] ;  /* 0x00004800011c7983 */ /* 0x001f680000300800 */
[----:B------:R-:W5:Y:S01]  /*1a60*/  LDL.LU R15, [R1+0x44] ;  /* 0x00004400010f7983 */ /* 0x000f620000300800 */
[----:B--2---:R-:W-:-:S03]  /*1a70*/  IMAD R10, R20, 0x100, R21 ;  /* 0x00000100140a7824 */ /* 0x004fc600078e0215 */
[----:B------:R-:W2:Y:S04]  /*1a80*/  LDL.LU R21, [R1+0x4c] ;  /* 0x00004c0001157983 */ /* 0x000ea80000300800 */
[----:B------:R-:W2:Y:S04]  /*1a90*/  LDL.LU R16, [R1+0x40] ;  /* 0x0000400001107983 */ /* 0x000ea80000300800 */
[----:B------:R-:W2:Y:S04]  /*1aa0*/  LDL.LU R20, [R1+0x3c] ;  /* 0x00003c0001147983 */ /* 0x000ea80000300800 */
[----:B------:R-:W2:Y:S04]  /*1ab0*/  LDL.LU R17, [R1+0x38] ;  /* 0x0000380001117983 */ /* 0x000ea80000300800 */
[----:B------:R0:W-:Y:S04]  /*1ac0*/  STS.U16 [R27+UR7+0x9000], R2 ;  /* 0x009000021b007988 */ /* 0x0001e80008000407 */
[----:B------:R1:W-:Y:S04]  /*1ad0*/  STS.U16 [R27+UR7+0x8e00], R0 ;  /* 0x008e00001b007988 */ /* 0x0003e80008000407 */
[----:B0-----:R-:W2:Y:S04]  /*1ae0*/  LDL.LU R2, [R1+0x34] ;  /* 0x0000340001027983 */ /* 0x001ea80000300800 */
[----:B------:R-:W2:Y:S04]  /*1af0*/  LDL.LU R18, [R1+0x30] ;  /* 0x0000300001127983 */ /* 0x000ea80000300800 */
[----:B-1----:R-:W2:Y:S04]  /*1b00*/  LDL.LU R0, [R1+0x2c] ;  /* 0x00002c0001007983 */ /* 0x002ea80000300800 */
[----:B------:R0:W-:Y:S04]  /*1b10*/  STS.U16 [R27+UR7+0x8c00], R29 ;  /* 0x008c001d1b007988 */ /* 0x0001e80008000407 */
[----:B------:R-:W2:Y:S04]  /*1b20*/  LDL.LU R19, [R1+0x28] ;  /* 0x0000280001137983 */ /* 0x000ea80000300800 */
[----:B0-----:R-:W2:Y:S01]  /*1b30*/  LDL.LU R29, [R1+0x24] ;  /* 0x00002400011d7983 */ /* 0x001ea20000300800 */
[----:B---3--:R-:W-:-:S03]  /*1b40*/  IMAD R11, R11, 0x100, R24 ;  /* 0x000001000b0b7824 */ /* 0x008fc600078e0218 */
[----:B------:R-:W3:Y:S01]  /*1b50*/  LDL.LU R24, [R1+0x14e8] ;  /* 0x0014e80001187983 */ /* 0x000ee20000300800 */
[----:B----4-:R-:W-:-:S03]  /*1b60*/  IMAD R12, R12, 0x100, R25 ;  /* 0x000001000c0c7824 */ /* 0x010fc600078e0219 */
[----:B------:R-:W3:Y:S01]  /*1b70*/  LDL.LU R25, [R1+0x14e4] ;  /* 0x0014e40001197983 */ /* 0x000ee20000300800 */
[----:B-----5:R-:W-:-:S03]  /*1b80*/  IMAD R13, R13, 0x100, R22 ;  /* 0x000001000d0d7824 */ /* 0x020fc600078e0216 */
[----:B------:R-:W4:Y:S01]  /*1b90*/  LDL.LU R22, [R1+0x14e0] ;  /* 0x0014e00001167983 */ /* 0x000f220000300800 */
[----:B------:R-:W-:-:S03]  /*1ba0*/  IMAD R14, R14, 0x100, R23 ;  /* 0x000001000e0e7824 */ /* 0x000fc600078e0217 */
[----:B------:R-:W4:Y:S01]  /*1bb0*/  LDL.LU R23, [R1+0x14dc] ;  /* 0x0014dc0001177983 */ /* 0x000f220000300800 */
[----:B------:R-:W-:-:S03]  /*1bc0*/  IMAD R15, R15, 0x100, R28 ;  /* 0x000001000f0f7824 */ /* 0x000fc600078e021c */
[----:B------:R-:W5:Y:S01]  /*1bd0*/  LDL.LU R28, [R1+0x20] ;  /* 0x00002000011c7983 */ /* 0x000f620000300800 */
[----:B--2---:R-:W-:-:S03]  /*1be0*/  IMAD R16, R16, 0x100, R21 ;  /* 0x0000010010107824 */ /* 0x004fc600078e0215 */
[----:B------:R-:W5:Y:S01]  /*1bf0*/  LDL.LU R21, [R1+0x14d8] ;  /* 0x0014d80001157983 */ /* 0x000f620000300800 */
[----:B------:R-:W-:-:S03]  /*1c00*/  IMAD R17, R17, 0x100, R20 ;  /* 0x0000010011117824 */ /* 0x000fc600078e0214 */
[----:B------:R-:W2:Y:S01]  /*1c10*/  LDL.LU R20, [R1+0x14d4] ;  /* 0x0014d40001147983 */ /* 0x000ea20000300800 */
[----:B------:R-:W-:Y:S02]  /*1c20*/  IMAD R18, R18, 0x100, R2 ;  /* 0x0000010012127824 */ /* 0x000fe400078e0202 */
[----:B------:R-:W-:Y:S02]  /*1c30*/  IMAD R19, R19, 0x100, R0 ;  /* 0x0000010013137824 */ /* 0x000fe400078e0200 */
[----:B------:R-:W2:Y:S04]  /*1c40*/  LDL.LU.S16 R0, [R1+0x12] ;  /* 0x0000120001007983 */ /* 0x000ea80000300600 */
[----:B------:R-:W2:Y:S01]  /*1c50*/  LDL.LU.S16 R2, [R1+0xe] ;  /* 0x00000e0001027983 */ /* 0x000ea20000300600 */
[----:B----4-:R-:W-:-:S02]  /*1c60*/  IMAD R22, R22, 0x100, R23 ;  /* 0x0000010016167824 */ /* 0x010fc400078e0217 */
[----:B---3--:R-:W-:Y:S02]  /*1c70*/  IMAD R23, R24, 0x100, R25 ;  /* 0x0000010018177824 */ /* 0x008fe400078e0219 */
[----:B-----5:R-:W-:Y:S02]  /*1c80*/  IMAD R21, R21, 0x100, R28 ;  /* 0x0000010015157824 */ /* 0x020fe400078e021c */
[----:B--2---:R-:W-:Y:S02]  /*1c90*/  IMAD R20, R20, 0x100, R29 ;  /* 0x0000010014147824 */ /* 0x004fe400078e021d */
[----:B------:R-:W2:Y:S04]  /*1ca0*/  LDL.LU.S16 R29, [R1+0xa] ;  /* 0x00000a00011d7983 */ /* 0x000ea80000300600 */
[----:B------:R-:W3:Y:S04]  /*1cb0*/  LDL.LU.S16 R28, [R1+0x6] ;  /* 0x00000600011c7983 */ /* 0x000ee80000300600 */
[----:B------:R-:W4:Y:S01]  /*1cc0*/  LDL.LU R24, [R1+0x14] ;  /* 0x0000140001187983 */ /* 0x000f220000300800 */
[----:B------:R-:W-:-:S03]  /*1cd0*/  F2FP.F16.E4M3.UNPACK_B R13, R13 ;  /* 0x0000000dff0d723e */ /* 0x000fc600020006ff */
[----:B------:R-:W5:Y:S04]  /*1ce0*/  LDL.LU R25, [R1+0x18] ;  /* 0x0000180001197983 */ /* 0x000f680000300800 */
[----:B------:R0:W-:Y:S02]  /*1cf0*/  STS.U16 [R27+UR7+0xa600], R13 ;  /* 0x00a6000d1b007988 */ /* 0x0001e40008000407 */
[----:B0-----:R-:W-:Y:S01]  /*1d00*/  PRMT R13, R0, 0x7610, R13 ;  /* 0x00007610000d7816 */ /* 0x001fe2000000000d */
[----:B----4-:R-:W-:Y:S02]  /*1d10*/  IMAD R24, R26, 0x100, R24 ;  /* 0x000001001a187824 */ /* 0x010fe400078e0218 */
[----:B------:R-:W5:Y:S04]  /*1d20*/  LDL.LU R26, [R1+0x1c] ;  /* 0x00001c00011a7983 */ /* 0x000f680000300800 */
[----:B------:R-:W4:Y:S01]  /*1d30*/  LDL.LU R0, [R1+0x14d0] ;  /* 0x0014d00001007983 */ /* 0x000f220000300800 */
[----:B------:R-:W-:-:S02]  /*1d40*/  F2FP.F16.E4M3.UNPACK_B R3, R3 ;  /* 0x00000003ff03723e */ /* 0x000fc400020006ff */
[----:B------:R-:W-:Y:S02]  /*1d50*/  F2FP.F16.E4M3.UNPACK_B R4, R4 ;  /* 0x00000004ff04723e */ /* 0x000fe400020006ff */
[----:B------:R-:W-:Y:S02]  /*1d60*/  F2FP.F16.E4M3.UNPACK_B R5, R5 ;  /* 0x00000005ff05723e */ /* 0x000fe400020006ff */
[----:B----4-:R-:W-:Y:S02]  /*1d70*/  PRMT R0, R2, 0x7610, R0 ;  /* 0x0000761002007816 */ /* 0x010fe40000000000 */
[----:B------:R-:W2:Y:S01]  /*1d80*/  LDL.LU R2, [R1+0x14cc] ;  /* 0x0014cc0001027983 */ /* 0x000ea20000300800 */
[----:B-----5:R-:W-:Y:S01]  /*1d90*/  IMAD R25, R25, 0x100, R26 ;  /* 0x0000010019197824 */ /* 0x020fe200078e021a */
[----:B------:R-:W-:Y:S02]  /*1da0*/  F2FP.F16.E4M3.UNPACK_B R6, R6 ;  /* 0x00000006ff06723e */ /* 0x000fe400020006ff */
[----:B------:R-:W-:-:S02]  /*1db0*/  F2FP.F16.E4M3.UNPACK_B R7, R7 ;  /* 0x00000007ff07723e */ /* 0x000fc400020006ff */
[----:B------:R-:W-:Y:S02]  /*1dc0*/  F2FP.F16.E4M3.UNPACK_B R8, R8 ;  /* 0x00000008ff08723e */ /* 0x000fe400020006ff */
[----:B------:R-:W-:Y:S02]  /*1dd0*/  F2FP.F16.E4M3.UNPACK_B R9, R9 ;  /* 0x00000009ff09723e */ /* 0x000fe400020006ff */
[----:B------:R-:W-:Y:S02]  /*1de0*/  F2FP.F16.E4M3.UNPACK_B R10, R10 ;  /* 0x0000000aff0a723e */ /* 0x000fe400020006ff */
[----:B------:R-:W-:Y:S02]  /*1df0*/  F2FP.F16.E4M3.UNPACK_B R11, R11 ;  /* 0x0000000bff0b723e */ /* 0x000fe400020006ff */
        /* <DEDUP_REMOVED lines=12> */
[----:B------:R-:W-:Y:S01]  /*1ec0*/  F2FP.F16.E4M3.UNPACK_B R25, R25 ;  /* 0x00000019ff19723e */ /* 0x000fe200020006ff */
[----:B------:R3:W-:Y:S01]  /*1ed0*/  STS.U16 [R27+UR7+0x9200], R3 ;  /* 0x009200031b007988 */ /* 0x0007e20008000407 */
[----:B------:R-:W-:-:S03]  /*1ee0*/  LOP3.LUT R26, R27, 0x20, RZ, 0x3c, !PT ;  /* 0x000000201b1a7812 */ /* 0x000fc600078e3cff */
[----:B------:R-:W-:Y:S04]  /*1ef0*/  STS.U16 [R27+UR7+0x9400], R4 ;  /* 0x009400041b007988 */ /* 0x000fe80008000407 */
[----:B------:R-:W-:Y:S01]  /*1f00*/  STS.U16 [R27+UR7+0x9600], R5 ;  /* 0x009600051b007988 */ /* 0x000fe20008000407 */
[----:B---3--:R-:W-:-:S03]  /*1f10*/  PRMT R3, R28, 0x7610, R3 ;  /* 0x000076101c037816 */ /* 0x008fc60000000003 */
[----:B------:R-:W-:Y:S04]  /*1f20*/  STS.U16 [R27+UR7+0x9800], R6 ;  /* 0x009800061b007988 */ /* 0x000fe80008000407 */
        /* <DEDUP_REMOVED lines=17> */
[----:B------:R0:W-:Y:S04]  /*2040*/  STS.U16 [R27+UR7+0xbe00], R25 ;  /* 0x00be00191b007988 */ /* 0x0001e80008000407 */
[----:B0-----:R-:W3:Y:S01]  /*2050*/  LDL.LU.S16 R27, [R1+0x2] ;  /* 0x00000200011b7983 */ /* 0x001ee20000300600 */
[----:B--2---:R-:W-:-:S03]  /*2060*/  PRMT R2, R29, 0x7610, R2 ;  /* 0x000076101d027816 */ /* 0x004fc60000000002 */
[----:B------:R-:W2:Y:S04]  /*2070*/  LDL.LU R29, [R1+0x14c8] ;  /* 0x0014c800011d7983 */ /* 0x000ea80000300800 */
[----:B------:R-:W4:Y:S04]  /*2080*/  LDL.LU R28, [R1+0x14c4] ;  /* 0x0014c400011c7983 */ /* 0x000f280000300800 */
[----:B------:R0:W-:Y:S04]  /*2090*/  STS.U16 [R26+UR7+0x8100], R13 ;  /* 0x0081000d1a007988 */ /* 0x0001e80008000407 */
[----:B------:R1:W-:Y:S01]  /*20a0*/  STS.U16 [R26+UR7+0x8300], R0 ;  /* 0x008300001a007988 */ /* 0x0003e20008000407 */
[----:B------:R-:W-:-:S02]  /*20b0*/  PRMT R7, R3, 0x7632, R7 ;  /* 0x0000763203077816 */ /* 0x000fc40000000007 */
[----:B0-----:R-:W-:Y:S02]  /*20c0*/  PRMT R13, R0, 0x7632, R13 ;  /* 0x00007632000d7816 */ /* 0x001fe4000000000d */
[----:B-1----:R-:W-:Y:S01]  /*20d0*/  PRMT R0, R2, 0x7632, R0 ;  /* 0x0000763202007816 */ /* 0x002fe20000000000 */
[----:B------:R0:W-:Y:S04]  /*20e0*/  STS.U16 [R26+UR7+0x8700], R3 ;  /* 0x008700031a007988 */ /* 0x0001e80008000407 */
[----:B------:R1:W-:Y:S04]  /*20f0*/  STS.U16 [R26+UR7+0x9100], R0 ;  /* 0x009100001a007988 */ /* 0x0003e80008000407 */
[----:B------:R-:W-:Y:S01]  /*2100*/  STS.U16 [R26+UR7+0x8500], R2 ;  /* 0x008500021a007988 */ /* 0x000fe20008000407 */
[----:B0-----:R-:W-:-:S02]  /*2110*/  PRMT R3, R7, 0x7632, R3 ;  /* 0x0000763207037816 */ /* 0x001fc40000000003 */
[----:B-1----:R-:W-:-:S03]  /*2120*/  PRMT R0, R12, 0x7632, R0 ;  /* 0x000076320c007816 */ /* 0x002fc60000000000 */
[----:B------:R0:W-:Y:S04]  /*2130*/  STS.U16 [R26+UR7+0x9b00], R3 ;  /* 0x009b00031a007988 */ /* 0x0001e80008000407 */
[----:B------:R1:W-:Y:S01]  /*2140*/  STS.U16 [R26+UR7+0xa500], R0 ;  /* 0x00a500001a007988 */ /* 0x0003e20008000407 */
[----:B0-----:R-:W-:Y:S02]  /*2150*/  PRMT R3, R17, 0x7632, R3 ;  /* 0x0000763211037816 */ /* 0x001fe40000000003 */
[----:B-1----:R-:W-:-:S03]  /*2160*/  PRMT R0, R22, 0x7632, R0 ;  /* 0x0000763216007816 */ /* 0x002fc60000000000 */
[----:B------:R0:W-:Y:S04]  /*2170*/  STS.U16 [R26+UR7+0xaf00], R3 ;  /* 0x00af00031a007988 */ /* 0x0001e80008000407 */
[----:B------:R1:W-:Y:S01]  /*2180*/  STS.U16 [R26+UR7+0xb900], R0 ;  /* 0x00b900001a007988 */ /* 0x0003e20008000407 */
[----:B0-----:R-:W-:Y:S02]  /*2190*/  IMAD.MOV.U32 R3, RZ, RZ, -0x800000 ;  /* 0xff800000ff037424 */ /* 0x001fe400078e00ff */
[----:B-1----:R-:W-:-:S05]  /*21a0*/  IMAD.MOV.U32 R0, RZ, RZ, -0x800000 ;  /* 0xff800000ff007424 */ /* 0x002fca00078e00ff */
[----:B------:R-:W-:Y:S04]  /*21b0*/  STL [R1+0x350], R0 ;  /* 0x0003500001007387 */ /* 0x000fe80000100800 */
[----:B------:R0:W-:Y:S02]  /*21c0*/  STL [R1+0x34c], R3 ;  /* 0x00034c0301007387 */ /* 0x0001e40000100800 */
[----:B0-----:R-:W-:Y:S01]  /*21d0*/  IMAD.MOV.U32 R3, RZ, RZ, 0x3f800000 ;  /* 0x3f800000ff037424 */ /* 0x001fe200078e00ff */
[----:B---3--:R-:W-:-:S04]  /*21e0*/  PRMT R4, R27, 0x7610, R4 ;  /* 0x000076101b047816 */ /* 0x008fc80000000004 */
[----:B------:R-:W-:Y:S01]  /*21f0*/  PRMT R8, R4, 0x7632, R8 ;  /* 0x0000763204087816 */ /* 0x000fe20000000008 */
[----:B------:R0:W-:Y:S03]  /*2200*/  STS.U16 [R26+UR7+0x8900], R4 ;  /* 0x008900041a007988 */ /* 0x0001e60008000407 */
[----:B0-----:R-:W-:-:S05]  /*2210*/  PRMT R4, R8, 0x7632, R4 ;  /* 0x0000763208047816 */ /* 0x001fca0000000004 */
[----:B------:R0:W-:Y:S02]  /*2220*/  STS.U16 [R26+UR7+0x9d00], R4 ;  /* 0x009d00041a007988 */ /* 0x0001e40008000407 */
[----:B0-----:R-:W-:-:S05]  /*2230*/  PRMT R4, R18, 0x7632, R4 ;  /* 0x0000763212047816 */ /* 0x001fca0000000004 */
[----:B------:R0:W-:Y:S02]  /*2240*/  STS.U16 [R26+UR7+0xb100], R4 ;  /* 0x00b100041a007988 */ /* 0x0001e40008000407 */
[----:B0-----:R-:W-:Y:S02]  /*2250*/  IMAD.MOV.U32 R4, RZ, RZ, 0x3f800000 ;  /* 0x3f800000ff047424 */ /* 0x001fe400078e00ff */
[----:B------:R0:W-:Y:S04]  /*2260*/  STS.U16 [R26+UR7+0x8f00], R13 ;  /* 0x008f000d1a007988 */ /* 0x0001e80008000407 */
[----:B------:R1:W-:Y:S01]  /*2270*/  STS.U16 [R26+UR7+0x9300], R7 ;  /* 0x009300071a007988 */ /* 0x0003e20008000407 */
[----:B0-----:R-:W-:-:S03]  /*2280*/  PRMT R13, R11, 0x7632, R13 ;  /* 0x000076320b0d7816 */ /* 0x001fc6000000000d */
[----:B------:R0:W-:Y:S01]  /*2290*/  STS.U16 [R26+UR7+0x9500], R8 ;  /* 0x009500081a007988 */ /* 0x0001e20008000407 */
[----:B-1----:R-:W-:Y:S01]  /*22a0*/  PRMT R7, R13, 0x7632, R7 ;  /* 0x000076320d077816 */ /* 0x002fe20000000007 */
[----:B------:R-:W1:Y:S01]  /*22b0*/  S2R R27, SR_TID.X ;  /* 0x00000000001b7919 */ /* 0x000e620000002100 */
[----:B0-----:R-:W-:Y:S01]  /*22c0*/  PRMT R8, R14, 0x7632, R8 ;  /* 0x000076320e087816 */ /* 0x001fe20000000008 */
[----:B------:R0:W-:Y:S04]  /*22d0*/  STS.U16 [R26+UR7+0xa300], R13 ;  /* 0x00a3000d1a007988 */ /* 0x0001e80008000407 */
[----:B------:R3:W-:Y:S04]  /*22e0*/  STS.U16 [R26+UR7+0xa700], R7 ;  /* 0x00a700071a007988 */ /* 0x0007e80008000407 */
[----:B------:R-:W-:Y:S01]  /*22f0*/  STS.U16 [R26+UR7+0xa900], R8 ;  /* 0x00a900081a007988 */ /* 0x000fe20008000407 */
[----:B0-----:R-:W-:-:S02]  /*2300*/  PRMT R13, R21, 0x7632, R13 ;  /* 0x00007632150d7816 */ /* 0x001fc4000000000d */
[----:B---3--:R-:W-:Y:S02]  /*2310*/  PRMT R7, R23, 0x7632, R7 ;  /* 0x0000763217077816 */ /* 0x008fe40000000007 */
[----:B--2---:R-:W-:Y:S02]  /*2320*/  PRMT R6, R29, 0x7632, R6 ;  /* 0x000076321d067816 */ /* 0x004fe40000000006 */
[----:B----4-:R-:W-:Y:S02]  /*2330*/  PRMT R5, R28, 0x7632, R5 ;  /* 0x000076321c057816 */ /* 0x010fe40000000005 */
[----:B------:R-:W-:Y:S02]  /*2340*/  PRMT R2, R6, 0x7632, R2 ;  /* 0x0000763206027816 */ /* 0x000fe40000000002 */
[----:B------:R-:W-:Y:S01]  /*2350*/  PRMT R9, R5, 0x7632, R9 ;  /* 0x0000763205097816 */ /* 0x000fe20000000009 */
[----:B------:R0:W-:Y:S04]  /*2360*/  STS.U16 [R26+UR7+0x8b00], R5 ;  /* 0x008b00051a007988 */ /* 0x0001e80008000407 */
[----:B------:R2:W-:Y:S01]  /*2370*/  STS.U16 [R26+UR7+0x9900], R2 ;  /* 0x009900021a007988 */ /* 0x0005e20008000407 */
[----:B0-----:R-:W-:-:S02]  /*2380*/  PRMT R5, R9, 0x7632, R5 ;  /* 0x0000763209057816 */ /* 0x001fc40000000005 */
[----:B--2---:R-:W-:-:S03]  /*2390*/  PRMT R2, R16, 0x7632, R2 ;  /* 0x0000763210027816 */ /* 0x004fc60000000002 */
[----:B------:R0:W-:Y:S04]  /*23a0*/  STS.U16 [R26+UR7+0x9f00], R5 ;  /* 0x009f00051a007988 */ /* 0x0001e80008000407 */
[----:B------:R2:W-:Y:S01]  /*23b0*/  STS.U16 [R26+UR7+0xad00], R2 ;  /* 0x00ad00021a007988 */ /* 0x0005e20008000407 */
[----:B0-----:R-:W-:Y:S01]  /*23c0*/  PRMT R5, R19, 0x7632, R5 ;  /* 0x0000763213057816 */ /* 0x001fe20000000005 */
[----:B--2---:R-:W-:-:S04]  /*23d0*/  IMAD.MOV.U32 R2, RZ, RZ, -0x800000 ;  /* 0xff800000ff027424 */ /* 0x004fc800078e00ff */
[----:B------:R0:W-:Y:S04]  /*23e0*/  STS.U16 [R26+UR7+0xb300], R5 ;  /* 0x00b300051a007988 */ /* 0x0001e80008000407 */
[----:B------:R2:W-:Y:S01]  /*23f0*/  STL [R1+0x348], R2 ;  /* 0x0003480201007387 */ /* 0x0005e20000100800 */
[----:B0-----:R-:W-:-:S03]  /*2400*/  IMAD.MOV.U32 R5, RZ, RZ, 0x3f800000 ;  /* 0x3f800000ff057424 */ /* 0x001fc600078e00ff */
[----:B------:R-:W-:Y:S01]  /*2410*/  STL [R1+0x344], R0 ;  /* 0x0003440001007387 */ /* 0x000fe20000100800 */
[----:B--2---:R-:W-:-:S03]  /*2420*/  IMAD.MOV.U32 R2, RZ, RZ, 0x3f800000 ;  /* 0x3f800000ff027424 */ /* 0x004fc600078e00ff */
[----:B------:R-:W-:Y:S04]  /*2430*/  STL.64 [R1+0x560], R4 ;  /* 0x0005600401007387 */ /* 0x000fe80000100a00 */
[----:B------:R-:W-:Y:S04]  /*2440*/  STL [R1+0x4b0], RZ ;  /* 0x0004b0ff01007387 */ /* 0x000fe80000100800 */
[----:B------:R-:W-:Y:S04]  /*2450*/  STL.64 [R1+0x570], R2 ;  /* 0x0005700201007387 */ /* 0x000fe80000100a00 */
[----:B------:R-:W-:Y:S04]  /*2460*/  STL [R1+0x4b4], RZ ;  /* 0x0004b4ff01007387 */ /* 0x000fe80000100800 */
        /* <DEDUP_REMOVED lines=49> */
[----:B------:R0:W-:Y:S04]  /*2780*/  STS.U16 [R26+UR7+0x9700], R9 ;  /* 0x009700091a007988 */ /* 0x0001e80008000407 */
[----:B------:R-:W-:Y:S04]  /*2790*/  STL [R1+0x41c], RZ ;  /* 0x00041cff01007387 */ /* 0x000fe80000100800 */
[----:B------:R-:W-:Y:S01]  /*27a0*/  STL [R1+0x420], RZ ;  /* 0x000420ff01007387 */ /* 0x000fe20000100800 */
[----:B0-----:R-:W-:-:S03]  /*27b0*/  PRMT R9, R15, 0x7632, R9 ;  /* 0x000076320f097816 */ /* 0x001fc60000000009 */
[----:B------:R-:W-:Y:S04]  /*27c0*/  STL [R1+0x424], RZ ;  /* 0x000424ff01007387 */ /* 0x000fe80000100800 */
[----:B------:R-:W-:Y:S01]  /*27d0*/  STL [R1+0x428], RZ ;  /* 0x000428ff01007387 */ /* 0x000fe20000100800 */
[----:B------:R-:W-:-:S03]  /*27e0*/  PRMT R8, R24, 0x7632, R8 ;  /* 0x0000763218087816 */ /* 0x000fc60000000008 */
[----:B------:R-:W-:Y:S04]  /*27f0*/  STL [R1+0x42c], RZ ;  /* 0x00042cff01007387 */ /* 0x000fe80000100800 */
[----:B------:R-:W-:Y:S04]  /*2800*/  STL [R1+0x440], RZ ;  /* 0x000440ff01007387 */ /* 0x000fe80000100800 */
[----:B------:R0:W-:Y:S04]  /*2810*/  STS.U16 [R26+UR7+0xab00], R9 ;  /* 0x00ab00091a007988 */ /* 0x0001e80008000407 */
[----:B------:R-:W-:Y:S04]  /*2820*/  STL [R1+0x444], RZ ;  /* 0x000444ff01007387 */ /* 0x000fe80000100800 */
[----:B------:R-:W-:Y:S01]  /*2830*/  STL [R1+0x448], RZ ;  /* 0x000448ff01007387 */ /* 0x000fe20000100800 */
[----:B0-----:R-:W-:-:S03]  /*2840*/  PRMT R9, R25, 0x7632, R9 ;  /* 0x0000763219097816 */ /* 0x001fc60000000009 */
[----:B------:R-:W-:Y:S04]  /*2850*/  STL [R1+0x44c], RZ ;  /* 0x00044cff01007387 */ /* 0x000fe80000100800 */
[----:B------:R-:W-:Y:S04]  /*2860*/  STL [R1+0x430], RZ ;  /* 0x000430ff01007387 */ /* 0x000fe80000100800 */
[----:B------:R-:W-:Y:S04]  /*2870*/  STL [R1+0x434], RZ ;  /* 0x000434ff01007387 */ /* 0x000fe80000100800 */
[----:B------:R-:W-:Y:S04]  /*2880*/  STL [R1+0x438], RZ ;  /* 0x000438ff01007387 */ /* 0x000fe80000100800 */
[----:B------:R-:W-:Y:S04]  /*2890*/  STS.U16 [R26+UR7+0xb700], R13 ;  /* 0x00b7000d1a007988 */ /* 0x000fe80008000407 */
[----:B------:R-:W-:Y:S04]  /*28a0*/  STS.U16 [R26+UR7+0xbb00], R7 ;  /* 0x00bb00071a007988 */ /* 0x000fe80008000407 */
[----:B------:R-:W-:Y:S04]  /*28b0*/  STS.U16 [R26+UR7+0xbd00], R8 ;  /* 0x00bd00081a007988 */ /* 0x000fe80008000407 */
[----:B------:R-:W-:Y:S04]  /*28c0*/  STS.U16 [R26+UR7+0xbf00], R9 ;  /* 0x00bf00091a007988 */ /* 0x000fe80008000407 */
[----:B------:R-:W-:Y:S01]  /*28d0*/  STL [R1+0x43c], RZ ;  /* 0x00043cff01007387 */ /* 0x000fe20000100800 */
[----:B------:R-:W-:-:S03]  /*28e0*/  UISETP.GE.AND UP0, UPT, UR4, 0x1, UPT ;  /* 0x000000010400788c */ /* 0x000fc6000bf06270 */
[----:B------:R0:W-:Y:S02]  /*28f0*/  STS.U16 [R26+UR7+0x8d00], R6 ;  /* 0x008d00061a007988 */ /* 0x0001e40008000407 */
[----:B0-----:R-:W-:-:S05]  /*2900*/  PRMT R6, R10, 0x7632, R6 ;  /* 0x000076320a067816 */ /* 0x001fca0000000006 */
[----:B------:R0:W-:Y:S02]  /*2910*/  STS.U16 [R26+UR7+0xa100], R6 ;  /* 0x00a100061a007988 */ /* 0x0001e40008000407 */
[----:B0-----:R-:W-:-:S05]  /*2920*/  PRMT R6, R20, 0x7632, R6 ;  /* 0x0000763214067816 */ /* 0x001fca0000000006 */
[----:B------:R1:W-:Y:S02]  /*2930*/  STS.U16 [R26+UR7+0xb500], R6 ;  /* 0x00b500061a007988 */ /* 0x0003e40008000407 */
[----:B-1----:R-:W-:Y:S01]  /*2940*/  LOP3.LUT R6, R27, 0x7f, RZ, 0xc0, !PT ;  /* 0x0000007f1b067812 */ /* 0x002fe200078ec0ff */
[----:B------:R-:W-:Y:S06]  /*2950*/  BRA.U !UP0, `(.L_x_0) ;  /* 0x0000032108287547 */ /* 0x000fec000b800000 */
[----:B------:R-:W0:Y:S01]  /*2960*/  LDC.64 R2, c[0x0][0x3c0] ;  /* 0x0000f000ff027b82 */ /* 0x000e220000000a00 */
[----:B------:R-:W1:Y:S01]  /*2970*/  LDCU.64 UR10, c[0x0][0x3d0] ;  /* 0x00007a00ff0a77ac */ /* 0x000e620008000a00 */
[----:B------:R-:W-:Y:S01]  /*2980*/  LOP3.LUT P0, RZ, R27, 0x3, RZ, 0xc0, !PT ;  /* 0x000000031bff7812 */ /* 0x000fe2000780c0ff */
[----:B------:R-:W2:Y:S05]  /*2990*/  LDCU UR14, c[0x0][0x3d8] ;  /* 0x00007b00ff0e77ac */ /* 0x000eaa0008000800 */
[----:B------:R-:W3:Y:S01]  /*29a0*/  LDC.64 R10, c[0x0][0x388] ;  /* 0x0000e200ff0a7b82 */ /* 0x000ee20000000a00 */
[----:B------:R-:W-:Y:S01]  /*29b0*/  UMOV UR4, URZ ;  /* 0x000000ff00047c82 */ /* 0x000fe20008000000 */
[----:B------:R-:W-:Y:S01]  /*29c0*/  UMOV UR5, URZ ;  /* 0x000000ff00057c82 */ /* 0x000fe20008000000 */
[----:B------:R-:W-:Y:S01]  /*29d0*/  UMOV UR6, URZ ;  /* 0x000000ff00067c82 */ /* 0x000fe20008000000 */
[----:B------:R-:W4:Y:S04]  /*29e0*/  LDCU UR20, c[0x0][0x3d8] ;  /* 0x00007b00ff1477ac */ /* 0x000f280008000800 */
[----:B------:R-:W5:Y:S01]  /*29f0*/  LDC R13, c[0x0][0x3c8] ;  /* 0x0000f200ff0d7b82 */ /* 0x000f620000000800 */
[----:B------:R-:W0:Y:S01]  /*2a00*/  LDCU UR16, c[0x0][0x3f0] ;  /* 0x00007e00ff1077ac */ /* 0x000e220008000800 */
[----:B-1----:R-:W-:Y:S01]  /*2a10*/  IMAD R7, R6, UR11, RZ ;  /* 0x0000000b06077c24 */ /* 0x002fe2000f8e02ff */
[----:B------:R-:W-:Y:S01]  /*2a20*/  UIMAD UR8, UR9, UR10, URZ ;  /* 0x0000000a090872a4 */ /* 0x000fe2000f8e02ff */
[----:B------:R-:W1:Y:S04]  /*2a30*/  LDCU UR11, c[0x0][0x3a8] ;  /* 0x00007500ff0b77ac */ /* 0x000e680008000800 */
[----:B------:R-:W1:Y:S01]  /*2a40*/  LDC.64 R4, c[0x0][0x390] ;  /* 0x0000e400ff047b82 */ /* 0x000e620000000a00 */
[----:B0-----:R-:W-:Y:S01]  /*2a50*/  IMAD R2, R2, UR9, RZ ;  /* 0x0000000902027c24 */ /* 0x001fe2000f8e02ff */
[----:B------:R-:W-:Y:S01]  /*2a60*/  USHF.R.S32.HI UR10, URZ, 0x1f, UR8 ;  /* 0x0000001fff0a7899 */ /* 0x000fe20008011408 */
[C---:B------:R-:W-:Y:S01]  /*2a70*/  IMAD R29, R3.reuse, 0x63, RZ ;  /* 0x00000063031d7824 */ /* 0x040fe200078e02ff */
[----:B------:R-:W0:Y:S01]  /*2a80*/  LDCU UR15, c[0x0][0x3d4] ;  /* 0x00007a80ff0f77ac */ /* 0x000e220008000800 */
[C---:B------:R-:W-:Y:S01]  /*2a90*/  IMAD R28, R3.reuse, 0x64, RZ ;  /* 0x00000064031c7824 */ /* 0x040fe200078e02ff */
[C---:B---3--:R-:W-:Y:S01]  /*2aa0*/  IADD3 R9, P1, PT, R2.reuse, R10, RZ ;  /* 0x0000000a02097210 */ /* 0x048fe20007f3e0ff */
[C---:B------:R-:W-:Y:S01]  /*2ab0*/  IMAD R26, R3.reuse, 0x65, RZ ;  /* 0x00000065031a7824 */ /* 0x040fe200078e02ff */
[----:B------:R-:W3:Y:S01]  /*2ac0*/  LDCU UR17, c[0x0][0x3c4] ;  /* 0x00007880ff1177ac */ /* 0x000ee20008000800 */
[C---:B------:R-:W-:Y:S01]  /*2ad0*/  IMAD R15, R3.reuse, 0x69, RZ ;  /* 0x00000069030f7824 */ /* 0x040fe200078e02ff */
[----:B------:R-:W-:Y:S01]  /*2ae0*/  LEA.HI.X.SX32 R11, R2, R11, 0x1, P1 ;  /* 0x0000000b020b7211 */ /* 0x000fe200008f0eff */
[----:B------:R-:W-:-:S02]  /*2af0*/  IMAD R21, R3, 0x6a, RZ ;  /* 0x0000006a03157824 */ /* 0x000fc400078e02ff */
[C---:B------:R-:W-:Y:S02]  /*2b00*/  IMAD R14, R3.reuse, 0x6b, RZ ;  /* 0x0000006b030e7824 */ /* 0x040fe400078e02ff */
[----:B-----5:R-:W-:Y:S02]  /*2b10*/  IMAD R0, R6, R13, RZ ;  /* 0x0000000d06007224 */ /* 0x020fe400078e02ff */
[----:B------:R-:W-:Y:S02]  /*2b20*/  IMAD R12, R3, 0x6e, RZ ;  /* 0x0000006e030c7824 */ /* 0x000fe400078e02ff */
[----:B------:R-:W-:Y:S01]  /*2b30*/  IMAD R2, R13, 0x80, R0 ;  /* 0x000000800d027824 */ /* 0x000fe200078e0200 */
[-C--:B------:R-:W-:Y:S01]  /*2b40*/  IADD3 R8, P1, PT, R0, R9.reuse, RZ ;  /* 0x0000000900087210 */ /* 0x080fe20007f3e0ff */
[----:B------:R-:W-:Y:S01]  /*2b50*/  IMAD R10, R3, 0x6f, RZ ;  /* 0x0000006f030a7824 */ /* 0x000fe200078e02ff */
[----:B-1----:R-:W-:Y:S01]  /*2b60*/  IADD3 R4, P3, P4, R7, UR8, R4 ;  /* 0x0000000807047c10 */ /* 0x002fe2000fc7e004 */
[C---:B------:R-:W-:Y:S01]  /*2b70*/  IMAD R17, R3.reuse, 0x70, RZ ;  /* 0x0000007003117824 */ /* 0x040fe200078e02ff */
[----:B------:R-:W-:Y:S01]  /*2b80*/  IADD3 R6, P2, PT, R2, R9, RZ ;  /* 0x0000000902067210 */ /* 0x000fe20007f5e0ff */
[----:B------:R-:W-:-:S02]  /*2b90*/  IMAD R9, R3, 0x67, RZ ;  /* 0x0000006703097824 */ /* 0x000fc400078e02ff */
[----:B------:R1:W-:Y:S01]  /*2ba0*/  STL [R1+0x354], R4 ;  /* 0x0003540401007387 */ /* 0x0003e20000100800 */
[----:B------:R-:W-:Y:S01]  /*2bb0*/  LEA.HI.X.SX32 R2, R2, R11, 0x1, P2 ;  /* 0x0000000b02027211 */ /* 0x000fe200010f0eff */
[C---:B------:R-:W-:Y:S02]  /*2bc0*/  IMAD R19, R3.reuse, 0x71, RZ ;  /* 0x0000007103137824 */ /* 0x040fe400078e02ff */
[----:B------:R5:W-:Y:S01]  /*2bd0*/  STL [R1+0x2ac], R8 ;  /* 0x0002ac0801007387 */ /* 0x000be20000100800 */
[C---:B------:R-:W-:Y:S02]  /*2be0*/  IMAD R18, R3.reuse, 0x73, RZ ;  /* 0x0000007303127824 */ /* 0x040fe400078e02ff */
[C---:B------:R-:W-:Y:S01]  /*2bf0*/  IMAD R20, R3.reuse, 0x75, RZ ;  /* 0x0000007503147824 */ /* 0x040fe200078e02ff */
[----:B------:R0:W-:Y:S01]  /*2c00*/  STL [R1+0x340], R6 ;  /* 0x0003400601007387 */ /* 0x0001e20000100800 */
[----:B-1----:R-:W-:Y:S01]  /*2c10*/  SHF.R.S32.HI R4, RZ, 0x1f, R7 ;  /* 0x0000001fff047819 */ /* 0x002fe20000011407 */
[----:B------:R-:W-:-:S02]  /*2c20*/  IMAD R7, R3, 0x68, RZ ;  /* 0x0000006803077824 */ /* 0x000fc400078e02ff */
[C---:B-----5:R-:W-:Y:S01]  /*2c30*/  IMAD R8, R3.reuse, 0x74, RZ ;  /* 0x0000007403087824 */ /* 0x060fe200078e02ff */
[----:B0-----:R-:W-:Y:S01]  /*2c40*/  LEA.HI.X.SX32 R6, R0, R11, 0x1, P1 ;  /* 0x0000000b00067211 */ /* 0x001fe200008f0eff */
[C---:B------:R-:W-:Y:S01]  /*2c50*/  IMAD R11, R3.reuse, 0x72, RZ ;  /* 0x00000072030b7824 */ /* 0x040fe200078e02ff */
[----:B------:R-:W-:Y:S01]  /*2c60*/  IADD3.X R0, PT, PT, R4, UR10, R5, P3, P4 ;  /* 0x0000000a04007c10 */ /* 0x000fe20009fe8405 */
[C---:B------:R-:W-:Y:S01]  /*2c70*/  IMAD R4, R3.reuse, 0x3, RZ ;  /* 0x0000000303047824 */ /* 0x040fe200078e02ff */
[----:B------:R-:W0:Y:S01]  /*2c80*/  LDCU UR10, c[0x0][0x3c4] ;  /* 0x00007880ff0a77ac */ /* 0x000e220008000800 */
[----:B------:R1:W-:Y:S01]  /*2c90*/  STL [R1+0x3f8], R6 ;  /* 0x0003f80601007387 */ /* 0x0003e20000100800 */
[----:B------:R-:W-:-:S03]  /*2ca0*/  IMAD R5, R3, 0x6d, RZ ;  /* 0x0000006d03057824 */ /* 0x000fc600078e02ff */
[----:B------:R5:W-:Y:S04]  /*2cb0*/  STL [R1+0x3fc], R2 ;  /* 0x0003fc0201007387 */ /* 0x000be80000100800 */
[----:B------:R0:W-:Y:S01]  /*2cc0*/  STL [R1+0x358], R0 ;  /* 0x0003580001007387 */ /* 0x0001e20000100800 */
[C---:B-1----:R-:W-:Y:S01]  /*2cd0*/  IMAD R6, R3.reuse, 0x66, RZ ;  /* 0x0000006603067824 */ /* 0x042fe200078e02ff */
[----:B-----5:R-:W-:Y:S01]  /*2ce0*/  SHF.R.S32.HI R2, RZ, 0x1f, R3 ;  /* 0x0000001fff027819 */ /* 0x020fe20000011403 */
[----:B0-----:R-:W-:-:S04]  /*2cf0*/  IMAD.SHL.U32 R0, R3, 0x2, RZ ;  /* 0x0000000203007824 */ /* 0x001fc800078e00ff */
[----:B------:R0:W-:Y:S04]  /*2d00*/  STL [R1+0x184], R2 ;  /* 0x0001840201007387 */ /* 0x0001e80000100800 */
[----:B------:R1:W-:Y:S04]  /*2d10*/  STL [R1+0x180], R0 ;  /* 0x0001800001007387 */ /* 0x0003e80000100800 */
[----:B------:R5:W-:Y:S01]  /*2d20*/  STL [R1+0x17c], R4 ;  /* 0x00017c0401007387 */ /* 0x000be20000100800 */
[C---:B0-----:R-:W-:Y:S02]  /*2d30*/  IMAD.SHL.U32 R2, R3.reuse, 0x4, RZ ;  /* 0x0000000403027824 */ /* 0x041fe400078e00ff */
[----:B-1----:R-:W-:-:S03]  /*2d40*/  IMAD R0, R3, 0x5, RZ ;  /* 0x0000000503007824 */ /* 0x002fc600078e02ff */
[----:B------:R0:W-:Y:S01]  /*2d50*/  STL [R1+0x178], R2 ;  /* 0x0001780201007387 */ /* 0x0001e20000100800 */
[----:B-----5:R-:W-:-:S03]  /*2d60*/  IMAD R4, R3, 0x6, RZ ;  /* 0x0000000603047824 */ /* 0x020fc600078e02ff */
[----:B------:R1:W-:Y:S04]  /*2d70*/  STL [R1+0x174], R0 ;  /* 0x0001740001007387 */ /* 0x0003e80000100800 */
[----:B------:R5:W-:Y:S01]  /*2d80*/  STL [R1+0x170], R4 ;  /* 0x0001700401007387 */ /* 0x000be20000100800 */
[C---:B0-----:R-:W-:Y:S02]  /*2d90*/  IMAD R2, R3.reuse, 0x7, RZ ;  /* 0x0000000703027824 */ /* 0x041fe400078e02ff */
[----:B-1----:R-:W-:-:S03]  /*2da0*/  IMAD.SHL.U32 R0, R3, 0x8, RZ ;  /* 0x0000000803007824 */ /* 0x002fc600078e00ff */
[----:B------:R0:W-:Y:S01]  /*2db0*/  STL [R1+0x16c], R2 ;  /* 0x00016c0201007387 */ /* 0x0001e20000100800 */
[----:B-----5:R-:W-:-:S03]  /*2dc0*/  IMAD R4, R3, 0x9, RZ ;  /* 0x0000000903047824 */ /* 0x020fc600078e02ff */
[----:B------:R1:W-:Y:S04]  /*2dd0*/  STL [R1+0x168], R0 ;  /* 0x0001680001007387 */ /* 0x0003e80000100800 */
[----:B------:R5:W-:Y:S01]  /*2de0*/  STL [R1+0x164], R4 ;  /* 0x0001640401007387 */ /* 0x000be20000100800 */
[C---:B0-----:R-:W-:Y:S02]  /*2df0*/  IMAD R2, R3.reuse, 0xa, RZ ;  /* 0x0000000a03027824 */ /* 0x041fe400078e02ff */
[----:B-1----:R-:W-:-:S03]  /*2e00*/  IMAD R0, R3, 0xb, RZ ;  /* 0x0000000b03007824 */ /* 0x002fc600078e02ff */
        /* <DEDUP_REMOVED lines=176> */
[----:B------:R-:W-:Y:S04]  /*3910*/  STL [R1+0x1518], R29 ;  /* 0x0015181d01007387 */ /* 0x000fe80000100800 */
[----:B------:R-:W-:Y:S04]  /*3920*/  STL [R1], R0 ;  /* 0x0000000001007387 */ /* 0x000fe80000100800 */
[----:B------:R-:W-:Y:S04]  /*3930*/  STL [R1+0x1514], R28 ;  /* 0x0015141c01007387 */ /* 0x000fe80000100800 */
        /* <DEDUP_REMOVED lines=9> */
[----:B------:R-:W-:Y:S01]  /*39d0*/  STL [R1+0x1540], R12 ;  /* 0x0015400c01007387 */ /* 0x000fe20000100800 */
[----:B0-----:R-:W-:-:S03]  /*39e0*/  IMAD R2, R3, 0x76, RZ ;  /* 0x0000007603027824 */ /* 0x001fc600078e02ff */
[----:B------:R-:W-:Y:S01]  /*39f0*/  STL [R1+0x1544], R10 ;  /* 0x0015440a01007387 */ /* 0x000fe20000100800 */
[----:B------:R-:W-:-:S03]  /*3a00*/  IMAD R23, R3, 0x77, RZ ;  /* 0x0000007703177824 */ /* 0x000fc600078e02ff */
[----:B------:R-:W-:Y:S04]  /*3a10*/  STL [R1+0x1548], R17 ;  /* 0x0015481101007387 */ /* 0x000fe80000100800 */
[----:B------:R-:W-:Y:S04]  /*3a20*/  STL [R1+0x154c], R19 ;  /* 0x00154c1301007387 */ /* 0x000fe80000100800 */
[----:B------:R-:W-:Y:S04]  /*3a30*/  STL [R1+0x1550], R11 ;  /* 0x0015500b01007387 */ /* 0x000fe80000100800 */
[----:B------:R-:W-:Y:S04]  /*3a40*/  STL [R1+0x1554], R18 ;  /* 0x0015541201007387 */ /* 0x000fe80000100800 */
[----:B------:R-:W-:Y:S04]  /*3a50*/  STL [R1+0x1558], R8 ;  /* 0x0015580801007387 */ /* 0x000fe80000100800 */
[----:B------:R0:W-:Y:S04]  /*3a60*/  STL [R1+0x155c], R20 ;  /* 0x00155c1401007387 */ /* 0x0001e80000100800 */
[----:B0-----:R-:W5:Y:S04]  /*3a70*/  LDL R20, [R1+0x340] ;  /* 0x0003400001147983 */ /* 0x001f680000100800 */
[----:B------:R-:W-:Y:S04]  /*3a80*/  STL [R1+0x1560], R2 ;  /* 0x0015600201007387 */ /* 0x000fe80000100800 */
[----:B------:R0:W-:Y:S04]  /*3a90*/  STL [R1+0x1564], R23 ;  /* 0x0015641701007387 */ /* 0x0001e80000100800 */
[----:B0-----:R-:W2:Y:S01]  /*3aa0*/  LDL R23, [R1+0x2ac] ;  /* 0x0002ac0001177983 */ /* 0x001ea20000100800 */
[----:B------:R-:W-:-:S02]  /*3ab0*/  IMAD R27, R3, 0x78, RZ ;  /* 0x00000078031b7824 */ /* 0x000fc400078e02ff */
[C---:B------:R-:W-:Y:S02]  /*3ac0*/  IMAD R25, R3.reuse, 0x79, RZ ;  /* 0x0000007903197824 */ /* 0x040fe400078e02ff */
[C---:B------:R-:W-:Y:S01]  /*3ad0*/  IMAD R0, R3.reuse, 0x7a, RZ ;  /* 0x0000007a03007824 */ /* 0x040fe200078e02ff */
[----:B------:R-:W-:Y:S01]  /*3ae0*/  STL [R1+0x1568], R27 ;  /* 0x0015681b01007387 */ /* 0x000fe20000100800 */
[C---:B------:R-:W-:Y:S02]  /*3af0*/  IMAD R22, R3.reuse, 0x7b, RZ ;  /* 0x0000007b03167824 */ /* 0x040fe400078e02ff */
[C---:B------:R-:W-:Y:S01]  /*3b00*/  IMAD R24, R3.reuse, 0x7c, RZ ;  /* 0x0000007c03187824 */ /* 0x040fe200078e02ff */
[----:B------:R-:W-:Y:S01]  /*3b10*/  STL [R1+0x156c], R25 ;  /* 0x00156c1901007387 */ /* 0x000fe20000100800 */
[C---:B------:R-:W-:Y:S02]  /*3b20*/  IMAD R13, R3.reuse, 0x7d, RZ ;  /* 0x0000007d030d7824 */ /* 0x040fe400078e02ff */
[----:B------:R-:W-:Y:S01]  /*3b30*/  IMAD R16, R3, 0x7e, RZ ;  /* 0x0000007e03107824 */ /* 0x000fe200078e02ff */
[----:B------:R0:W-:Y:S01]  /*3b40*/  STL [R1+0x1570], R0 ;  /* 0x0015700001007387 */ /* 0x0001e20000100800 */
[----:B------:R-:W-:-:S03]  /*3b50*/  IMAD.MOV.U32 R2, RZ, RZ, -0x800000 ;  /* 0xff800000ff027424 */ /* 0x000fc600078e00ff */
[----:B------:R-:W-:Y:S04]  /*3b60*/  STL [R1+0x1574], R22 ;  /* 0x0015741601007387 */ /* 0x000fe80000100800 */
[----:B------:R-:W-:Y:S01]  /*3b70*/  STL [R1+0x1578], R24 ;  /* 0x0015781801007387 */ /* 0x000fe20000100800 */
[----:B0-----:R-:W-:-:S03]  /*3b80*/  IMAD.MOV.U32 R0, RZ, RZ, -0x800000 ;  /* 0xff800000ff007424 */ /* 0x001fc600078e00ff */
[----:B------:R-:W-:Y:S04]  /*3b90*/  STL [R1+0x157c], R13 ;  /* 0x00157c0d01007387 */ /* 0x000fe80000100800 */
[----:B------:R-:W-:Y:S01]  /*3ba0*/  STL [R1+0x1580], R16 ;  /* 0x0015801001007387 */ /* 0x000fe20000100800 */
[-C--:B-----5:R-:W-:Y:S02]  /*3bb0*/  IADD3 RZ, P1, PT, R20, R3.reuse, RZ ;  /* 0x0000000314ff7210 */ /* 0x0a0fe40007f3e0ff */
[----:B--2---:R-:W-:Y:S01]  /*3bc0*/  IADD3 RZ, P5, PT, R23, R3, RZ ;  /* 0x0000000317ff7210 */ /* 0x004fe20007fbe0ff */
[----:B------:R-:W-:-:S05]  /*3bd0*/  IMAD R3, R3, 0x7f, RZ ;  /* 0x0000007f03037824 */ /* 0x000fca00078e02ff */
[----:B------:R0:W-:Y:S04]  /*3be0*/  STL [R1+0x1584], R3 ;  /* 0x0015840301007387 */ /* 0x0001e80000100800 */
[----:B------:R-:W-:Y:S01]  /*3bf0*/  STL [R1+0x554], R0 ;  /* 0x0005540001007387 */ /* 0x000fe20000100800 */
[----:B0-----:R-:W-:-:S05]  /*3c00*/  IMAD.MOV.U32 R3, RZ, RZ, -0x800000 ;  /* 0xff800000ff037424 */ /* 0x001fca00078e00ff */
[----:B------:R-:W-:Y:S04]  /*3c10*/  STL [R1+0x558], R3 ;  /* 0x0005580301007387 */ /* 0x000fe80000100800 */
[----:B------:R0:W-:Y:S04]  /*3c20*/  STL [R1+0x55c], R2 ;  /* 0x00055c0201007387 */ /* 0x0001e80000100800 */
[----:B------:R-:W-:Y:S04]  /*3c30*/  STL [R1+0x4b0], RZ ;  /* 0x0004b0ff01007387 */ /* 0x000fe80000100800 */
[----:B------:R1:W-:Y:S04]  /*3c40*/  STL [R1+0x568], R0 ;  /* 0x0005680001007387 */ /* 0x0003e80000100800 */
[----:B------:R-:W-:Y:S04]  /*3c50*/  STL [R1+0x4b4], RZ ;  /* 0x0004b4ff01007387 */ /* 0x000fe80000100800 */
[----:B------:R-:W-:Y:S04]  /*3c60*/  STL [R1+0x4b8], RZ ;  /* 0x0004b8ff01007387 */ /* 0x000fe80000100800 */
[----:B------:R-:W-:Y:S04]  /*3c70*/  STL [R1+0x4bc], RZ ;  /* 0x0004bcff01007387 */ /* 0x000fe80000100800 */
[----:B------:R-:W-:Y:S04]  /*3c80*/  STL [R1+0x4c0], RZ ;  /* 0x0004c0ff01007387 */ /* 0x000fe80000100800 */
[----:B------:R-:W-:Y:S04]  /*3c90*/  STL [R1+0x4c4], RZ ;  /* 0x0004c4ff01007387 */ /* 0x000fe80000100800 */
[----:B------:R-:W-:Y:S04]  /*3ca0*/  STL [R1+0x4c8], RZ ;  /* 0x0004c8ff01007387 */ /* 0x000fe80000100800 */
[----:B------:R-:W-:Y:S04]  /*3cb0*/  STL [R1+0x4cc], RZ ;  /* 0x0004ccff01007387 */ /* 0x000fe80000100800 */
[----:B------:R-:W1:Y:S04]  /*3cc0*/  LDL R27, [R1+0x3f8] ;  /* 0x0003f800011b7983 */ /* 0x000e680000100800 */
[----:B------:R-:W2:Y:S04]  /*3cd0*/  LDL.LU R21, [R1+0x180] ;  /* 0x0001800001157983 */ /* 0x000ea80000300800 */
[----:B0-----:R-:W5:Y:S04]  /*3ce0*/  LDL R2, [R1+0x3fc] ;  /* 0x0003fc0001027983 */ /* 0x001f680000100800 */
[----:B------:R-:W3:Y:S04]  /*3cf0*/  LDL.LU R29, [R1+0x17c] ;  /* 0x00017c00011d7983 */ /* 0x000ee80000300800 */
[----:B------:R-:W1:Y:S04]  /*3d00*/  LDL.LU R15, [R1+0x184] ;  /* 0x00018400010f7983 */ /* 0x000e680000300800 */
[----:B------:R-:W4:Y:S04]  /*3d10*/  LDL.LU R7, [R1+0x178] ;  /* 0x0001780001077983 */ /* 0x000f280000300800 */
[----:B------:R-:W4:Y:S04]  /*3d20*/  LDL.LU R9, [R1+0x174] ;  /* 0x0001740001097983 */ /* 0x000f280000300800 */
[----:B------:R-:W4:Y:S04]  /*3d30*/  LDL.LU R6, [R1+0x170] ;  /* 0x0001700001067983 */ /* 0x000f280000300800 */
[----:B------:R-:W4:Y:S04]  /*3d40*/  LDL.LU R26, [R1+0x16c] ;  /* 0x00016c00011a7983 */ /* 0x000f280000300800 */
[----:B------:R-:W4:Y:S01]  /*3d50*/  LDL.LU R28, [R1+0x168] ;  /* 0x00016800011c7983 */ /* 0x000f220000300800 */
[----:B--2---:R-:W-:-:S02]  /*3d60*/  IADD3 RZ, P3, PT, R21, R23, RZ ;  /* 0x0000001715ff7210 */ /* 0x004fc40007f7e0ff */
[----:B------:R-:W-:Y:S02]  /*3d70*/  SHF.R.S32.HI R4, RZ, 0x1f, R21 ;  /* 0x0000001fff047819 */ /* 0x000fe40000011415 */
[-C--:B------:R-:W-:Y:S02]  /*3d80*/  IADD3 RZ, P2, PT, R21, R20.reuse, RZ ;  /* 0x0000001415ff7210 */ /* 0x080fe40007f5e0ff */
[CC--:B---3--:R-:W-:Y:S02]  /*3d90*/  IADD3 RZ, P6, PT, R29.reuse, R23.reuse, RZ ;  /* 0x000000171dff7210 */ /* 0x0c8fe40007fde0ff */
[----:B------:R-:W-:Y:S01]  /*3da0*/  IADD3 RZ, P4, PT, R29, R20, RZ ;  /* 0x000000141dff7210 */ /* 0x000fe20007f9e0ff */
[C---:B-1----:R-:W-:Y:S01]  /*3db0*/  IMAD.X R0, R15.reuse, 0x1, R27, P5 ;  /* 0x000000010f007824 */ /* 0x042fe200028e061b */
[----:B------:R-:W-:Y:S01]  /*3dc0*/  SHF.R.S32.HI R3, RZ, 0x1f, R29 ;  /* 0x0000001fff037819 */ /* 0x000fe2000001141d */
[----:B-----5:R-:W-:Y:S01]  /*3dd0*/  IMAD.X R5, R15, 0x1, R2, P1 ;  /* 0x000000010f057824 */ /* 0x020fe200008e0602 */
[----:B------:R-:W2:Y:S01]  /*3de0*/  LDL.LU R29, [R1+0x164] ;  /* 0x00016400011d7983 */ /* 0x000ea20000300800 */
[----:B----4-:R-:W-:-:S02]  /*3df0*/  IADD3 RZ, P5, PT, R7, R23, RZ ;  /* 0x0000001707ff7210 */ /* 0x010fc40007fbe0ff */
[----:B------:R-:W-:Y:S01]  /*3e00*/  IADD3 RZ, P1, PT, R7, R20, RZ ;  /* 0x0000001407ff7210 */ /* 0x000fe20007f3e0ff */
[----:B------:R0:W-:Y:S04]  /*3e10*/  STL [R1+0x14bc], R0 ;  /* 0x0014bc0001007387 */ /* 0x0001e80000100800 */
[----:B------:R1:W-:Y:S04]  /*3e20*/  STL [R1+0x14b8], R5 ;  /* 0x0014b80501007387 */ /* 0x0003e80000100800 */
[----:B------:R-:W3:Y:S01]  /*3e30*/  LDL.LU R15, [R1+0x160] ;  /* 0x00016000010f7983 */ /* 0x000ee20000300800 */
[----:B0-----:R-:W-:Y:S01]  /*3e40*/  SHF.R.S32.HI R0, RZ, 0x1f, R7 ;  /* 0x0000001fff007819 */ /* 0x001fe20000011407 */
[----:B-1----:R-:W-:-:S05]  /*3e50*/  IMAD.X R5, R4, 0x1, R27, P3 ;  /* 0x0000000104057824 */ /* 0x002fca00018e061b */
[----:B------:R0:W-:Y:S02]  /*3e60*/  STL [R1+0x14b4], R5 ;  /* 0x0014b40501007387 */ /* 0x0001e40000100800 */
[----:B0-----:R-:W-:-:S05]  /*3e70*/  IMAD.X R5, R4, 0x1, R2, P2 ;  /* 0x0000000104057824 */ /* 0x001fca00010e0602 */
[----:B------:R0:W-:Y:S04]  /*3e80*/  STL [R1+0x14b0], R5 ;  /* 0x0014b00501007387 */ /* 0x0001e80000100800 */
[----:B------:R-:W4:Y:S01]  /*3e90*/  LDL.LU R7, [R1+0x15c] ;  /* 0x00015c0001077983 */ /* 0x000f220000300800 */
[----:B0-----:R-:W-:-:S05]  /*3ea0*/  IMAD.X R5, R3, 0x1, R27, P6 ;  /* 0x0000000103057824 */ /* 0x001fca00030e061b */
[----:B------:R0:W-:Y:S01]  /*3eb0*/  STL [R1+0x14ac], R5 ;  /* 0x0014ac0501007387 */ /* 0x0001e20000100800 */
[C---:B------:R-:W-:Y:S02]  /*3ec0*/  IADD3 RZ, P3, PT, R9.reuse, R23, RZ ;  /* 0x0000001709ff7210 */ /* 0x040fe40007f7e0ff */
[----:B------:R-:W-:Y:S02]  /*3ed0*/  IADD3 RZ, P2, PT, R9, R20, RZ ;  /* 0x0000001409ff7210 */ /* 0x000fe40007f5e0ff */
[----:B------:R-:W-:Y:S01]  /*3ee0*/  SHF.R.S32.HI R4, RZ, 0x1f, R9 ;  /* 0x0000001fff047819 */ /* 0x000fe20000011409 */
[----:B0-----:R-:W-:-:S05]  /*3ef0*/  IMAD.X R5, R3, 0x1, R2, P4 ;  /* 0x0000000103057824 */ /* 0x001fca00020e0602 */
[----:B------:R0:W-:Y:S04]  /*3f00*/  STL [R1+0x14a8], R5 ;  /* 0x0014a80501007387 */ /* 0x0001e80000100800 */
[----:B------:R-:W5:Y:S01]  /*3f10*/  LDL.LU R9, [R1+0x158] ;  /* 0x0001580001097983 */ /* 0x000f620000300800 */
[-C--:B------:R-:W-:Y:S01]  /*3f20*/  IADD3 RZ, P6, PT, R6, R23.reuse, RZ ;  /* 0x0000001706ff7210 */ /* 0x080fe20007fde0ff */
[--C-:B0-----:R-:W-:Y:S01]  /*3f30*/  IMAD.X R5, R0, 0x1, R27.reuse, P5 ;  /* 0x0000000100057824 */ /* 0x101fe200028e061b */
[----:B------:R-:W-:Y:S01]  /*3f40*/  IADD3 RZ, P4, PT, R6, R20, RZ ;  /* 0x0000001406ff7210 */ /* 0x000fe20007f9e0ff */
[----:B------:R-:W-:Y:S01]  /*3f50*/  IMAD.X R0, R0, 0x1, R2, P1 ;  /* 0x0000000100007824 */ /* 0x000fe200008e0602 */
[----:B------:R-:W-:Y:S02]  /*3f60*/  SHF.R.S32.HI R3, RZ, 0x1f, R6 ;  /* 0x0000001fff037819 */ /* 0x000fe40000011406 */
[----:B------:R0:W-:Y:S04]  /*3f70*/  STL [R1+0x14a4], R5 ;  /* 0x0014a40501007387 */ /* 0x0001e80000100800 */
[----:B------:R-:W5:Y:S01]  /*3f80*/  LDL.LU R6, [R1+0x154] ;  /* 0x0001540001067983 */ /* 0x000f620000300800 */
[----:B------:R-:W-:Y:S01]  /*3f90*/  IADD3 RZ, P5, PT, R26, R23, RZ ;  /* 0x000000171aff7210 */ /* 0x000fe20007fbe0ff */
[----:B0-----:R-:W-:-:S02]  /*3fa0*/  IMAD.X R5, R4, 0x1, R27, P3 ;  /* 0x0000000104057824 */ /* 0x001fc400018e061b */
[----:B------:R0:W-:Y:S01]  /*3fb0*/  STL [R1+0x14a0], R0 ;  /* 0x0014a00001007387 */ /* 0x0001e20000100800 */
[----:B------:R-:W-:-:S03]  /*3fc0*/  IADD3 RZ, P1, PT, R26, R20, RZ ;  /* 0x000000141aff7210 */ /* 0x000fc60007f3e0ff */
[----:B------:R1:W-:Y:S01]  /*3fd0*/  STL [R1+0x149c], R5 ;  /* 0x00149c0501007387 */ /* 0x0003e20000100800 */
[----:B0-----:R-:W-:-:S03]  /*3fe0*/  SHF.R.S32.HI R0, RZ, 0x1f, R26 ;  /* 0x0000001fff007819 */ /* 0x001fc6000001141a */
[----:B------:R-:W5:Y:S01]  /*3ff0*/  LDL.LU R26, [R1+0x150] ;  /* 0x00015000011a7983 */ /* 0x000f620000300800 */
[--C-:B------:R-:W-:Y:S02]  /*4000*/  IMAD.X R4, R4, 0x1, R2.reuse, P2 ;  /* 0x0000000104047824 */ /* 0x100fe400010e0602 */
[C---:B-1----:R-:W-:Y:S01]  /*4010*/  IMAD.X R5, R3.reuse, 0x1, R27, P6 ;  /* 0x0000000103057824 */ /* 0x042fe200030e061b */
[C---:B------:R-:W-:Y:S01]  /*4020*/  IADD3 RZ, P3, PT, R28.reuse, R23, RZ ;  /* 0x000000171cff7210 */ /* 0x040fe20007f7e0ff */
[----:B------:R-:W-:Y:S01]  /*4030*/  IMAD.X R3, R3, 0x1, R2, P4 ;  /* 0x0000000103037824 */ /* 0x000fe200020e0602 */
[----:B------:R0:W-:Y:S01]  /*4040*/  STL [R1+0x1498], R4 ;  /* 0x0014980401007387 */ /* 0x0001e20000100800 */
[----:B------:R-:W-:-:S03]  /*4050*/  IADD3 RZ, P2, PT, R28, R20, RZ ;  /* 0x000000141cff7210 */ /* 0x000fc60007f5e0ff */
[----:B------:R1:W-:Y:S01]  /*4060*/  STL [R1+0x1494], R5 ;  /* 0x0014940501007387 */ /* 0x0003e20000100800 */
[----:B0-----:R-:W-:-:S03]  /*4070*/  SHF.R.S32.HI R4, RZ, 0x1f, R28 ;  /* 0x0000001fff047819 */ /* 0x001fc6000001141c */
[----:B------:R-:W5:Y:S01]  /*4080*/  LDL.LU R28, [R1+0x14c] ;  /* 0x00014c00011c7983 */ /* 0x000f620000300800 */
[----:B-1----:R-:W-:-:S03]  /*4090*/  IMAD.X R5, R0, 0x1, R27, P5 ;  /* 0x0000000100057824 */ /* 0x002fc600028e061b */
[----:B------:R-:W-:Y:S01]  /*40a0*/  STL [R1+0x1490], R3 ;  /* 0x0014900301007387 */ /* 0x000fe20000100800 */
[--C-:B------:R-:W-:Y:S02]  /*40b0*/  IMAD.X R0, R0, 0x1, R2.reuse, P1 ;  /* 0x0000000100007824 */ /* 0x100fe400008e0602 */
[C---:B------:R-:W-:Y:S01]  /*40c0*/  IMAD.X R8, R4.reuse, 0x1, R27, P3 ;  /* 0x0000000104087824 */ /* 0x040fe200018e061b */
[----:B------:R0:W-:Y:S02]  /*40d0*/  STL [R1+0x148c], R5 ;  /* 0x00148c0501007387 */ /* 0x0001e40000100800 */
[----:B0-----:R-:W-:Y:S01]  /*40e0*/  IMAD.X R5, R4, 0x1, R2, P2 ;  /* 0x0000000104057824 */ /* 0x001fe200010e0602 */
[C---:B--2---:R-:W-:Y:S02]  /*40f0*/  IADD3 RZ, P6, PT, R29.reuse, R23, RZ ;  /* 0x000000171dff7210 */ /* 0x044fe40007fde0ff */
[----:B------:R-:W-:Y:S02]  /*4100*/  SHF.R.S32.HI R3, RZ, 0x1f, R29 ;  /* 0x0000001fff037819 */ /* 0x000fe4000001141d */
[----:B------:R-:W-:-:S02]  /*4110*/  IADD3 RZ, P4, PT, R29, R20, RZ ;  /* 0x000000141dff7210 */ /* 0x000fc40007f9e0ff */
[----:B------:R-:W2:Y:S04]  /*4120*/  LDL.LU R29, [R1+0x148] ;  /* 0x00014800011d7983 */ /* 0x000ea80000300800 */
[----:B------:R0:W-:Y:S01]  /*4130*/  STL [R1+0x1488], R0 ;  /* 0x0014880001007387 */ /* 0x0001e20000100800 */
[----:B---3--:R-:W-:-:S03]  /*4140*/  IADD3 RZ, P5, PT, R15, R23, RZ ;  /* 0x000000170fff7210 */ /* 0x008fc60007fbe0ff */
[----:B------:R-:W-:Y:S01]  /*4150*/  STL [R1+0x1484], R8 ;  /* 0x0014840801007387 */ /* 0x000fe20000100800 */
[----:B------:R-:W-:-:S03]  /*4160*/  IADD3 RZ, P1, PT, R15, R20, RZ ;  /* 0x000000140fff7210 */ /* 0x000fc60007f3e0ff */
[----:B------:R1:W-:Y:S01]  /*4170*/  STL [R1+0x1480], R5 ;  /* 0x0014800501007387 */ /* 0x0003e20000100800 */
[----:B0-----:R-:W-:Y:S01]  /*4180*/  SHF.R.S32.HI R0, RZ, 0x1f, R15 ;  /* 0x0000001fff007819 */ /* 0x001fe2000001140f */
[----:B-1----:R-:W-:Y:S01]  /*4190*/  IMAD.X R5, R3, 0x1, R2, P4 ;  /* 0x0000000103057824 */ /* 0x002fe200020e0602 */
[C---:B----4-:R-:W-:Y:S02]  /*41a0*/  IADD3 RZ, P3, PT, R7.reuse, R23, RZ ;  /* 0x0000001707ff7210 */ /* 0x050fe40007f7e0ff */
[----:B------:R-:W-:Y:S02]  /*41b0*/  IADD3 RZ, P2, PT, R7, R20, RZ ;  /* 0x0000001407ff7210 */ /* 0x000fe40007f5e0ff */
[----:B------:R-:W-:Y:S01]  /*41c0*/  SHF.R.S32.HI R4, RZ, 0x1f, R7 ;  /* 0x0000001fff047819 */ /* 0x000fe20000011407 */
[----:B------:R-:W-:-:S05]  /*41d0*/  IMAD.X R7, R3, 0x1, R27, P6 ;  /* 0x0000000103077824 */ /* 0x000fca00030e061b */
[----:B------:R0:W-:Y:S04]  /*41e0*/  STL [R1+0x147c], R7 ;  /* 0x00147c0701007387 */ /* 0x0001e80000100800 */
[----:B------:R1:W-:Y:S01]  /*41f0*/  STL [R1+0x1478], R5 ;  /* 0x0014780501007387 */ /* 0x0003e20000100800 */
[C---:B0-----:R-:W-:Y:S02]  /*4200*/  IMAD.X R7, R0.reuse, 0x1, R27, P5 ;  /* 0x0000000100077824 */ /* 0x041fe400028e061b */
[----:B-1----:R-:W-:-:S03]  /*4210*/  IMAD.X R5, R0, 0x1, R2, P1 ;  /* 0x0000000100057824 */ /* 0x002fc600008e0602 */
[----:B------:R-:W-:Y:S04]  /*4220*/  STL [R1+0x1474], R7 ;  /* 0x0014740701007387 */ /* 0x000fe80000100800 */
[----:B------:R0:W-:Y:S01]  /*4230*/  STL [R1+0x1470], R5 ;  /* 0x0014700501007387 */ /* 0x0001e20000100800 */
[----:B-----5:R-:W-:Y:S02]  /*4240*/  IADD3 RZ, P6, PT, R9, R23, RZ ;  /* 0x0000001709ff7210 */ /* 0x020fe40007fde0ff */
[----:B------:R-:W-:Y:S01]  /*4250*/  SHF.R.S32.HI R3, RZ, 0x1f, R9 ;  /* 0x0000001fff037819 */ /* 0x000fe20000011409 */
[C---:B0-----:R-:W-:Y:S02]  /*4260*/  IMAD.X R5, R4.reuse, 0x1, R27, P3 ;  /* 0x0000000104057824 */ /* 0x041fe400018e061b */
[----:B------:R-:W-:-:S03]  /*4270*/  IMAD.X R4, R4, 0x1, R2, P2 ;  /* 0x0000000104047824 */ /* 0x000fc600010e0602 */
[----:B------:R-:W-:Y:S01]  /*4280*/  STL [R1+0x146c], R5 ;  /* 0x00146c0501007387 */ /* 0x000fe20000100800 */
[----:B------:R-:W-:-:S03]  /*4290*/  IADD3 RZ, P4, PT, R9, R20, RZ ;  /* 0x0000001409ff7210 */ /* 0x000fc60007f9e0ff */
[----:B------:R0:W-:Y:S01]  /*42a0*/  STL [R1+0x1468], R4 ;  /* 0x0014680401007387 */ /* 0x0001e20000100800 */
[----:B------:R-:W-:-:S03]  /*42b0*/  IADD3 RZ, P5, PT, R6, R23, RZ ;  /* 0x0000001706ff7210 */ /* 0x000fc60007fbe0ff */
[----:B------:R-:W3:Y:S01]  /*42c0*/  LDL.LU R22, [R1+0x144] ;  /* 0x0001440001167983 */ /* 0x000ee20000300800 */
[----:B------:R-:W-:Y:S01]  /*42d0*/  SHF.R.S32.HI R0, RZ, 0x1f, R6 ;  /* 0x0000001fff007819 */ /* 0x000fe20000011406 */
[C---:B0-----:R-:W-:Y:S01]  /*42e0*/  IMAD.X R4, R3.reuse, 0x1, R27, P6 ;  /* 0x0000000103047824 */ /* 0x041fe200030e061b */
[----:B------:R-:W-:Y:S01]  /*42f0*/  IADD3 RZ, P1, PT, R6, R20, RZ ;  /* 0x0000001406ff7210 */ /* 0x000fe20007f3e0ff */
[----:B------:R-:W-:-:S03]  /*4300*/  IMAD.X R3, R3, 0x1, R2, P4 ;  /* 0x0000000103037824 */ /* 0x000fc600020e0602 */
[----:B------:R0:W-:Y:S01]  /*4310*/  STL [R1+0x1464], R4 ;  /* 0x0014640401007387 */ /* 0x0001e20000100800 */
[----:B------:R-:W-:-:S03]  /*4320*/  IADD3 RZ, P3, PT, R26, R23, RZ ;  /* 0x000000171aff7210 */ /* 0x000fc60007f7e0ff */
[----:B------:R-:W4:Y:S01]  /*4330*/  LDL.LU R25, [R1+0x140] ;  /* 0x0001400001197983 */ /* 0x000f220000300800 */
[----:B------:R-:W-:Y:S01]  /*4340*/  SHF.R.S32.HI R13, RZ, 0x1f, R26 ;  /* 0x0000001fff0d7819 */ /* 0x000fe2000001141a */
[C---:B0-----:R-:W-:Y:S02]  /*4350*/  IMAD.X R4, R0.reuse, 0x1, R27, P5 ;  /* 0x0000000100047824 */ /* 0x041fe400028e061b */
[----:B------:R-:W-:Y:S01]  /*4360*/  STL [R1+0x1460], R3 ;  /* 0x0014600301007387 */ /* 0x000fe20000100800 */
[----:B------:R-:W-:-:S03]  /*4370*/  IMAD.X R0, R0, 0x1, R2, P1 ;  /* 0x0000000100007824 */ /* 0x000fc600008e0602 */
[----:B------:R0:W-:Y:S04]  /*4380*/  STL [R1+0x145c], R4 ;  /* 0x00145c0401007387 */ /* 0x0001e80000100800 */
[----:B------:R-:W5:Y:S01]  /*4390*/  LDL.LU R8, [R1+0x13c] ;  /* 0x00013c0001087983 */ /* 0x000f620000300800 */
[----:B0-----:R-:W-:-:S03]  /*43a0*/  IMAD.X R4, R13, 0x1, R27, P3 ;  /* 0x000000010d047824 */ /* 0x001fc600018e061b */
[----:B------:R-:W-:Y:S04]  /*43b0*/  STL [R1+0x1458], R0 ;  /* 0x0014580001007387 */ /* 0x000fe80000100800 */
[----:B------:R-:W5:Y:S04]  /*43c0*/  LDL R18, [R1+0x138] ;  /* 0x0001380001127983 */ /* 0x000f680000100800 */
[----:B------:R-:W5:Y:S04]  /*43d0*/  LDL R11, [R1+0x134] ;  /* 0x00013400010b7983 */ /* 0x000f680000100800 */
[----:B------:R0:W-:Y:S04]  /*43e0*/  STL [R1+0x1454], R4 ;  /* 0x0014540401007387 */ /* 0x0001e80000100800 */
[----:B------:R-:W5:Y:S04]  /*43f0*/  LDL R19, [R1+0x130] ;  /* 0x0001300001137983 */ /* 0x000f680000100800 */
[----:B------:R-:W5:Y:S04]  /*4400*/  LDL R17, [R1+0x12c] ;  /* 0x00012c0001117983 */ /* 0x000f680000100800 */
[----:B------:R-:W5:Y:S04]  /*4410*/  LDL R10, [R1+0x128] ;  /* 0x00012800010a7983 */ /* 0x000f680000100800 */
[----:B------:R-:W5:Y:S04]  /*4420*/  LDL R12, [R1+0x124] ;  /* 0x00012400010c7983 */ /* 0x000f680000100800 */
[----:B------:R-:W5:Y:S04]  /*4430*/  LDL R5, [R1+0x120] ;  /* 0x0001200001057983 */ /* 0x000f680000100800 */
[----:B0-----:R-:W5:Y:S04]  /*4440*/  LDL R4, [R1+0x11c] ;  /* 0x00011c0001047983 */ /* 0x001f680000100800 */
[----:B------:R-:W5:Y:S04]  /*4450*/  LDL R14, [R1+0x118] ;  /* 0x00011800010e7983 */ /* 0x000f680000100800 */
[----:B------:R-:W5:Y:S04]  /*4460*/  LDL R21, [R1+0x114] ;  /* 0x0001140001157983 */ /* 0x000f680000100800 */
[----:B------:R-:W5:Y:S04]  /*4470*/  LDL R15, [R1+0x110] ;  /* 0x00011000010f7983 */ /* 0x000f680000100800 */
[----:B------:R-:W5:Y:S01]  /*4480*/  LDL R7, [R1+0x10c] ;  /* 0x00010c0001077983 */ /* 0x000f620000100800 */
[----:B------:R-:W-:-:S03]  /*4490*/  IADD3 RZ, P2, PT, R26, R20, RZ ;  /* 0x000000141aff7210 */ /* 0x000fc60007f5e0ff */
[----:B------:R-:W5:Y:S04]  /*44a0*/  LDL R9, [R1+0x108] ;  /* 0x0001080001097983 */ /* 0x000f680000100800 */
[----:B------:R-:W5:Y:S04]  /*44b0*/  LDL R6, [R1+0x104] ;  /* 0x0001040001067983 */ /* 0x000f680000100800 */
[----:B------:R-:W5:Y:S01]  /*44c0*/  LDL R26, [R1+0x100] ;  /* 0x00010000011a7983 */ /* 0x000f620000100800 */
[----:B------:R-:W-:Y:S01]  /*44d0*/  IMAD.X R13, R13, 0x1, R2, P2 ;  /* 0x000000010d0d7824 */ /* 0x000fe200010e0602 */
[----:B------:R-:W-:-:S02]  /*44e0*/  IADD3 RZ, P6, PT, R28, R23, RZ ;  /* 0x000000171cff7210 */ /* 0x000fc40007fde0ff */
[----:B------:R-:W-:Y:S02]  /*44f0*/  SHF.R.S32.HI R3, RZ, 0x1f, R28 ;  /* 0x0000001fff037819 */ /* 0x000fe4000001141c */
[-C--:B------:R-:W-:Y:S02]  /*4500*/  IADD3 RZ, P4, PT, R28, R20.reuse, RZ ;  /* 0x000000141cff7210 */ /* 0x080fe40007f9e0ff */
[----:B------:R-:W5:Y:S01]  /*4510*/  LDL R28, [R1+0xfc] ;  /* 0x0000fc00011c7983 */ /* 0x000f620000100800 */
[C---:B--2---:R-:W-:Y:S02]  /*4520*/  IADD3 RZ, P5, PT, R29.reuse, R23, RZ ;  /* 0x000000171dff7210 */ /* 0x044fe40007fbe0ff */
[----:B------:R-:W-:Y:S02]  /*4530*/  IADD3 RZ, P1, PT, R29, R20, RZ ;  /* 0x000000141dff7210 */ /* 0x000fe40007f3e0ff */
[----:B------:R-:W-:Y:S02]  /*4540*/  SHF.R.S32.HI R0, RZ, 0x1f, R29 ;  /* 0x0000001fff007819 */ /* 0x000fe4000001141d */
[----:B------:R-:W2:Y:S04]  /*4550*/  LDL R29, [R1+0xf8] ;  /* 0x0000f800011d7983 */ /* 0x000ea80000100800 */
[----:B------:R0:W-:Y:S02]  /*4560*/  STL [R1+0x1450], R13 ;  /* 0x0014500d01007387 */ /* 0x0001e40000100800 */
[----:B0-----:R-:W-:-:S02]  /*4570*/  IMAD.X R13, R3, 0x1, R27, P6 ;  /* 0x00000001030d7824 */ /* 0x001fc400030e061b */
[----:B------:R-:W-:Y:S01]  /*4580*/  IMAD.X R3, R3, 0x1, R2, P4 ;  /* 0x0000000103037824 */ /* 0x000fe200020e0602 */
[----:B---3--:R-:W-:-:S05]  /*4590*/  SHF.R.S32.HI R16, RZ, 0x1f, R22 ;  /* 0x0000001fff107819 */ /* 0x008fca0000011416 */
[----:B------:R-:W-:Y:S04]  /*45a0*/  STL [R1+0x2ec], R16 ;  /* 0x0002ec1001007387 */ /* 0x000fe80000100800 */
[----:B------:R4:W-:Y:S04]  /*45b0*/  STL [R1+0x144c], R13 ;  /* 0x00144c0d01007387 */ /* 0x0009e80000100800 */
[----:B------:R0:W-:Y:S01]  /*45c0*/  STL [R1+0x1448], R3 ;  /* 0x0014480301007387 */ /* 0x0001e20000100800 */
[----:B----4-:R-:W-:Y:S01]  /*45d0*/  SHF.R.S32.HI R13, RZ, 0x1f, R25 ;  /* 0x0000001fff0d7819 */ /* 0x010fe20000011419 */
[----:B0-----:R-:W-:-:S04]  /*45e0*/  IMAD.X R3, R0, 0x1, R27, P5 ;  /* 0x0000000100037824 */ /* 0x001fc800028e061b */
[----:B------:R-:W-:Y:S01]  /*45f0*/  STL [R1+0x2e8], R13 ;  /* 0x0002e80d01007387 */ /* 0x000fe20000100800 */
[----:B------:R-:W-:-:S03]  /*4600*/  IMAD.X R0, R0, 0x1, R2, P1 ;  /* 0x0000000100007824 */ /* 0x000fc600008e0602 */
[----:B------:R5:W-:Y:S04]  /*4610*/  STL [R1+0x1444], R3 ;  /* 0x0014440301007387 */ /* 0x000be80000100800 */
[----:B------:R0:W-:Y:S01]  /*4620*/  STL [R1+0x1440], R0 ;  /* 0x0014400001007387 */ /* 0x0001e20000100800 */
[----:B-----5:R-:W-:Y:S02]  /*4630*/  SHF.R.S32.HI R3, RZ, 0x1f, R8 ;  /* 0x0000001fff037819 */ /* 0x020fe40000011408 */
[----:B------:R-:W-:-:S03]  /*4640*/  SHF.R.S32.HI R2, RZ, 0x1f, R18 ;  /* 0x0000001fff027819 */ /* 0x000fc60000011412 */
[----:B------:R1:W-:Y:S01]  /*4650*/  STL [R1+0x2e4], R3 ;  /* 0x0002e40301007387 */ /* 0x0003e20000100800 */
[----:B0-----:R-:W-:-:S03]  /*4660*/  SHF.R.S32.HI R0, RZ, 0x1f, R11 ;  /* 0x0000001fff007819 */ /* 0x001fc6000001140b */
[----:B------:R0:W-:Y:S01]  /*4670*/  STL [R1+0x2e0], R2 ;  /* 0x0002e00201007387 */ /* 0x0001e20000100800 */
[----:B-1----:R-:W-:-:S03]  /*4680*/  SHF.R.S32.HI R3, RZ, 0x1f, R19 ;  /* 0x0000001fff037819 */ /* 0x002fc60000011413 */
[----:B------:R1:W-:Y:S01]  /*4690*/  STL [R1+0x2dc], R0 ;  /* 0x0002dc0001007387 */ /* 0x0003e20000100800 */
[----:B0-----:R-:W-:-:S03]  /*46a0*/  SHF.R.S32.HI R2, RZ, 0x1f, R17 ;  /* 0x0000001fff027819 */ /* 0x001fc60000011411 */
[----:B------:R0:W-:Y:S01]  /*46b0*/  STL [R1+0x2d8], R3 ;  /* 0x0002d80301007387 */ /* 0x0001e20000100800 */
[----:B-1----:R-:W-:-:S03]  /*46c0*/  SHF.R.S32.HI R0, RZ, 0x1f, R10 ;  /* 0x0000001fff007819 */ /* 0x002fc6000001140a */
[----:B------:R1:W-:Y:S01]  /*46d0*/  STL [R1+0x2d4], R2 ;  /* 0x0002d40201007387 */ /* 0x0003e20000100800 */
[----:B0-----:R-:W-:-:S03]  /*46e0*/  SHF.R.S32.HI R3, RZ, 0x1f, R12 ;  /* 0x0000001fff037819 */ /* 0x001fc6000001140c */
[----:B------:R0:W-:Y:S04]  /*46f0*/  STL [R1+0x2d0], R0 ;  /* 0x0002d00001007387 */ /* 0x0001e80000100800 */
[----:B------:R3:W-:Y:S01]  /*4700*/  STL [R1+0x2cc], R3 ;  /* 0x0002cc0301007387 */ /* 0x0007e20000100800 */
[----:B-1----:R-:W-:Y:S02]  /*4710*/  SHF.R.S32.HI R2, RZ, 0x1f, R5 ;  /* 0x0000001fff027819 */ /* 0x002fe40000011405 */
[----:B0-----:R-:W-:-:S03]  /*4720*/  SHF.R.S32.HI R0, RZ, 0x1f, R4 ;  /* 0x0000001fff007819 */ /* 0x001fc60000011404 */
[----:B------:R0:W-:Y:S01]  /*4730*/  STL [R1+0x2c8], R2 ;  /* 0x0002c80201007387 */ /* 0x0001e20000100800 */
[----:B---3--:R-:W-:-:S03]  /*4740*/  SHF.R.S32.HI R3, RZ, 0x1f, R14 ;  /* 0x0000001fff037819 */ /* 0x008fc6000001140e */
[----:B------:R1:W-:Y:S04]  /*4750*/  STL [R1+0x2c4], R0 ;  /* 0x0002c40001007387 */ /* 0x0003e80000100800 */
[----:B------:R3:W-:Y:S01]  /*4760*/  STL [R1+0x2c0], R3 ;  /* 0x0002c00301007387 */ /* 0x0007e20000100800 */
[----:B0-----:R-:W-:Y:S02]  /*4770*/  SHF.R.S32.HI R2, RZ, 0x1f, R21 ;  /* 0x0000001fff027819 */ /* 0x001fe40000011415 */
[----:B-1----:R-:W-:-:S03]  /*4780*/  SHF.R.S32.HI R0, RZ, 0x1f, R15 ;  /* 0x0000001fff007819 */ /* 0x002fc6000001140f */
[----:B------:R0:W-:Y:S01]  /*4790*/  STL [R1+0x2bc], R2 ;  /* 0x0002bc0201007387 */ /* 0x0001e20000100800 */
[----:B---3--:R-:W-:-:S03]  /*47a0*/  SHF.R.S32.HI R3, RZ, 0x1f, R7 ;  /* 0x0000001fff037819 */ /* 0x008fc60000011407 */
[----:B------:R1:W-:Y:S04]  /*47b0*/  STL [R1+0x2b8], R0 ;  /* 0x0002b80001007387 */ /* 0x0003e80000100800 */
[----:B------:R3:W-:Y:S01]  /*47c0*/  STL [R1+0x2b4], R3 ;  /* 0x0002b40301007387 */ /* 0x0007e20000100800 */
[----:B0-----:R-:W-:Y:S02]  /*47d0*/  SHF.R.S32.HI R2, RZ, 0x1f, R9 ;  /* 0x0000001fff027819 */ /* 0x001fe40000011409 */
[----:B-1----:R-:W-:-:S03]  /*47e0*/  SHF.R.S32.HI R0, RZ, 0x1f, R6 ;  /* 0x0000001fff007819 */ /* 0x002fc60000011406 */
[----:B------:R-:W-:Y:S01]  /*47f0*/  STL [R1+0x2b0], R2 ;  /* 0x0002b00201007387 */ /* 0x000fe20000100800 */
[----:B---3--:R-:W-:-:S03]  /*4800*/  SHF.R.S32.HI R3, RZ, 0x1f, R26 ;  /* 0x0000001fff037819 */ /* 0x008fc6000001141a */
[----:B------:R-:W-:Y:S04]  /*4810*/  STL [R1+0x2a8], R0 ;  /* 0x0002a80001007387 */ /* 0x000fe80000100800 */
[----:B------:R0:W-:Y:S04]  /*4820*/  STL [R1+0x2a4], R3 ;  /* 0x0002a40301007387 */ /* 0x0001e80000100800 */
[----:B0-----:R-:W3:Y:S01]  /*4830*/  LDL R3, [R1+0xec] ;  /* 0x0000ec0001037983 */ /* 0x001ee20000100800 */
[----:B------:R-:W-:-:S05]  /*4840*/  SHF.R.S32.HI R2, RZ, 0x1f, R28 ;  /* 0x0000001fff027819 */ /* 0x000fca000001141c */
[----:B------:R-:W-:Y:S01]  /*4850*/  STL [R1+0x2a0], R2 ;  /* 0x0002a00201007387 */ /* 0x000fe20000100800 */
[----:B--2---:R-:W-:-:S03]  /*4860*/  SHF.R.S32.HI R0, RZ, 0x1f, R29 ;  /* 0x0000001fff007819 */ /* 0x004fc6000001141d */
[----:B---3--:R0:W-:Y:S04]  /*4870*/  STL [R1+0x1590], R3 ;  /* 0x0015900301007387 */ /* 0x0081e80000100800 */
[----:B------:R-:W-:Y:S04]  /*4880*/  STL [R1+0x29c], R0 ;  /* 0x00029c0001007387 */ /* 0x000fe80000100800 */
[----:B0-----:R-:W2:Y:S04]  /*4890*/  LDL R3, [R1+0xf0] ;  /* 0x0000f00001037983 */ /* 0x001ea80000100800 */
[----:B--2---:R0:W-:Y:S01]  /*48a0*/  STL [R1+0x1594], R3 ;  /* 0x0015940301007387 */ /* 0x0041e20000100800 */
[----:B------:R-:W-:-:S02]  /*48b0*/  IADD3 RZ, P3, PT, R22, R23, RZ ;  /* 0x0000001716ff7210 */ /* 0x000fc40007f7e0ff */
[-C--:B------:R-:W-:Y:S01]  /*48c0*/  IADD3 RZ, P2, PT, R22, R20.reuse, RZ ;  /* 0x0000001416ff7210 */ /* 0x080fe20007f5e0ff */
[----:B------:R-:W2:Y:S01]  /*48d0*/  LDL R16, [R1+0xe8] ;  /* 0x0000e80001107983 */ /* 0x000ea20000100800 */
[CC--:B------:R-:W-:Y:S02]  /*48e0*/  IADD3 RZ, P6, PT, R25.reuse, R23.reuse, RZ ;  /* 0x0000001719ff7210 */ /* 0x0c0fe40007fde0ff */
[----:B------:R-:W-:Y:S01]  /*48f0*/  IADD3 RZ, P4, PT, R25, R20, RZ ;  /* 0x0000001419ff7210 */ /* 0x000fe20007f9e0ff */
[----:B------:R-:W3:Y:S04]  /*4900*/  LDL R13, [R1+0xe4] ;  /* 0x0000e400010d7983 */ /* 0x000ee80000100800 */
[----:B0-----:R-:W4:Y:S01]  /*4910*/  LDL R3, [R1+0xf4] ;  /* 0x0000f40001037983 */ /* 0x001f220000100800 */
[----:B------:R-:W-:-:S02]  /*4920*/  IADD3 RZ, P5, PT, R8, R23, RZ ;  /* 0x0000001708ff7210 */ /* 0x000fc40007fbe0ff */
[----:B------:R-:W-:Y:S01]  /*4930*/  IADD3 RZ, P1, PT, R8, R20, RZ ;  /* 0x0000001408ff7210 */ /* 0x000fe20007f3e0ff */
[----:B------:R-:W5:Y:S04]  /*4940*/  LDL R24, [R1+0xe0] ;  /* 0x0000e00001187983 */ /* 0x000f680000100800 */
[----:B------:R-:W2:Y:S04]  /*4950*/  LDL R22, [R1+0xdc] ;  /* 0x0000dc0001167983 */ /* 0x000ea80000100800 */
        /* <DEDUP_REMOVED lines=23> */
[----:B------:R-:W2:Y:S01]  /*4ad0*/  LDL R29, [R1+0x7c] ;  /* 0x00007c00011d7983 */ /* 0x000ea20000100800 */
[----:B----4-:R-:W-:-:S05]  /*4ae0*/  SHF.R.S32.HI R3, RZ, 0x1f, R3 ;  /* 0x0000001fff037819 */ /* 0x010fca0000011403 */
[----:B------:R0:W-:Y:S04]  /*4af0*/  STL [R1+0x298], R3 ;  /* 0x0002980301007387 */ /* 0x0001e80000100800 */
[----:B0-----:R-:W4:Y:S02]  /*4b00*/  LDL.LU R3, [R1+0x1594] ;  /* 0x0015940001037983 */ /* 0x001f240000300800 */
[----:B----4-:R-:W-:-:S05]  /*4b10*/  SHF.R.S32.HI R3, RZ, 0x1f, R3 ;  /* 0x0000001fff037819 */ /* 0x010fca0000011403 */
[----:B------:R0:W-:Y:S04]  /*4b20*/  STL [R1+0x294], R3 ;  /* 0x0002940301007387 */ /* 0x0001e80000100800 */
[----:B0-----:R-:W4:Y:S01]  /*4b30*/  LDL.LU R3, [R1+0x1590] ;  /* 0x0015900001037983 */ /* 0x001f220000300800 */
[----:B--2---:R-:W-:Y:S02]  /*4b40*/  SHF.R.S32.HI R16, RZ, 0x1f, R16 ;  /* 0x0000001fff107819 */ /* 0x004fe40000011410 */
[----:B------:R-:W-:Y:S02]  /*4b50*/  SHF.R.S32.HI R2, RZ, 0x1f, R2 ;  /* 0x0000001fff027819 */ /* 0x000fe40000011402 */
[----:B----4-:R-:W-:-:S05]  /*4b60*/  SHF.R.S32.HI R3, RZ, 0x1f, R3 ;  /* 0x0000001fff037819 */ /* 0x010fca0000011403 */
[----:B------:R3:W-:Y:S04]  /*4b70*/  STL [R1+0x290], R3 ;  /* 0x0002900301007387 */ /* 0x0007e80000100800 */
[----:B------:R0:W-:Y:S01]  /*4b80*/  STL [R1+0x28c], R16 ;  /* 0x00028c1001007387 */ /* 0x0001e20000100800 */
[----:B---3--:R-:W-:Y:S02]  /*4b90*/  SHF.R.S32.HI R3, RZ, 0x1f, R13 ;  /* 0x0000001fff037819 */ /* 0x008fe4000001140d */
[----:B-----5:R-:W-:Y:S02]  /*4ba0*/  SHF.R.S32.HI R13, RZ, 0x1f, R24 ;  /* 0x0000001fff0d7819 */ /* 0x020fe40000011418 */
[----:B0-----:R-:W-:Y:S01]  /*4bb0*/  SHF.R.S32.HI R16, RZ, 0x1f, R22 ;  /* 0x0000001fff107819 */ /* 0x001fe20000011416 */
[----:B------:R0:W-:Y:S04]  /*4bc0*/  STL [R1+0x288], R3 ;  /* 0x0002880301007387 */ /* 0x0001e80000100800 */
[----:B------:R1:W-:Y:S01]  /*4bd0*/  STL [R1+0x284], R13 ;  /* 0x0002840d01007387 */ /* 0x0003e20000100800 */
[----:B0-----:R-:W-:-:S03]  /*4be0*/  SHF.R.S32.HI R3, RZ, 0x1f, R0 ;  /* 0x0000001fff037819 */ /* 0x001fc60000011400 */
[----:B------:R-:W-:Y:S01]  /*4bf0*/  STL [R1+0x280], R16 ;  /* 0x0002801001007387 */ /* 0x000fe20000100800 */
[----:B------:R-:W-:Y:S02]  /*4c00*/  SHF.R.S32.HI R0, RZ, 0x1f, R27 ;  /* 0x0000001fff007819 */ /* 0x000fe4000001141b */
[----:B-1----:R-:W-:Y:S01]  /*4c10*/  SHF.R.S32.HI R13, RZ, 0x1f, R25 ;  /* 0x0000001fff0d7819 */ /* 0x002fe20000011419 */
[----:B------:R0:W-:Y:S04]  /*4c20*/  STL [R1+0x27c], R3 ;  /* 0x00027c0301007387 */ /* 0x0001e80000100800 */
[----:B------:R-:W-:Y:S01]  /*4c30*/  STL [R1+0x278], R13 ;  /* 0x0002780d01007387 */ /* 0x000fe20000100800 */
[----:B0-----:R-:W-:-:S03]  /*4c40*/  SHF.R.S32.HI R3, RZ, 0x1f, R23 ;  /* 0x0000001fff037819 */ /* 0x001fc60000011417 */
[----:B------:R0:W-:Y:S04]  /*4c50*/  STL [R1+0x274], R0 ;  /* 0x0002740001007387 */ /* 0x0001e80000100800 */
[----:B------:R1:W-:Y:S01]  /*4c60*/  STL [R1+0x270], R3 ;  /* 0x0002700301007387 */ /* 0x0003e20000100800 */
[----:B0-----:R-:W-:-:S03]  /*4c70*/  SHF.R.S32.HI R0, RZ, 0x1f, R20 ;  /* 0x0000001fff007819 */ /* 0x001fc60000011414 */
[----:B------:R0:W-:Y:S01]  /*4c80*/  STL [R1+0x26c], R2 ;  /* 0x00026c0201007387 */ /* 0x0001e20000100800 */
[----:B-1----:R-:W-:-:S03]  /*4c90*/  SHF.R.S32.HI R3, RZ, 0x1f, R8 ;  /* 0x0000001fff037819 */ /* 0x002fc60000011408 */
[----:B------:R1:W-:Y:S04]  /*4ca0*/  STL [R1+0x268], R0 ;  /* 0x0002680001007387 */ /* 0x0003e80000100800 */
[----:B------:R2:W-:Y:S01]  /*4cb0*/  STL [R1+0x264], R3 ;  /* 0x0002640301007387 */ /* 0x0005e20000100800 */
[----:B0-----:R-:W-:Y:S02]  /*4cc0*/  SHF.R.S32.HI R2, RZ, 0x1f, R18 ;  /* 0x0000001fff027819 */ /* 0x001fe40000011412 */
[----:B-1----:R-:W-:-:S03]  /*4cd0*/  SHF.R.S32.HI R0, RZ, 0x1f, R11 ;  /* 0x0000001fff007819 */ /* 0x002fc6000001140b */
[----:B------:R0:W-:Y:S01]  /*4ce0*/  STL [R1+0x260], R2 ;  /* 0x0002600201007387 */ /* 0x0001e20000100800 */
[----:B--2---:R-:W-:-:S03]  /*4cf0*/  SHF.R.S32.HI R3, RZ, 0x1f, R19 ;  /* 0x0000001fff037819 */ /* 0x004fc60000011413 */
        /* <DEDUP_REMOVED lines=22> */
[----:B------:R-:W-:Y:S01]  /*4e60*/  STL [R1+0x230], R2 ;  /* 0x0002300201007387 */ /* 0x000fe20000100800 */
[----:B--2---:R-:W-:-:S03]  /*4e70*/  SHF.R.S32.HI R3, RZ, 0x1f, R26 ;  /* 0x0000001fff037819 */ /* 0x004fc6000001141a */
[----:B------:R-:W-:Y:S04]  /*4e80*/  STL [R1+0x22c], R0 ;  /* 0x00022c0001007387 */ /* 0x000fe80000100800 */
[----:B------:R0:W-:Y:S04]  /*4e90*/  STL [R1+0x228], R3 ;  /* 0x0002280301007387 */ /* 0x0001e80000100800 */
[----:B0-----:R-:W2:Y:S01]  /*4ea0*/  LDL R3, [R1+0x70] ;  /* 0x0000700001037983 */ /* 0x001ea20000100800 */
[----:B------:R-:W-:Y:S02]  /*4eb0*/  SHF.R.S32.HI R2, RZ, 0x1f, R28 ;  /* 0x0000001fff027819 */ /* 0x000fe4000001141c */
[----:B------:R-:W-:-:S03]  /*4ec0*/  SHF.R.S32.HI R0, RZ, 0x1f, R29 ;  /* 0x0000001fff007819 */ /* 0x000fc6000001141d */
[----:B------:R-:W-:Y:S04]  /*4ed0*/  STL [R1+0x224], R2 ;  /* 0x0002240201007387 */ /* 0x000fe80000100800 */
[----:B--2---:R0:W-:Y:S04]  /*4ee0*/  STL [R1+0x1588], R3 ;  /* 0x0015880301007387 */ /* 0x0041e80000100800 */
[----:B------:R-:W-:Y:S04]  /*4ef0*/  STL [R1+0x220], R0 ;  /* 0x0002200001007387 */ /* 0x000fe80000100800 */
[----:B0-----:R-:W2:Y:S04]  /*4f00*/  LDL R3, [R1+0x74] ;  /* 0x0000740001037983 */ /* 0x001ea80000100800 */
[----:B--2---:R0:W-:Y:S04]  /*4f10*/  STL [R1+0x158c], R3 ;  /* 0x00158c0301007387 */ /* 0x0041e80000100800 */
[----:B------:R-:W2:Y:S04]  /*4f20*/  LDL R16, [R1+0x6c] ;  /* 0x00006c0001107983 */ /* 0x000ea80000100800 */
[----:B------:R-:W3:Y:S04]  /*4f30*/  LDL R13, [R1+0x68] ;  /* 0x00006800010d7983 */ /* 0x000ee80000100800 */
[----:B0-----:R-:W4:Y:S04]  /*4f40*/  LDL R3, [R1+0x78] ;  /* 0x0000780001037983 */ /* 0x001f280000100800 */
        /* <DEDUP_REMOVED lines=25> */
[----:B------:R-:W2:Y:S01]  /*50e0*/  LDL R28, [R1] ;  /* 0x00000000011c7983 */ /* 0x000ea20000100800 */
[----:B----4-:R-:W-:-:S05]  /*50f0*/  SHF.R.S32.HI R3, RZ, 0x1f, R3 ;  /* 0x0000001fff037819 */ /* 0x010fca0000011403 */
[----:B------:R0:W-:Y:S04]  /*5100*/  STL [R1+0x21c], R3 ;  /* 0x00021c0301007387 */ /* 0x0001e80000100800 */
[----:B0-----:R-:W4:Y:S02]  /*5110*/  LDL.LU R3, [R1+0x158c] ;  /* 0x00158c0001037983 */ /* 0x001f240000300800 */
[----:B----4-:R-:W-:-:S05]  /*5120*/  SHF.R.S32.HI R3, RZ, 0x1f, R3 ;  /* 0x0000001fff037819 */ /* 0x010fca0000011403 */
[----:B------:R0:W-:Y:S04]  /*5130*/  STL [R1+0x218], R3 ;  /* 0x0002180301007387 */ /* 0x0001e80000100800 */
[----:B0-----:R-:W4:Y:S01]  /*5140*/  LDL.LU R3, [R1+0x1588] ;  /* 0x0015880001037983 */ /* 0x001f220000300800 */
[----:B--2---:R-:W-:Y:S02]  /*5150*/  SHF.R.S32.HI R16, RZ, 0x1f, R16 ;  /* 0x0000001fff107819 */ /* 0x004fe40000011410 */
[----:B---3--:R-:W-:Y:S02]  /*5160*/  SHF.R.S32.HI R13, RZ, 0x1f, R13 ;  /* 0x0000001fff0d7819 */ /* 0x008fe4000001140d */
[----:B-----5:R-:W-:Y:S02]  /*5170*/  SHF.R.S32.HI R24, RZ, 0x1f, R24 ;  /* 0x0000001fff187819 */ /* 0x020fe40000011418 */
[----:B------:R-:W-:-:S02]  /*5180*/  SHF.R.S32.HI R22, RZ, 0x1f, R22 ;  /* 0x0000001fff167819 */ /* 0x000fc40000011416 */
[----:B------:R-:W-:Y:S02]  /*5190*/  SHF.R.S32.HI R0, RZ, 0x1f, R0 ;  /* 0x0000001fff007819 */ /* 0x000fe40000011400 */
[----:B------:R-:W-:Y:S02]  /*51a0*/  SHF.R.S32.HI R25, RZ, 0x1f, R25 ;  /* 0x0000001fff197819 */ /* 0x000fe40000011419 */
[----:B------:R-:W-:Y:S02]  /*51b0*/  SHF.R.S32.HI R27, RZ, 0x1f, R27 ;  /* 0x0000001fff1b7819 */ /* 0x000fe4000001141b */
[----:B------:R-:W-:Y:S02]  /*51c0*/  SHF.R.S32.HI R23, RZ, 0x1f, R23 ;  /* 0x0000001fff177819 */ /* 0x000fe40000011417 */
[----:B------:R-:W-:Y:S02]  /*51d0*/  SHF.R.S32.HI R2, RZ, 0x1f, R2 ;  /* 0x0000001fff027819 */ /* 0x000fe40000011402 */
        /* <DEDUP_REMOVED lines=18> */
[----:B----4-:R-:W-:-:S05]  /*5300*/  SHF.R.S32.HI R3, RZ, 0x1f, R3 ;  /* 0x0000001fff037819 */ /* 0x010fca0000011403 */
[----:B------:R0:W-:Y:S04]  /*5310*/  STL [R1+0x214], R3 ;  /* 0x0002140301007387 */ /* 0x0001e80000100800 */
[----:B0-----:R-:W2:Y:S04]  /*5320*/  LDL.LU R3, [R1+0x1584] ;  /* 0x0015840001037983 */ /* 0x001ea80000300800 */
[----:B------:R0:W-:Y:S04]  /*5330*/  STL [R1+0x210], R16 ;  /* 0x0002101001007387 */ /* 0x0001e80000100800 */
[----:B0-----:R-:W3:Y:S04]  /*5340*/  LDL.LU R16, [R1+0x1580] ;  /* 0x0015800001107983 */ /* 0x001ee80000300800 */
[----:B------:R0:W-:Y:S04]  /*5350*/  STL [R1+0x20c], R13 ;  /* 0x00020c0d01007387 */ /* 0x0001e80000100800 */
[----:B0-----:R-:W4:Y:S04]  /*5360*/  LDL.LU R13, [R1+0x157c] ;  /* 0x00157c00010d7983 */ /* 0x001f280000300800 */
[----:B------:R0:W-:Y:S04]  /*5370*/  STL [R1+0x208], R24 ;  /* 0x0002081801007387 */ /* 0x0001e80000100800 */
[----:B0-----:R-:W5:Y:S04]  /*5380*/  LDL.LU R24, [R1+0x1578] ;  /* 0x0015780001187983 */ /* 0x001f680000300800 */
[----:B------:R0:W-:Y:S04]  /*5390*/  STL [R1+0x204], R22 ;  /* 0x0002041601007387 */ /* 0x0001e80000100800 */
[----:B0-----:R-:W2:Y:S04]  /*53a0*/  LDL.LU R22, [R1+0x1574] ;  /* 0x0015740001167983 */ /* 0x001ea80000300800 */
        /* <DEDUP_REMOVED lines=45> */
[----:B0-----:R-:W2:Y:S01]  /*5680*/  LDL.LU R29, [R1+0x1518] ;  /* 0x00151800011d7983 */ /* 0x001ea20000300800 */
[----:B------:R-:W-:-:S05]  /*5690*/  SHF.R.S32.HI R28, RZ, 0x1f, R28 ;  /* 0x0000001fff1c7819 */ /* 0x000fca000001141c */
[----:B------:R2:W-:Y:S02]  /*56a0*/  STL [R1+0x1a4], R28 ;  /* 0x0001a41c01007387 */ /* 0x0005e40000100800 */
[----:B--2---:R-:W-:-:S05]  /*56b0*/  SHF.R.S32.HI R28, RZ, 0x1f, R29 ;  /* 0x0000001fff1c7819 */ /* 0x004fca000001141d */
[----:B------:R0:W-:Y:S04]  /*56c0*/  STL [R1+0x1a0], R28 ;  /* 0x0001a01c01007387 */ /* 0x0001e80000100800 */
[----:B0-----:R-:W2:Y:S04]  /*56d0*/  LDL.LU R28, [R1+0x1514] ;  /* 0x00151400011c7983 */ /* 0x001ea80000300800 */
[----:B------:R2:W-:Y:S02]  /*56e0*/  STL [R1+0x14f0], R29 ;  /* 0x0014f01d01007387 */ /* 0x0005e40000100800 */
[----:B--2---:R-:W-:-:S02]  /*56f0*/  SHF.R.S32.HI R29, RZ, 0x1f, R28 ;  /* 0x0000001fff1d7819 */ /* 0x004fc4000001141c */
[----:B------:R0:W-:Y:S04]  /*5700*/  STL [R1+0x14e8], R28 ;  /* 0x0014e81c01007387 */ /* 0x0001e80000100800 */
[----:B------:R1:W-:Y:S01]  /*5710*/  STL [R1+0x19c], R29 ;  /* 0x00019c1d01007387 */ /* 0x0003e20000100800 */
[----:B0-----:R-:W-:-:S03]  /*5720*/  SHF.R.S32.HI R28, RZ, 0x1f, R26 ;  /* 0x0000001fff1c7819 */ /* 0x001fc6000001141a */
[----:B------:R0:W-:Y:S01]  /*5730*/  STL [R1+0x14e4], R26 ;  /* 0x0014e41a01007387 */ /* 0x0001e20000100800 */
[----:B-1----:R-:W1:Y:S03]  /*5740*/  LDC R29, c[0x0][0x3d8] ;  /* 0x0000f600ff1d7b82 */ /* 0x002e660000000800 */
[----:B------:R-:W-:Y:S04]  /*5750*/  STL [R1+0x198], R28 ;  /* 0x0001981c01007387 */ /* 0x000fe80000100800 */
[----:B------:R2:W-:Y:S01]  /*5760*/  STL [R1+0x14dc], R6 ;  /* 0x0014dc0601007387 */ /* 0x0005e20000100800 */
[----:B0-----:R-:W-:-:S05]  /*5770*/  SHF.R.S32.HI R26, RZ, 0x1f, R6 ;  /* 0x0000001fff1a7819 */ /* 0x001fca0000011406 */
[----:B------:R-:W-:Y:S01]  /*5780*/  STL [R1+0x194], R26 ;  /* 0x0001941a01007387 */ /* 0x000fe20000100800 */
[----:B--2---:R-:W-:-:S03]  /*5790*/  SHF.R.S32.HI R6, RZ, 0x1f, R9 ;  /* 0x0000001fff067819 */ /* 0x004fc60000011409 */
[----:B------:R0:W-:Y:S04]  /*57a0*/  STL [R1+0x14d8], R9 ;  /* 0x0014d80901007387 */ /* 0x0001e80000100800 */
[----:B------:R2:W-:Y:S01]  /*57b0*/  STL [R1+0x190], R6 ;  /* 0x0001900601007387 */ /* 0x0005e20000100800 */
[----:B0-----:R-:W-:-:S03]  /*57c0*/  SHF.R.S32.HI R9, RZ, 0x1f, R7 ;  /* 0x0000001fff097819 */ /* 0x001fc60000011407 */
[----:B--2---:R-:W2:Y:S04]  /*57d0*/  LDL R6, [R1+0x3f8] ;  /* 0x0003f80001067983 */ /* 0x004ea80000100800 */
[----:B------:R0:W-:Y:S04]  /*57e0*/  STL [R1+0x14d4], R7 ;  /* 0x0014d40701007387 */ /* 0x0001e80000100800 */
[----:B------:R-:W-:Y:S04]  /*57f0*/  STL [R1+0x18c], R9 ;  /* 0x00018c0901007387 */ /* 0x000fe80000100800 */
[----:B------:R-:W-:Y:S01]  /*5800*/  STL [R1+0x14e0], R15 ;  /* 0x0014e00f01007387 */ /* 0x000fe20000100800 */
[----:B0-----:R-:W-:-:S03]  /*5810*/  SHF.R.S32.HI R7, RZ, 0x1f, R21 ;  /* 0x0000001fff077819 */ /* 0x001fc60000011415 */
[----:B------:R-:W-:Y:S04]  /*5820*/  STL [R1+0x14ec], R21 ;  /* 0x0014ec1501007387 */ /* 0x000fe80000100800 */
[----:B------:R-:W2:Y:S04]  /*5830*/  LDL R28, [R1+0x3fc] ;  /* 0x0003fc00011c7983 */ /* 0x000ea80000100800 */
[----:B------:R0:W-:Y:S04]  /*5840*/  STL [R1+0x184], R7 ;  /* 0x0001840701007387 */ /* 0x0001e80000100800 */
[----:B------:R-:W-:Y:S04]  /*5850*/  STL [R1+0x14d0], R14 ;  /* 0x0014d00e01007387 */ /* 0x000fe80000100800 */
[----:B------:R1:W-:Y:S01]  /*5860*/  STL [R1+0x14cc], R4 ;  /* 0x0014cc0401007387 */ /* 0x0003e20000100800 */
[----:B0-----:R-:W-:-:S03]  /*5870*/  SHF.R.S32.HI R7, RZ, 0x1f, R4 ;  /* 0x0000001fff077819 */ /* 0x001fc60000011404 */
[----:B------:R0:W-:Y:S04]  /*5880*/  STL [R1+0x14f4], R5 ;  /* 0x0014f40501007387 */ /* 0x0001e80000100800 */
[----:B------:R-:W-:Y:S04]  /*5890*/  STL [R1+0x17c], R7 ;  /* 0x00017c0701007387 */ /* 0x000fe80000100800 */
[----:B-1----:R-:W2:Y:S01]  /*58a0*/  LDL R4, [R1+0x340] ;  /* 0x0003400001047983 */ /* 0x002ea20000100800 */
[----:B0-----:R-:W-:-:S03]  /*58b0*/  SHF.R.S32.HI R5, RZ, 0x1f, R12 ;  /* 0x0000001fff057819 */ /* 0x001fc6000001140c */
[----:B------:R0:W-:Y:S04]  /*58c0*/  STL [R1+0x14c8], R12 ;  /* 0x0014c80c01007387 */ /* 0x0001e80000100800 */
[----:B------:R1:W-:Y:S04]  /*58d0*/  STL [R1+0x174], R5 ;  /* 0x0001740501007387 */ /* 0x0003e80000100800 */
[----:B0-----:R-:W2:Y:S04]  /*58e0*/  LDL R12, [R1+0x2ac] ;  /* 0x0002ac00010c7983 */ /* 0x001ea80000100800 */
[----:B------:R-:W-:Y:S04]  /*58f0*/  STL [R1+0x14f8], R10 ;  /* 0x0014f80a01007387 */ /* 0x000fe80000100800 */
[----:B------:R-:W-:Y:S01]  /*5900*/  STL [R1+0x14fc], R17 ;  /* 0x0014fc1101007387 */ /* 0x000fe20000100800 */
[----:B-1----:R-:W-:-:S03]  /*5910*/  SHF.R.S32.HI R5, RZ, 0x1f, R20 ;  /* 0x0000001fff057819 */ /* 0x002fc60000011414 */
[----:B------:R-:W2:Y:S04]  /*5920*/  LDL.LU R14, [R1+0x2ec] ;  /* 0x0002ec00010e7983 */ /* 0x000ea80000300800 */
[----:B------:R0:W-:Y:S04]  /*5930*/  STL [R1+0x1500], R19 ;  /* 0x0015001301007387 */ /* 0x0001e80000100800 */
[----:B------:R-:W-:Y:S04]  /*5940*/  STL [R1+0x1504], R11 ;  /* 0x0015040b01007387 */ /* 0x000fe80000100800 */
[----:B------:R-:W4:Y:S01]  /*5950*/  LDL.LU R21, [R1+0x2e8] ;  /* 0x0002e80001157983 */ /* 0x000f220000300800 */
[----:B---3--:R-:W-:Y:S01]  /*5960*/  SHF.R.S32.HI R7, RZ, 0x1f, R16 ;  /* 0x0000001fff077819 */ /* 0x008fe20000011410 */
[----:B0-----:R-:W0:Y:S02]  /*5970*/  LDC R19, c[0x0][0x3d8] ;  /* 0x0000f600ff137b82 */ /* 0x001e240000000800 */
[----:B------:R-:W-:Y:S04]  /*5980*/  STL [R1+0x1508], R18 ;  /* 0x0015081201007387 */ /* 0x000fe80000100800 */
[----:B------:R1:W-:Y:S04]  /*5990*/  STL [R1+0x150c], R8 ;  /* 0x00150c0801007387 */ /* 0x0003e80000100800 */
[----:B------:R-:W3:Y:S04]  /*59a0*/  LDL.LU R17, [R1+0x138] ;  /* 0x0001380001117983 */ /* 0x000ee80000300800 */
[----:B------:R-:W3:Y:S04]  /*59b0*/  LDL.LU R15, [R1+0x2e4] ;  /* 0x0002e400010f7983 */ /* 0x000ee80000300800 */
[----:B------:R5:W-:Y:S04]  /*59c0*/  STL [R1+0x158], R5 ;  /* 0x0001580501007387 */ /* 0x000be80000100800 */
[----:B------:R-:W-:Y:S01]  /*59d0*/  STL [R1+0x1510], R20 ;  /* 0x0015101401007387 */ /* 0x000fe20000100800 */
[----:B-1----:R-:W-:-:S03]  /*59e0*/  SHF.R.S32.HI R8, RZ, 0x1f, R3 ;  /* 0x0000001fff087819 */ /* 0x002fc60000011403 */
[----:B------:R-:W3:Y:S01]  /*59f0*/  LDL.LU R10, [R1+0x134] ;  /* 0x00013400010a7983 */ /* 0x000ee20000300800 */
[----:B-----5:R-:W-:-:S03]  /*5a00*/  SHF.R.S32.HI R5, RZ, 0x1f, R24 ;  /* 0x0000001fff057819 */ /* 0x020fc60000011418 */
[----:B------:R-:W5:Y:S04]  /*5a10*/  LDL.LU R26, [R1+0x2e0] ;  /* 0x0002e000011a7983 */ /* 0x000f680000300800 */
[----:B------:R-:W3:Y:S04]  /*5a20*/  LDL.LU R11, [R1+0x130] ;  /* 0x00013000010b7983 */ /* 0x000ee80000300800 */
[----:B------:R-:W3:Y:S04]  /*5a30*/  LDL.LU R9, [R1+0x2dc] ;  /* 0x0002dc0001097983 */ /* 0x000ee80000300800 */
[----:B------:R1:W-:Y:S04]  /*5a40*/  STL [R1+0x13c], R5 ;  /* 0x00013c0501007387 */ /* 0x0003e80000100800 */
[----:B-1----:R-:W3:Y:S04]  /*5a50*/  LDL.LU R5, [R1+0x12c] ;  /* 0x00012c0001057983 */ /* 0x002ee80000300800 */
[----:B------:R1:W-:Y:S04]  /*5a60*/  STL [R1+0x2f0], R7 ;  /* 0x0002f00701007387 */ /* 0x0003e80000100800 */
[----:B-1----:R-:W3:Y:S04]  /*5a70*/  LDL.LU R7, [R1+0x2d8] ;  /* 0x0002d80001077983 */ /* 0x002ee80000300800 */
[----:B------:R-:W-:Y:S04]  /*5a80*/  STL [R1+0x2f4], R8 ;  /* 0x0002f40801007387 */ /* 0x000fe80000100800 */
[----:B------:R1:W-:Y:S04]  /*5a90*/  STL [R1+0x14c4], R3 ;  /* 0x0014c40301007387 */ /* 0x0003e80000100800 */
[----:B-1----:R-:W3:Y:S01]  /*5aa0*/  LDL R3, [R1+0x354] ;  /* 0x0003540001037983 */ /* 0x002ee20000100800 */
[----:B------:R-:W-:-:S02]  /*5ab0*/  IMAD.SHL.U32 R29, R29, 0x2, RZ ;  /* 0x000000021d1d7824 */ /* 0x000fc400078e00ff */
[----:B0-----:R-:W-:Y:S02]  /*5ac0*/  IMAD R19, R19, 0x3, RZ ;  /* 0x0000000313137824 */ /* 0x001fe400078e02ff */
[----:B--2---:R-:W-:-:S05]  /*5ad0*/  IMAD.X R8, R14, 0x1, R6, P3 ;  /* 0x000000010e087824 */ /* 0x004fca00018e0606 */
[----:B------:R0:W-:Y:S02]  /*5ae0*/  STL [R1+0x143c], R8 ;  /* 0x00143c0801007387 */ /* 0x0001e40000100800 */
[----:B0-----:R-:W-:Y:S02]  /*5af0*/  IMAD.X R8, R14, 0x1, R28, P2 ;  /* 0x000000010e087824 */ /* 0x001fe400010e061c */
[----:B------:R-:W2:Y:S04]  /*5b00*/  LDL.LU R14, [R1+0x128] ;  /* 0x00012800010e7983 */ /* 0x000ea80000300800 */
[----:B------:R3:W-:Y:S01]  /*5b10*/  STL [R1+0x142c], R8 ;  /* 0x00142c0801007387 */ /* 0x0007e20000100800 */
[C---:B----4-:R-:W-:Y:S02]  /*5b20*/  IMAD.X R20, R21.reuse, 0x1, R6, P6 ;  /* 0x0000000115147824 */ /* 0x050fe400030e0606 */
[----:B------:R-:W-:Y:S01]  /*5b30*/  IMAD.X R18, R21, 0x1, R28, P4 ;  /* 0x0000000115127824 */ /* 0x000fe200020e061c */
[----:B---3--:R-:W-:-:S02]  /*5b40*/  IADD3 R8, P2, PT, R29, R3, RZ ;  /* 0x000000031d087210 */ /* 0x008fc40007f5e0ff */
[----:B------:R-:W3:Y:S04]  /*5b50*/  LDL.LU R29, [R1+0x2d4] ;  /* 0x0002d400011d7983 */ /* 0x000ee80000300800 */
[----:B------:R0:W-:Y:S04]  /*5b60*/  STL [R1+0x1434], R8 ;  /* 0x0014340801007387 */ /* 0x0001e80000100800 */
[----:B------:R-:W-:Y:S01]  /*5b70*/  STL [R1+0x1430], R20 ;  /* 0x0014301401007387 */ /* 0x000fe20000100800 */
[----:B0-----:R-:W-:-:S03]  /*5b80*/  IADD3 R8, P6, PT, R19, R3, RZ ;  /* 0x0000000313087210 */ /* 0x001fc60007fde0ff */
[----:B------:R-:W4:Y:S04]  /*5b90*/  LDL.LU R19, [R1+0x124] ;  /* 0x0001240001137983 */ /* 0x000f280000300800 */
[----:B------:R0:W-:Y:S04]  /*5ba0*/  STL [R1+0x1438], R8 ;  /* 0x0014380801007387 */ /* 0x0001e80000100800 */
[----:B------:R1:W-:Y:S04]  /*5bb0*/  STL [R1+0x1420], R18 ;  /* 0x0014201201007387 */ /* 0x0003e80000100800 */
[----:B------:R-:W4:Y:S01]  /*5bc0*/  LDL.LU R21, [R1+0x2d0] ;  /* 0x0002d00001157983 */ /* 0x000f220000300800 */
[----:B0-----:R-:W-:Y:S01]  /*5bd0*/  IADD3 R8, P4, PT, R17, R12, RZ ;  /* 0x0000000c11087210 */ /* 0x001fe20007f9e0ff */
[----:B-1----:R-:W-:-:S04]  /*5be0*/  IMAD.X R18, R15, 0x1, R6, P5 ;  /* 0x000000010f127824 */ /* 0x002fc800028e0606 */
[----:B------:R0:W-:Y:S01]  /*5bf0*/  STL [R1+0x1428], R8 ;  /* 0x0014280801007387 */ /* 0x0001e20000100800 */
[----:B------:R-:W-:-:S03]  /*5c00*/  IMAD.X R15, R15, 0x1, R28, P1 ;  /* 0x000000010f0f7824 */ /* 0x000fc600008e061c */
[----:B------:R-:W-:Y:S01]  /*5c10*/  STL [R1+0x1424], R18 ;  /* 0x0014241201007387 */ /* 0x000fe20000100800 */
[----:B0-----:R-:W-:-:S03]  /*5c20*/  IADD3 R8, P5, PT, R17, R4, RZ ;  /* 0x0000000411087210 */ /* 0x001fc60007fbe0ff */
[----:B------:R-:W4:Y:S04]  /*5c30*/  LDL.LU R17, [R1+0x120] ;  /* 0x0001200001117983 */ /* 0x000f280000300800 */
[----:B------:R-:W-:Y:S04]  /*5c40*/  STL [R1+0x141c], R8 ;  /* 0x00141c0801007387 */ /* 0x000fe80000100800 */
[----:B------:R0:W-:Y:S04]  /*5c50*/  STL [R1+0x1410], R15 ;  /* 0x0014100f01007387 */ /* 0x0001e80000100800 */
[----:B0-----:R-:W4:Y:S01]  /*5c60*/  LDL.LU R15, [R1+0x2cc] ;  /* 0x0002cc00010f7983 */ /* 0x001f220000300800 */
[----:B------:R-:W-:Y:S01]  /*5c70*/  IADD3 R8, P1, PT, R10, R12, RZ ;  /* 0x0000000c0a087210 */ /* 0x000fe20007f3e0ff */
[----:B-----5:R-:W-:-:S02]  /*5c80*/  IMAD.X R20, R26, 0x1, R6, P4 ;  /* 0x000000011a147824 */ /* 0x020fc400020e0606 */
[----:B------:R-:W-:Y:S02]  /*5c90*/  IMAD.X R18, R26, 0x1, R28, P5 ;  /* 0x000000011a127824 */ /* 0x000fe400028e061c */
[----:B------:R0:W-:Y:S04]  /*5ca0*/  STL [R1+0x1418], R8 ;  /* 0x0014180801007387 */ /* 0x0001e80000100800 */
[----:B------:R-:W-:Y:S01]  /*5cb0*/  STL [R1+0x1414], R20 ;  /* 0x0014141401007387 */ /* 0x000fe20000100800 */
[----:B0-----:R-:W-:-:S03]  /*5cc0*/  IADD3 R8, P4, PT, R10, R4, RZ ;  /* 0x000000040a087210 */ /* 0x001fc60007f9e0ff */
[----:B------:R-:W5:Y:S04]  /*5cd0*/  LDL.LU R10, [R1+0x11c] ;  /* 0x00011c00010a7983 */ /* 0x000f680000300800 */
[----:B------:R0:W-:Y:S04]  /*5ce0*/  STL [R1+0x140c], R8 ;  /* 0x00140c0801007387 */ /* 0x0001e80000100800 */
[----:B------:R1:W-:Y:S04]  /*5cf0*/  STL [R1+0x1400], R18 ;  /* 0x0014001201007387 */ /* 0x0003e80000100800 */
[----:B------:R-:W5:Y:S01]  /*5d00*/  LDL.LU R26, [R1+0x2c8] ;  /* 0x0002c800011a7983 */ /* 0x000f620000300800 */
[----:B0-----:R-:W-:Y:S01]  /*5d10*/  IADD3 R8, P5, PT, R11, R12, RZ ;  /* 0x0000000c0b087210 */ /* 0x001fe20007fbe0ff */
[----:B-1----:R-:W-:-:S04]  /*5d20*/  IMAD.X R18, R9, 0x1, R6, P1 ;  /* 0x0000000109127824 */ /* 0x002fc800008e0606 */
[----:B------:R0:W-:Y:S01]  /*5d30*/  STL [R1+0x1408], R8 ;  /* 0x0014080801007387 */ /* 0x0001e20000100800 */
[----:B------:R-:W-:-:S03]  /*5d40*/  IMAD.X R9, R9, 0x1, R28, P4 ;  /* 0x0000000109097824 */ /* 0x000fc600020e061c */
[----:B------:R-:W-:Y:S01]  /*5d50*/  STL [R1+0x1404], R18 ;  /* 0x0014041201007387 */ /* 0x000fe20000100800 */
[----:B0-----:R-:W-:-:S03]  /*5d60*/  IADD3 R8, P1, PT, R11, R4, RZ ;  /* 0x000000040b087210 */ /* 0x001fc60007f3e0ff */
[----:B------:R-:W5:Y:S04]  /*5d70*/  LDL.LU R11, [R1+0x118] ;  /* 0x00011800010b7983 */ /* 0x000f680000300800 */
[----:B------:R-:W-:Y:S04]  /*5d80*/  STL [R1+0x13fc], R8 ;  /* 0x0013fc0801007387 */ /* 0x000fe80000100800 */
[----:B------:R0:W-:Y:S04]  /*5d90*/  STL [R1+0x13f0], R9 ;  /* 0x0013f00901007387 */ /* 0x0001e80000100800 */
[----:B0-----:R-:W5:Y:S01]  /*5da0*/  LDL.LU R9, [R1+0x2c4] ;  /* 0x0002c40001097983 */ /* 0x001f620000300800 */
[----:B------:R-:W-:Y:S01]  /*5db0*/  IADD3 R8, P4, PT, R5, R12, RZ ;  /* 0x0000000c05087210 */ /* 0x000fe20007f9e0ff */
[----:B------:R-:W-:-:S02]  /*5dc0*/  IMAD.X R18, R7, 0x1, R6, P5 ;  /* 0x0000000107127824 */ /* 0x000fc400028e0606 */
[----:B------:R-:W-:Y:S02]  /*5dd0*/  IMAD.X R7, R7, 0x1, R28, P1 ;  /* 0x0000000107077824 */ /* 0x000fe400008e061c */
[----:B------:R0:W-:Y:S04]  /*5de0*/  STL [R1+0x13f8], R8 ;  /* 0x0013f80801007387 */ /* 0x0001e80000100800 */
[----:B------:R-:W-:Y:S01]  /*5df0*/  STL [R1+0x13f4], R18 ;  /* 0x0013f41201007387 */ /* 0x000fe20000100800 */
[----:B0-----:R-:W-:-:S03]  /*5e00*/  IADD3 R8, P5, PT, R5, R4, RZ ;  /* 0x0000000405087210 */ /* 0x001fc60007fbe0ff */
[----:B------:R-:W5:Y:S04]  /*5e10*/  LDL.LU R5, [R1+0x114] ;  /* 0x0001140001057983 */ /* 0x000f680000300800 */
[----:B------:R-:W-:Y:S04]  /*5e20*/  STL [R1+0x13ec], R8 ;  /* 0x0013ec0801007387 */ /* 0x000fe80000100800 */
[----:B------:R0:W-:Y:S04]  /*5e30*/  STL [R1+0x13e0], R7 ;  /* 0x0013e00701007387 */ /* 0x0001e80000100800 */
[----:B0-----:R-:W5:Y:S01]  /*5e40*/  LDL.LU R7, [R1+0x2c0] ;  /* 0x0002c00001077983 */ /* 0x001f620000300800 */
[----:B--2---:R-:W-:-:S05]  /*5e50*/  IADD3 R8, P1, PT, R14, R12, RZ ;  /* 0x0000000c0e087210 */ /* 0x004fca0007f3e0ff */
[----:B------:R0:W-:Y:S01]  /*5e60*/  STL [R1+0x13e8], R8 ;  /* 0x0013e80801007387 */ /* 0x0001e20000100800 */
[C---:B---3--:R-:W-:Y:S01]  /*5e70*/  IMAD.X R20, R29.reuse, 0x1, R6, P4 ;  /* 0x000000011d147824 */ /* 0x048fe200020e0606 */
[----:B0-----:R-:W-:Y:S01]  /*5e80*/  IADD3 R8, P4, PT, R14, R4, RZ ;  /* 0x000000040e087210 */ /* 0x001fe20007f9e0ff */
[----:B------:R-:W-:-:S03]  /*5e90*/  IMAD.X R18, R29, 0x1, R28, P5 ;  /* 0x000000011d127824 */ /* 0x000fc600028e061c */
[----:B------:R-:W-:Y:S04]  /*5ea0*/  STL [R1+0x13e4], R20 ;  /* 0x0013e41401007387 */ /* 0x000fe80000100800 */
[----:B------:R-:W2:Y:S04]  /*5eb0*/  LDL.LU R14, [R1+0x110] ;  /* 0x00011000010e7983 */ /* 0x000ea80000300800 */
[----:B------:R4:W-:Y:S04]  /*5ec0*/  STL [R1+0x13dc], R8 ;  /* 0x0013dc0801007387 */ /* 0x0009e80000100800 */
[----:B------:R0:W-:Y:S04]  /*5ed0*/  STL [R1+0x13d0], R18 ;  /* 0x0013d01201007387 */ /* 0x0001e80000100800 */
[----:B------:R-:W3:Y:S01]  /*5ee0*/  LDL.LU R29, [R1+0x2bc] ;  /* 0x0002bc00011d7983 */ /* 0x000ee20000300800 */
[----:B----4-:R-:W-:Y:S01]  /*5ef0*/  IADD3 R8, P5, PT, R19, R12, RZ ;  /* 0x0000000c13087210 */ /* 0x010fe20007fbe0ff */
[----:B------:R-:W-:-:S04]  /*5f00*/  IMAD.X R20, R21, 0x1, R6, P1 ;  /* 0x0000000115147824 */ /* 0x000fc800008e0606 */
[----:B------:R1:W-:Y:S01]  /*5f10*/  STL [R1+0x13d8], R8 ;  /* 0x0013d80801007387 */ /* 0x0003e20000100800 */
[----:B0-----:R-:W-:-:S03]  /*5f20*/  IMAD.X R18, R21, 0x1, R28, P4 ;  /* 0x0000000115127824 */ /* 0x001fc600020e061c */
[----:B------:R-:W-:Y:S01]  /*5f30*/  STL [R1+0x13d4], R20 ;  /* 0x0013d41401007387 */ /* 0x000fe20000100800 */
[----:B-1----:R-:W-:-:S03]  /*5f40*/  IADD3 R8, P1, PT, R19, R4, RZ ;  /* 0x0000000413087210 */ /* 0x002fc60007f3e0ff */
[----:B------:R-:W4:Y:S04]  /*5f50*/  LDL.LU R19, [R1+0x10c] ;  /* 0x00010c0001137983 */ /* 0x000f280000300800 */
[----:B------:R0:W-:Y:S04]  /*5f60*/  STL [R1+0x13cc], R8 ;  /* 0x0013cc0801007387 */ /* 0x0001e80000100800 */
[----:B------:R1:W-:Y:S04]  /*5f70*/  STL [R1+0x13c0], R18 ;  /* 0x0013c01201007387 */ /* 0x0003e80000100800 */
[----:B------:R-:W4:Y:S01]  /*5f80*/  LDL.LU R21, [R1+0x2b8] ;  /* 0x0002b80001157983 */ /* 0x000f220000300800 */
[----:B0-----:R-:W-:-:S05]  /*5f90*/  IADD3 R8, P4, PT, R17, R12, RZ ;  /* 0x0000000c11087210 */ /* 0x001fca0007f9e0ff */
[----:B------:R0:W-:Y:S01]  /*5fa0*/  STL [R1+0x13c8], R8 ;  /* 0x0013c80801007387 */ /* 0x0001e20000100800 */
[C---:B-1----:R-:W-:Y:S02]  /*5fb0*/  IMAD.X R18, R15.reuse, 0x1, R6, P5 ;  /* 0x000000010f127824 */ /* 0x042fe400028e0606 */
[----:B------:R-:W-:Y:S01]  /*5fc0*/  IMAD.X R15, R15, 0x1, R28, P1 ;  /* 0x000000010f0f7824 */ /* 0x000fe200008e061c */
[----:B0-----:R-:W-:Y:S02]  /*5fd0*/  IADD3 R8, P5, PT, R17, R4, RZ ;  /* 0x0000000411087210 */ /* 0x001fe40007fbe0ff */
[----:B------:R-:W-:Y:S04]  /*5fe0*/  STL [R1+0x13c4], R18 ;  /* 0x0013c41201007387 */ /* 0x000fe80000100800 */
[----:B------:R-:W4:Y:S04]  /*5ff0*/  LDL.LU R17, [R1+0x108] ;  /* 0x0001080001117983 */ /* 0x000f280000300800 */
[----:B------:R-:W-:Y:S04]  /*6000*/  STL [R1+0x13bc], R8 ;  /* 0x0013bc0801007387 */ /* 0x000fe80000100800 */
[----:B------:R0:W-:Y:S04]  /*6010*/  STL [R1+0x13b0], R15 ;  /* 0x0013b00f01007387 */ /* 0x0001e80000100800 */
[----:B0-----:R-:W4:Y:S01]  /*6020*/  LDL.LU R15, [R1+0x2b4] ;  /* 0x0002b400010f7983 */ /* 0x001f220000300800 */
[----:B-----5:R-:W-:Y:S01]  /*6030*/  IADD3 R8, P1, PT, R10, R12, RZ ;  /* 0x0000000c0a087210 */ /* 0x020fe20007f3e0ff */
[----:B------:R-:W-:-:S02]  /*6040*/  IMAD.X R20, R26, 0x1, R6, P4 ;  /* 0x000000011a147824 */ /* 0x000fc400020e0606 */
        /* <DEDUP_REMOVED lines=8> */
[----:B0-----:R-:W-:-:S05]  /*60d0*/  IADD3 R8, P5, PT, R11, R12, RZ ;  /* 0x0000000c0b087210 */ /* 0x001fca0007fbe0ff */
[----:B------:R0:W-:Y:S01]  /*60e0*/  STL [R1+0x13a8], R8 ;  /* 0x0013a80801007387 */ /* 0x0001e20000100800 */
[C---:B-1----:R-:W-:Y:S02]  /*60f0*/  IMAD.X R18, R9.reuse, 0x1, R6, P1 ;  /* 0x0000000109127824 */ /* 0x042fe400008e0606 */
[----:B------:R-:W-:-:S03]  /*6100*/  IMAD.X R9, R9, 0x1, R28, P4 ;  /* 0x0000000109097824 */ /* 0x000fc600020e061c */
[----:B------:R-:W-:Y:S01]  /*6110*/  STL [R1+0x13a4], R18 ;  /* 0x0013a41201007387 */ /* 0x000fe20000100800 */
[----:B0-----:R-:W-:-:S03]  /*6120*/  IADD3 R8, P1, PT, R11, R4, RZ ;  /* 0x000000040b087210 */ /* 0x001fc60007f3e0ff */
[----:B------:R-:W5:Y:S04]  /*6130*/  LDL.LU R11, [R1+0x100] ;  /* 0x00010000010b7983 */ /* 0x000f680000300800 */
[----:B------:R-:W-:Y:S04]  /*6140*/  STL [R1+0x139c], R8 ;  /* 0x00139c0801007387 */ /* 0x000fe80000100800 */
[----:B------:R0:W-:Y:S04]  /*6150*/  STL [R1+0x1390], R9 ;  /* 0x0013900901007387 */ /* 0x0001e80000100800 */
[----:B0-----:R-:W5:Y:S01]  /*6160*/  LDL.LU R9, [R1+0x2a8] ;  /* 0x0002a80001097983 */ /* 0x001f620000300800 */
[----:B------:R-:W-:-:S05]  /*6170*/  IADD3 R8, P4, PT, R5, R12, RZ ;  /* 0x0000000c05087210 */ /* 0x000fca0007f9e0ff */
[----:B------:R0:W-:Y:S01]  /*6180*/  STL [R1+0x1398], R8 ;  /* 0x0013980801007387 */ /* 0x0001e20000100800 */
[C---:B------:R-:W-:Y:S02]  /*6190*/  IMAD.X R18, R7.reuse, 0x1, R6, P5 ;  /* 0x0000000107127824 */ /* 0x040fe400028e0606 */
[----:B------:R-:W-:-:S03]  /*61a0*/  IMAD.X R7, R7, 0x1, R28, P1 ;  /* 0x0000000107077824 */ /* 0x000fc600008e061c */
        /* <DEDUP_REMOVED lines=8> */
[C---:B---3--:R-:W-:Y:S02]  /*6230*/  IMAD.X R20, R29.reuse, 0x1, R6, P4 ;  /* 0x000000011d147824 */ /* 0x048fe400020e0606 */
[----:B------:R-:W-:Y:S01]  /*6240*/  IMAD.X R18, R29, 0x1, R28, P5 ;  /* 0x000000011d127824 */ /* 0x000fe200028e061c */
[----:B0-----:R-:W-:Y:S02]  /*6250*/  IADD3 R8, P4, PT, R14, R4, RZ ;  /* 0x000000040e087210 */ /* 0x001fe40007f9e0ff */
[----:B------:R-:W-:Y:S04]  /*6260*/  STL [R1+0x1384], R20 ;  /* 0x0013841401007387 */ /* 0x000fe80000100800 */
[----:B------:R-:W2:Y:S04]  /*6270*/  LDL.LU R14, [R1+0xf8] ;  /* 0x0000f800010e7983 */ /* 0x000ea80000300800 */
[----:B------:R4:W-:Y:S04]  /*6280*/  STL [R1+0x137c], R8 ;  /* 0x00137c0801007387 */ /* 0x0009e80000100800 */
[----:B------:R0:W-:Y:S04]  /*6290*/  STL [R1+0x1370], R18 ;  /* 0x0013701201007387 */ /* 0x0001e80000100800 */
[----:B------:R-:W3:Y:S01]  /*62a0*/  LDL.LU R29, [R1+0x2a0] ;  /* 0x0002a000011d7983 */ /* 0x000ee20000300800 */
[----:B----4-:R-:W-:-:S05]  /*62b0*/  IADD3 R8, P5, PT, R19, R12, RZ ;  /* 0x0000000c13087210 */ /* 0x010fca0007fbe0ff */
[----:B------:R1:W-:Y:S01]  /*62c0*/  STL [R1+0x1378], R8 ;  /* 0x0013780801007387 */ /* 0x0003e20000100800 */
[C---:B------:R-:W-:Y:S02]  /*62d0*/  IMAD.X R20, R21.reuse, 0x1, R6, P1 ;  /* 0x0000000115147824 */ /* 0x040fe400008e0606 */
[----:B0-----:R-:W-:Y:S01]  /*62e0*/  IMAD.X R18, R21, 0x1, R28, P4 ;  /* 0x0000000115127824 */ /* 0x001fe200020e061c */
[----:B-1----:R-:W-:Y:S02]  /*62f0*/  IADD3 R8, P1, PT, R19, R4, RZ ;  /* 0x0000000413087210 */ /* 0x002fe40007f3e0ff */
[----:B------:R-:W-:Y:S04]  /*6300*/  STL [R1+0x1374], R20 ;  /* 0x0013741401007387 */ /* 0x000fe80000100800 */
[----:B------:R-:W4:Y:S04]  /*6310*/  LDL.LU R19, [R1+0xf4] ;  /* 0x0000f40001137983 */ /* 0x000f280000300800 */
[----:B------:R0:W-:Y:S04]  /*6320*/  STL [R1+0x136c], R8 ;  /* 0x00136c0801007387 */ /* 0x0001e80000100800 */
[----:B------:R1:W-:Y:S04]  /*6330*/  STL [R1+0x1360], R18 ;  /* 0x0013601201007387 */ /* 0x0003e80000100800 */
[----:B------:R-:W4:Y:S01]  /*6340*/  LDL.LU R21, [R1+0x29c] ;  /* 0x00029c0001157983 */ /* 0x000f220000300800 */
[----:B0-----:R-:W-:-:S05]  /*6350*/  IADD3 R8, P4, PT, R17, R12, RZ ;  /* 0x0000000c11087210 */ /* 0x001fca0007f9e0ff */
[----:B------:R0:W-:Y:S01]  /*6360*/  STL [R1+0x1368], R8 ;  /* 0x0013680801007387 */ /* 0x0001e20000100800 */
[----:B-1----:R-:W-:Y:S01]  /*6370*/  IMAD.X R18, R15, 0x1, R6, P5 ;  /* 0x000000010f127824 */ /* 0x002fe200028e0606 */
[----:B0-----:R-:W-:Y:S01]  /*6380*/  IADD3 R8, P5, PT, R17, R4, RZ ;  /* 0x0000000411087210 */ /* 0x001fe20007fbe0ff */
[----:B------:R-:W-:-:S03]  /*6390*/  IMAD.X R15, R15, 0x1, R28, P1 ;  /* 0x000000010f0f7824 */ /* 0x000fc600008e061c */
[----:B------:R-:W-:Y:S04]  /*63a0*/  STL [R1+0x1364], R18 ;  /* 0x0013641201007387 */ /* 0x000fe80000100800 */
[----:B------:R-:W4:Y:S04]  /*63b0*/  LDL.LU R17, [R1+0xf0] ;  /* 0x0000f00001117983 */ /* 0x000f280000300800 */
[----:B------:R-:W-:Y:S04]  /*63c0*/  STL [R1+0x135c], R8 ;  /* 0x00135c0801007387 */ /* 0x000fe80000100800 */
[----:B------:R0:W-:Y:S04]  /*63d0*/  STL [R1+0x1350], R15 ;  /* 0x0013500f01007387 */ /* 0x0001e80000100800 */
[----:B0-----:R-:W4:Y:S01]  /*63e0*/  LDL.LU R15, [R1+0x298] ;  /* 0x00029800010f7983 */ /* 0x001f220000300800 */
[----:B-----5:R-:W-:Y:S01]  /*63f0*/  IADD3 R8, P1, PT, R10, R12, RZ ;  /* 0x0000000c0a087210 */ /* 0x020fe20007f3e0ff */
[----:B------:R-:W-:-:S04]  /*6400*/  IMAD.X R20, R26, 0x1, R6, P4 ;  /* 0x000000011a147824 */ /* 0x000fc800020e0606 */
[----:B------:R0:W-:Y:S01]  /*6410*/  STL [R1+0x1358], R8 ;  /* 0x0013580801007387 */ /* 0x0001e20000100800 */
[----:B------:R-:W-:-:S03]  /*6420*/  IMAD.X R18, R26, 0x1, R28, P5 ;  /* 0x000000011a127824 */ /* 0x000fc600028e061c */
        /* <DEDUP_REMOVED lines=9> */
[----:B------:R-:W-:Y:S01]  /*64c0*/  IMAD.X R9, R9, 0x1, R28, P4 ;  /* 0x0000000109097824 */ /* 0x000fe200020e061c */
[----:B0-----:R-:W-:Y:S02]  /*64d0*/  IADD3 R8, P1, PT, R11, R4, RZ ;  /* 0x000000040b087210 */ /* 0x001fe40007f3e0ff */
[----:B------:R-:W-:Y:S04]  /*64e0*/  STL [R1+0x1344], R18 ;  /* 0x0013441201007387 */ /* 0x000fe80000100800 */
[----:B------:R-:W5:Y:S04]  /*64f0*/  LDL.LU R11, [R1+0xe8] ;  /* 0x0000e800010b7983 */ /* 0x000f680000300800 */
[----:B------:R-:W-:Y:S04]  /*6500*/  STL [R1+0x133c], R8 ;  /* 0x00133c0801007387 */ /* 0x000fe80000100800 */
[----:B------:R0:W-:Y:S04]  /*6510*/  STL [R1+0x1330], R9 ;  /* 0x0013300901007387 */ /* 0x0001e80000100800 */
[----:B0-----:R-:W5:Y:S01]  /*6520*/  LDL.LU R9, [R1+0x290] ;  /* 0x0002900001097983 */ /* 0x001f620000300800 */
[----:B------:R-:W-:Y:S01]  /*6530*/  IADD3 R8, P4, PT, R5, R12, RZ ;  /* 0x0000000c05087210 */ /* 0x000fe20007f9e0ff */
[----:B------:R-:W-:-:S04]  /*6540*/  IMAD.X R18, R7, 0x1, R6, P5 ;  /* 0x0000000107127824 */ /* 0x000fc800028e0606 */
        /* <DEDUP_REMOVED lines=58> */
[----:B------:R-:W-:-:S05]  /*68f0*/  IADD3 R8, P4, PT, R5, R12, RZ ;  /* 0x0000000c05087210 */ /* 0x000fca0007f9e0ff */
[----:B------:R0:W-:Y:S01]  /*6900*/  STL [R1+0x12d8], R8 ;  /* 0x0012d80801007387 */ /* 0x0001e20000100800 */
[C---:B------:R-:W-:Y:S02]  /*6910*/  IMAD.X R18, R7.reuse, 0x1, R6, P5 ;  /* 0x0000000107127824 */ /* 0x040fe400028e0606 */
[----:B------:R-:W-:Y:S01]  /*6920*/  IMAD.X R7, R7, 0x1, R28, P1 ;  /* 0x0000000107077824 */ /* 0x000fe200008e061c */
[----:B0-----:R-:W-:Y:S02]  /*6930*/  IADD3 R8, P5, PT, R5, R4, RZ ;  /* 0x0000000405087210 */ /* 0x001fe40007fbe0ff */
[----:B------:R-:W-:Y:S04]  /*6940*/  STL [R1+0x12d4], R18 ;  /* 0x0012d41201007387 */ /* 0x000fe80000100800 */
        /* <DEDUP_REMOVED lines=286> */
[----:B-1----:R-:W-:Y:S01]  /*7b30*/  IMAD.X R18, R9, 0x1, R6, P1 ;  /* 0x0000000109127824 */ /* 0x002fe200008e0606 */
[----:B0-----:R-:W-:Y:S02]  /*7b40*/  IADD3 R8, P1, PT, R11, R4, RZ ;  /* 0x000000040b087210 */ /* 0x001fe40007f3e0ff */
[----:B------:R-:W5:Y:S04]  /*7b50*/  LDL.LU R11, [R1+0x58] ;  /* 0x00005800010b7983 */ /* 0x000f680000300800 */
[----:B------:R0:W-:Y:S04]  /*7b60*/  STL [R1+0x1104], R18 ;  /* 0x0011041201007387 */ /* 0x0001e80000100800 */
[----:B------:R1:W-:Y:S01]  /*7b70*/  STL [R1+0x10fc], R8 ;  /* 0x0010fc0801007387 */ /* 0x0003e20000100800 */
[----:B0-----:R-:W-:-:S03]  /*7b80*/  IMAD.X R18, R9, 0x1, R28, P4 ;  /* 0x0000000109127824 */ /* 0x001fc600020e061c */
[----:B------:R-:W5:Y:S01]  /*7b90*/  LDL.LU R9, [R1+0x200] ;  /* 0x0002000001097983 */ /* 0x000f620000300800 */
[----:B-1----:R-:W-:-:S03]  /*7ba0*/  IADD3 R8, P4, PT, R5, R12, RZ ;  /* 0x0000000c05087210 */ /* 0x002fc60007f9e0ff */
[----:B------:R0:W-:Y:S04]  /*7bb0*/  STL [R1+0x10f0], R18 ;  /* 0x0010f01201007387 */ /* 0x0001e80000100800 */
[----:B------:R1:W-:Y:S01]  /*7bc0*/  STL [R1+0x10f8], R8 ;  /* 0x0010f80801007387 */ /* 0x0003e20000100800 */
[----:B0-----:R-:W-:Y:S01]  /*7bd0*/  IMAD.X R18, R7, 0x1, R6, P5 ;  /* 0x0000000107127824 */ /* 0x001fe200028e0606 */
[----:B-1----:R-:W-:Y:S02]  /*7be0*/  IADD3 R8, P5, PT, R5, R4, RZ ;  /* 0x0000000405087210 */ /* 0x002fe40007fbe0ff */
[----:B------:R-:W5:Y:S04]  /*7bf0*/  LDL.LU R5, [R1+0x54] ;  /* 0x0000540001057983 */ /* 0x000f680000300800 */
[----:B------:R0:W-:Y:S04]  /*7c00*/  STL [R1+0x10f4], R18 ;  /* 0x0010f41201007387 */ /* 0x0001e80000100800 */
[----:B------:R2:W-:Y:S01]  /*7c10*/  STL [R1+0x10ec], R8 ;  /* 0x0010ec0801007387 */ /* 0x0005e20000100800 */
[----:B0-----:R-:W-:-:S03]  /*7c20*/  IMAD.X R18, R7, 0x1, R28, P1 ;  /* 0x0000000107127824 */ /* 0x001fc600008e061c */
[----:B------:R-:W5:Y:S04]  /*7c30*/  LDL.LU R7, [R1+0x1fc] ;  /* 0x0001fc0001077983 */ /* 0x000f680000300800 */
[----:B------:R3:W-:Y:S01]  /*7c40*/  STL [R1+0x10e0], R18 ;  /* 0x0010e01201007387 */ /* 0x0007e20000100800 */
[----:B--2---:R-:W-:-:S05]  /*7c50*/  IADD3 R8, P1, PT, R14, R12, RZ ;  /* 0x0000000c0e087210 */ /* 0x004fca0007f3e0ff */
[----:B------:R0:W-:Y:S01]  /*7c60*/  STL [R1+0x10e8], R8 ;  /* 0x0010e80801007387 */ /* 0x0001e20000100800 */
[C---:B---3--:R-:W-:Y:S01]  /*7c70*/  IMAD.X R18, R29.reuse, 0x1, R6, P4 ;  /* 0x000000011d127824 */ /* 0x048fe200020e0606 */
[----:B0-----:R-:W-:Y:S02]  /*7c80*/  IADD3 R8, P4, PT, R14, R4, RZ ;  /* 0x000000040e087210 */ /* 0x001fe40007f9e0ff */
[----:B------:R-:W2:Y:S04]  /*7c90*/  LDL.LU R14, [R1+0x50] ;  /* 0x00005000010e7983 */ /* 0x000ea80000300800 */
[----:B------:R0:W-:Y:S04]  /*7ca0*/  STL [R1+0x10e4], R18 ;  /* 0x0010e41201007387 */ /* 0x0001e80000100800 */
[----:B------:R4:W-:Y:S01]  /*7cb0*/  STL [R1+0x10dc], R8 ;  /* 0x0010dc0801007387 */ /* 0x0009e20000100800 */
[----:B0-----:R-:W-:-:S03]  /*7cc0*/  IMAD.X R18, R29, 0x1, R28, P5 ;  /* 0x000000011d127824 */ /* 0x001fc600028e061c */
[----:B------:R-:W3:Y:S01]  /*7cd0*/  LDL.LU R29, [R1+0x1f8] ;  /* 0x0001f800011d7983 */ /* 0x000ee20000300800 */
[----:B----4-:R-:W-:-:S03]  /*7ce0*/  IADD3 R8, P5, PT, R19, R12, RZ ;  /* 0x0000000c13087210 */ /* 0x010fc60007fbe0ff */
[----:B------:R0:W-:Y:S04]  /*7cf0*/  STL [R1+0x10d0], R18 ;  /* 0x0010d01201007387 */ /* 0x0001e80000100800 */
        /* <DEDUP_REMOVED lines=11> */
[----:B------:R-:W-:Y:S01]  /*7db0*/  IMAD.X R20, R15, 0x1, R6, P5 ;  /* 0x000000010f147824 */ /* 0x000fe200028e0606 */
[----:B-1----:R-:W-:-:S04]  /*7dc0*/  IADD3 R18, P5, PT, R17, R4, RZ ;  /* 0x0000000411127210 */ /* 0x002fc80007fbe0ff */
[----:B------:R-:W-:Y:S04]  /*7dd0*/  STL [R1+0x10c4], R20 ;  /* 0x0010c41401007387 */ /* 0x000fe80000100800 */
[----:B------:R-:W4:Y:S01]  /*7de0*/  LDL.LU R17, [R1+0x48] ;  /* 0x0000480001117983 */ /* 0x000f220000300800 */
[----:B0-----:R-:W-:-:S03]  /*7df0*/  IMAD.X R8, R15, 0x1, R28, P1 ;  /* 0x000000010f087824 */ /* 0x001fc600008e061c */
[----:B------:R5:W-:Y:S04]  /*7e00*/  STL [R1+0x10bc], R18 ;  /* 0x0010bc1201007387 */ /* 0x000be80000100800 */
[----:B------:R0:W-:Y:S04]  /*7e10*/  STL [R1+0x10b0], R8 ;  /* 0x0010b00801007387 */ /* 0x0001e80000100800 */
[----:B------:R-:W4:Y:S01]  /*7e20*/  LDL.LU R15, [R1+0x1f0] ;  /* 0x0001f000010f7983 */ /* 0x000f220000300800 */
[----:B-----5:R-:W-:-:S05]  /*7e30*/  IADD3 R18, P1, PT, R10, R12, RZ ;  /* 0x0000000c0a127210 */ /* 0x020fca0007f3e0ff */
[----:B------:R1:W-:Y:S01]  /*7e40*/  STL [R1+0x10b8], R18 ;  /* 0x0010b81201007387 */ /* 0x0003e20000100800 */
[----:B0-----:R-:W-:Y:S01]  /*7e50*/  IMAD.X R8, R26, 0x1, R6, P4 ;  /* 0x000000011a087824 */ /* 0x001fe200020e0606 */
[----:B-1----:R-:W-:Y:S01]  /*7e60*/  IADD3 R18, P4, PT, R10, R4, RZ ;  /* 0x000000040a127210 */ /* 0x002fe20007f9e0ff */
[----:B------:R-:W-:-:S03]  /*7e70*/  IMAD.X R10, R26, 0x1, R28, P5 ;  /* 0x000000011a0a7824 */ /* 0x000fc600028e061c */
[----:B------:R0:W-:Y:S04]  /*7e80*/  STL [R1+0x10b4], R8 ;  /* 0x0010b40801007387 */ /* 0x0001e80000100800 */
[----:B------:R-:W-:Y:S04]  /*7e90*/  STL [R1+0x10ac], R18 ;  /* 0x0010ac1201007387 */ /* 0x000fe80000100800 */
[----:B------:R-:W5:Y:S04]  /*7ea0*/  LDL.LU R26, [R1+0x44] ;  /* 0x00004400011a7983 */ /* 0x000f680000300800 */
[----:B------:R1:W-:Y:S01]  /*7eb0*/  STL [R1+0x10a0], R10 ;  /* 0x0010a00a01007387 */ /* 0x0003e20000100800 */
[----:B0-----:R-:W-:-:S03]  /*7ec0*/  IADD3 R8, P5, PT, R11, R12, RZ ;  /* 0x0000000c0b087210 */ /* 0x001fc60007fbe0ff */
[----:B-1----:R-:W5:Y:S04]  /*7ed0*/  LDL.LU R10, [R1+0x1ec] ;  /* 0x0001ec00010a7983 */ /* 0x002f680000300800 */
[----:B------:R0:W-:Y:S02]  /*7ee0*/  STL [R1+0x10a8], R8 ;  /* 0x0010a80801007387 */ /* 0x0001e40000100800 */
[----:B0-----:R-:W-:Y:S01]  /*7ef0*/  IMAD.X R8, R9, 0x1, R6, P1 ;  /* 0x0000000109087824 */ /* 0x001fe200008e0606 */
[----:B------:R-:W-:Y:S01]  /*7f00*/  IADD3 R18, P1, PT, R11, R4, RZ ;  /* 0x000000040b127210 */ /* 0x000fe20007f3e0ff */
[----:B------:R-:W-:-:S03]  /*7f10*/  IMAD.X R11, R9, 0x1, R28, P4 ;  /* 0x00000001090b7824 */ /* 0x000fc600020e061c */
[----:B------:R0:W-:Y:S04]  /*7f20*/  STL [R1+0x10a4], R8 ;  /* 0x0010a40801007387 */ /* 0x0001e80000100800 */
[----:B------:R1:W-:Y:S04]  /*7f30*/  STL [R1+0x109c], R18 ;  /* 0x00109c1201007387 */ /* 0x0003e80000100800 */
[----:B------:R-:W5:Y:S01]  /*7f40*/  LDL.LU R9, [R1+0x40] ;  /* 0x0000400001097983 */ /* 0x000f620000300800 */
[----:B0-----:R-:W-:-:S03]  /*7f50*/  IADD3 R8, P4, PT, R5, R12, RZ ;  /* 0x0000000c05087210 */ /* 0x001fc60007f9e0ff */
[----:B------:R-:W-:Y:S04]  /*7f60*/  STL [R1+0x1090], R11 ;  /* 0x0010900b01007387 */ /* 0x000fe80000100800 */
[----:B-1----:R-:W5:Y:S04]  /*7f70*/  LDL.LU R18, [R1+0x1e8] ;  /* 0x0001e80001127983 */ /* 0x002f680000300800 */
[----:B------:R0:W-:Y:S02]  /*7f80*/  STL [R1+0x1098], R8 ;  /* 0x0010980801007387 */ /* 0x0001e40000100800 */
[----:B0-----:R-:W-:Y:S01]  /*7f90*/  IMAD.X R8, R7, 0x1, R6, P5 ;  /* 0x0000000107087824 */ /* 0x001fe200028e0606 */
[----:B------:R-:W-:Y:S01]  /*7fa0*/  IADD3 R5, P5, PT, R5, R4, RZ ;  /* 0x0000000405057210 */ /* 0x000fe20007fbe0ff */
[----:B------:R-:W-:-:S03]  /*7fb0*/  IMAD.X R7, R7, 0x1, R28, P1 ;  /* 0x0000000107077824 */ /* 0x000fc600008e061c */
[----:B------:R-:W-:Y:S04]  /*7fc0*/  STL [R1+0x1094], R8 ;  /* 0x0010940801007387 */ /* 0x000fe80000100800 */
[----:B------:R0:W-:Y:S04]  /*7fd0*/  STL [R1+0x108c], R5 ;  /* 0x00108c0501007387 */ /* 0x0001e80000100800 */
[----:B0-----:R-:W5:Y:S04]  /*7fe0*/  LDL.LU R5, [R1+0x3c] ;  /* 0x00003c0001057983 */ /* 0x001f680000300800 */
[----:B------:R0:W-:Y:S04]  /*7ff0*/  STL [R1+0x1080], R7 ;  /* 0x0010800701007387 */ /* 0x0001e80000100800 */
[----:B0-----:R-:W5:Y:S01]  /*8000*/  LDL.LU R7, [R1+0x1e4] ;  /* 0x0001e40001077983 */ /* 0x001f620000300800 */
[----:B--2---:R-:W-:-:S05]  /*8010*/  IADD3 R8, P1, PT, R14, R12, RZ ;  /* 0x0000000c0e087210 */ /* 0x004fca0007f3e0ff */
[----:B------:R0:W-:Y:S01]  /*8020*/  STL [R1+0x1088], R8 ;  /* 0x0010880801007387 */ /* 0x0001e20000100800 */
[C---:B---3--:R-:W-:Y:S01]  /*8030*/  IMAD.X R20, R29.reuse, 0x1, R6, P4 ;  /* 0x000000011d147824 */ /* 0x048fe200020e0606 */
[----:B------:R-:W-:Y:S01]  /*8040*/  IADD3 R11, P4, PT, R14, R4, RZ ;  /* 0x000000040e0b7210 */ /* 0x000fe20007f9e0ff */
[----:B0-----:R-:W-:-:S03]  /*8050*/  IMAD.X R8, R29, 0x1, R28, P5 ;  /* 0x000000011d087824 */ /* 0x001fc600028e061c */
[----:B------:R-:W-:Y:S04]  /*8060*/  STL [R1+0x1084], R20 ;  /* 0x0010841401007387 */ /* 0x000fe80000100800 */
[----:B------:R-:W2:Y:S04]  /*8070*/  LDL.LU R14, [R1+0x38] ;  /* 0x00003800010e7983 */ /* 0x000ea80000300800 */
[----:B------:R4:W-:Y:S04]  /*8080*/  STL [R1+0x107c], R11 ;  /* 0x00107c0b01007387 */ /* 0x0009e80000100800 */
[----:B------:R0:W-:Y:S04]  /*8090*/  STL [R1+0x1070], R8 ;  /* 0x0010700801007387 */ /* 0x0001e80000100800 */
[----:B------:R-:W3:Y:S01]  /*80a0*/  LDL.LU R29, [R1+0x1e0] ;  /* 0x0001e000011d7983 */ /* 0x000ee20000300800 */
[----:B----4-:R-:W-:-:S05]  /*80b0*/  IADD3 R11, P5, PT, R19, R12, RZ ;  /* 0x0000000c130b7210 */ /* 0x010fca0007fbe0ff */
[----:B------:R1:W-:Y:S01]  /*80c0*/  STL [R1+0x1078], R11 ;  /* 0x0010780b01007387 */ /* 0x0003e20000100800 */
[----:B0-----:R-:W-:Y:S01]  /*80d0*/  IMAD.X R8, R21, 0x1, R6, P1 ;  /* 0x0000000115087824 */ /* 0x001fe200008e0606 */
[----:B------:R-:W-:Y:S02]  /*80e0*/  IADD3 R19, P1, PT, R19, R4, RZ ;  /* 0x0000000413137210 */ /* 0x000fe40007f3e0ff */
[----:B-1----:R-:W4:Y:S04]  /*80f0*/  LDL.LU R11, [R1+0x34] ;  /* 0x00003400010b7983 */ /* 0x002f280000300800 */
[----:B------:R0:W-:Y:S04]  /*8100*/  STL [R1+0x1074], R8 ;  /* 0x0010740801007387 */ /* 0x0001e80000100800 */
[----:B------:R1:W-:Y:S01]  /*8110*/  STL [R1+0x106c], R19 ;  /* 0x00106c1301007387 */ /* 0x0003e20000100800 */
[----:B0-----:R-:W-:-:S03]  /*8120*/  IMAD.X R8, R21, 0x1, R28, P4 ;  /* 0x0000000115087824 */ /* 0x001fc600020e061c */
[----:B------:R-:W4:Y:S04]  /*8130*/  LDL.LU R21, [R1+0x1dc] ;  /* 0x0001dc0001157983 */ /* 0x000f280000300800 */
[----:B------:R-:W-:Y:S01]  /*8140*/  STL [R1+0x1060], R8 ;  /* 0x0010600801007387 */ /* 0x000fe20000100800 */
[----:B-1----:R-:W-:-:S05]  /*8150*/  IADD3 R19, P4, PT, R17, R12, RZ ;  /* 0x0000000c11137210 */ /* 0x002fca0007f9e0ff */
[----:B------:R0:W-:Y:S04]  /*8160*/  STL [R1+0x1068], R19 ;  /* 0x0010681301007387 */ /* 0x0001e80000100800 */
[----:B0-----:R-:W4:Y:S01]  /*8170*/  LDL.LU R19, [R1+0x30] ;  /* 0x0000300001137983 */ /* 0x001f220000300800 */
[----:B------:R-:W-:Y:S01]  /*8180*/  IMAD.X R8, R15, 0x1, R6, P5 ;  /* 0x000000010f087824 */ /* 0x000fe200028e0606 */
[----:B------:R-:W-:-:S04]  /*8190*/  IADD3 R17, P5, PT, R17, R4, RZ ;  /* 0x0000000411117210 */ /* 0x000fc80007fbe0ff */
[----:B------:R0:W-:Y:S04]  /*81a0*/  STL [R1+0x1064], R8 ;  /* 0x0010640801007387 */ /* 0x0001e80000100800 */
[----:B------:R1:W-:Y:S01]  /*81b0*/  STL [R1+0x105c], R17 ;  /* 0x00105c1101007387 */ /* 0x0003e20000100800 */
[----:B0-----:R-:W-:-:S03]  /*81c0*/  IMAD.X R8, R15, 0x1, R28, P1 ;  /* 0x000000010f087824 */ /* 0x001fc600008e061c */
[----:B-1----:R-:W4:Y:S01]  /*81d0*/  LDL.LU R17, [R1+0x1d8] ;  /* 0x0001d80001117983 */ /* 0x002f220000300800 */
[----:B-----5:R-:W-:-:S03]  /*81e0*/  IADD3 R20, P1, PT, R26, R12, RZ ;  /* 0x0000000c1a147210 */ /* 0x020fc60007f3e0ff */
[----:B------:R0:W-:Y:S04]  /*81f0*/  STL [R1+0x1050], R8 ;  /* 0x0010500801007387 */ /* 0x0001e80000100800 */
[----:B------:R-:W-:Y:S01]  /*8200*/  STL [R1+0x1058], R20 ;  /* 0x0010581401007387 */ /* 0x000fe20000100800 */
[----:B------:R-:W-:Y:S01]  /*8210*/  IMAD.X R15, R10, 0x1, R6, P4 ;  /* 0x000000010a0f7824 */ /* 0x000fe200020e0606 */
[----:B0-----:R-:W-:Y:S02]  /*8220*/  IADD3 R8, P4, PT, R26, R4, RZ ;  /* 0x000000041a087210 */ /* 0x001fe40007f9e0ff */
[----:B------:R-:W5:Y:S04]  /*8230*/  LDL.LU R26, [R1+0x2c] ;  /* 0x00002c00011a7983 */ /* 0x000f680000300800 */
[----:B------:R0:W-:Y:S04]  /*8240*/  STL [R1+0x1054], R15 ;  /* 0x0010540f01007387 */ /* 0x0001e80000100800 */
[----:B0-----:R-:W5:Y:S04]  /*8250*/  LDL.LU R15, [R1+0x1d4] ;  /* 0x0001d400010f7983 */ /* 0x001f680000300800 */
[----:B------:R0:W-:Y:S02]  /*8260*/  STL [R1+0x104c], R8 ;  /* 0x00104c0801007387 */ /* 0x0001e40000100800 */
[----:B0-----:R-:W-:Y:S01]  /*8270*/  IMAD.X R8, R10, 0x1, R28, P5 ;  /* 0x000000010a087824 */ /* 0x001fe200028e061c */
[----:B------:R-:W-:-:S04]  /*8280*/  IADD3 R10, P5, PT, R9, R12, RZ ;  /* 0x0000000c090a7210 */ /* 0x000fc80007fbe0ff */
[----:B------:R-:W-:Y:S04]  /*8290*/  STL [R1+0x1040], R8 ;  /* 0x0010400801007387 */ /* 0x000fe80000100800 */
[----:B------:R0:W-:Y:S01]  /*82a0*/  STL [R1+0x1048], R10 ;  /* 0x0010480a01007387 */ /* 0x0001e20000100800 */
[----:B------:R-:W-:-:S03]  /*82b0*/  IMAD.X R20, R18, 0x1, R6, P1 ;  /* 0x0000000112147824 */ /* 0x000fc600008e0606 */
[----:B0-----:R-:W5:Y:S01]  /*82c0*/  LDL.LU R10, [R1+0x28] ;  /* 0x00002800010a7983 */ /* 0x001f620000300800 */
[----:B------:R-:W-:-:S03]  /*82d0*/  IADD3 R8, P1, PT, R9, R4, RZ ;  /* 0x0000000409087210 */ /* 0x000fc60007f3e0ff */
[----:B------:R0:W-:Y:S04]  /*82e0*/  STL [R1+0x1044], R20 ;  /* 0x0010441401007387 */ /* 0x0001e80000100800 */
[----:B------:R-:W5:Y:S01]  /*82f0*/  LDL.LU R9, [R1+0x1d0] ;  /* 0x0001d00001097983 */ /* 0x000f620000300800 */
[----:B------:R-:W-:-:S03]  /*8300*/  IMAD.X R18, R18, 0x1, R28, P4 ;  /* 0x0000000112127824 */ /* 0x000fc600020e061c */
[----:B------:R1:W-:Y:S04]  /*8310*/  STL [R1+0x103c], R8 ;  /* 0x00103c0801007387 */ /* 0x0003e80000100800 */
[----:B------:R1:W-:Y:S01]  /*8320*/  STL [R1+0x1030], R18 ;  /* 0x0010301201007387 */ /* 0x0003e20000100800 */
[----:B0-----:R-:W-:-:S05]  /*8330*/  IADD3 R20, P4, PT, R5, R12, RZ ;  /* 0x0000000c05147210 */ /* 0x001fca0007f9e0ff */
[----:B------:R-:W-:Y:S01]  /*8340*/  STL [R1+0x1038], R20 ;  /* 0x0010381401007387 */ /* 0x000fe20000100800 */
[----:B-1----:R-:W-:Y:S01]  /*8350*/  IMAD.X R8, R7, 0x1, R6, P5 ;  /* 0x0000000107087824 */ /* 0x002fe200028e0606 */
[----:B------:R-:W-:Y:S02]  /*8360*/  IADD3 R18, P5, PT, R5, R4, RZ ;  /* 0x0000000405127210 */ /* 0x000fe40007fbe0ff */
        /* <DEDUP_REMOVED lines=9> */
[----:B------:R-:W-:Y:S01]  /*8400*/  IADD3 R14, P4, PT, R14, R4, RZ ;  /* 0x000000040e0e7210 */ /* 0x000fe20007f9e0ff */
[----:B0-----:R-:W-:-:S03]  /*8410*/  IMAD.X R18, R29, 0x1, R28, P5 ;  /* 0x000000011d127824 */ /* 0x001fc600028e061c */
[----:B------:R-:W-:Y:S04]  /*8420*/  STL [R1+0x1024], R8 ;  /* 0x0010240801007387 */ /* 0x000fe80000100800 */
[----:B------:R0:W-:Y:S04]  /*8430*/  STL [R1+0x101c], R14 ;  /* 0x00101c0e01007387 */ /* 0x0001e80000100800 */
[----:B0-----:R-:W2:Y:S04]  /*8440*/  LDL.LU R14, [R1+0x20] ;  /* 0x00002000010e7983 */ /* 0x001ea80000300800 */
[----:B------:R-:W-:Y:S04]  /*8450*/  STL [R1+0x1010], R18 ;  /* 0x0010101201007387 */ /* 0x000fe80000100800 */
[----:B------:R-:W3:Y:S01]  /*8460*/  LDL.LU R29, [R1+0x1c8] ;  /* 0x0001c800011d7983 */ /* 0x000ee20000300800 */
[----:B----4-:R-:W-:-:S05]  /*8470*/  IADD3 R8, P5, PT, R11, R12, RZ ;  /* 0x0000000c0b087210 */ /* 0x010fca0007fbe0ff */
[----:B------:R0:W-:Y:S02]  /*8480*/  STL [R1+0x1018], R8 ;  /* 0x0010180801007387 */ /* 0x0001e40000100800 */
[----:B0-----:R-:W-:Y:S01]  /*8490*/  IMAD.X R8, R21, 0x1, R6, P1 ;  /* 0x0000000115087824 */ /* 0x001fe200008e0606 */
[----:B------:R-:W-:Y:S01]  /*84a0*/  IADD3 R18, P1, PT, R11, R4, RZ ;  /* 0x000000040b127210 */ /* 0x000fe20007f3e0ff */
[----:B------:R-:W-:-:S03]  /*84b0*/  IMAD.X R11, R21, 0x1, R28, P4 ;  /* 0x00000001150b7824 */ /* 0x000fc600020e061c */
[----:B------:R0:W-:Y:S04]  /*84c0*/  STL [R1+0x1014], R8 ;  /* 0x0010140801007387 */ /* 0x0001e80000100800 */
[----:B------:R-:W-:Y:S04]  /*84d0*/  STL [R1+0x100c], R18 ;  /* 0x00100c1201007387 */ /* 0x000fe80000100800 */
[----:B------:R-:W4:Y:S04]  /*84e0*/  LDL.LU R21, [R1+0x1c] ;  /* 0x00001c0001157983 */ /* 0x000f280000300800 */
[----:B------:R1:W-:Y:S01]  /*84f0*/  STL [R1+0x1000], R11 ;  /* 0x0010000b01007387 */ /* 0x0003e20000100800 */
[----:B0-----:R-:W-:-:S05]  /*8500*/  IADD3 R8, P4, PT, R19, R12, RZ ;  /* 0x0000000c13087210 */ /* 0x001fca0007f9e0ff */
[----:B------:R0:W-:Y:S04]  /*8510*/  STL [R1+0x1008], R8 ;  /* 0x0010080801007387 */ /* 0x0001e80000100800 */
[----:B------:R-:W4:Y:S01]  /*8520*/  LDL.LU R20, [R1+0x1c4] ;  /* 0x0001c40001147983 */ /* 0x000f220000300800 */
[----:B-1----:R-:W-:Y:S01]  /*8530*/  IMAD.X R11, R17, 0x1, R6, P5 ;  /* 0x00000001110b7824 */ /* 0x002fe200028e0606 */
[----:B0-----:R-:W-:-:S04]  /*8540*/  IADD3 R8, P5, PT, R19, R4, RZ ;  /* 0x0000000413087210 */ /* 0x001fc80007fbe0ff */
[----:B------:R0:W-:Y:S04]  /*8550*/  STL [R1+0x1004], R11 ;  /* 0x0010040b01007387 */ /* 0x0001e80000100800 */
[----:B------:R1:W-:Y:S01]  /*8560*/  STL [R1+0xffc], R8 ;  /* 0x000ffc0801007387 */ /* 0x0003e20000100800 */
[----:B0-----:R-:W-:Y:S01]  /*8570*/  IMAD.X R11, R17, 0x1, R28, P1 ;  /* 0x00000001110b7824 */ /* 0x001fe200008e061c */
[----:B-----5:R-:W-:-:S04]  /*8580*/  IADD3 R17, P1, PT, R26, R12, RZ ;  /* 0x0000000c1a117210 */ /* 0x020fc80007f3e0ff */
[----:B------:R0:W-:Y:S04]  /*8590*/  STL [R1+0xff0], R11 ;  /* 0x000ff00b01007387 */ /* 0x0001e80000100800 */
[----:B------:R-:W-:Y:S01]  /*85a0*/  STL [R1+0xff8], R17 ;  /* 0x000ff81101007387 */ /* 0x000fe20000100800 */
[C---:B-1----:R-:W-:Y:S01]  /*85b0*/  IMAD.X R8, R15.reuse, 0x1, R6, P4 ;  /* 0x000000010f087824 */ /* 0x042fe200020e0606 */
[----:B0-----:R-:W-:Y:S02]  /*85c0*/  IADD3 R11, P4, PT, R26, R4, RZ ;  /* 0x000000041a0b7210 */ /* 0x001fe40007f9e0ff */
[----:B------:R-:W5:Y:S04]  /*85d0*/  LDL.LU R26, [R1+0x18] ;  /* 0x00001800011a7983 */ /* 0x000f680000300800 */
[----:B------:R0:W-:Y:S01]  /*85e0*/  STL [R1+0xff4], R8 ;  /* 0x000ff40801007387 */ /* 0x0001e20000100800 */
[----:B------:R-:W-:-:S03]  /*85f0*/  IMAD.X R15, R15, 0x1, R28, P5 ;  /* 0x000000010f0f7824 */ /* 0x000fc600028e061c */
[----:B0-----:R-:W5:Y:S04]  /*8600*/  LDL.LU R8, [R1+0x1c0] ;  /* 0x0001c00001087983 */ /* 0x001f680000300800 */
[----:B------:R-:W-:Y:S04]  /*8610*/  STL [R1+0xfec], R11 ;  /* 0x000fec0b01007387 */ /* 0x000fe80000100800 */
[----:B------:R0:W-:Y:S01]  /*8620*/  STL [R1+0xfe0], R15 ;  /* 0x000fe00f01007387 */ /* 0x0001e20000100800 */
[----:B------:R-:W-:-:S03]  /*8630*/  IADD3 R17, P5, PT, R10, R12, RZ ;  /* 0x0000000c0a117210 */ /* 0x000fc60007fbe0ff */
[----:B0-----:R-:W5:Y:S04]  /*8640*/  LDL.LU R15, [R1+0x14] ;  /* 0x00001400010f7983 */ /* 0x001f680000300800 */
[----:B------:R0:W-:Y:S04]  /*8650*/  STL [R1+0xfe8], R17 ;  /* 0x000fe81101007387 */ /* 0x0001e80000100800 */
[----:B------:R-:W5:Y:S01]  /*8660*/  LDL.LU R18, [R1+0x1bc] ;  /* 0x0001bc0001127983 */ /* 0x000f620000300800 */
[----:B------:R-:W-:Y:S01]  /*8670*/  IMAD.X R11, R9, 0x1, R6, P1 ;  /* 0x00000001090b7824 */ /* 0x000fe200008e0606 */
[----:B0-----:R-:W-:-:S04]  /*8680*/  IADD3 R17, P1, PT, R10, R4, RZ ;  /* 0x000000040a117210 */ /* 0x001fc80007f3e0ff */
[----:B------:R0:W-:Y:S04]  /*8690*/  STL [R1+0xfe4], R11 ;  /* 0x000fe40b01007387 */ /* 0x0001e80000100800 */
[----:B------:R-:W-:Y:S01]  /*86a0*/  STL [R1+0xfdc], R17 ;  /* 0x000fdc1101007387 */ /* 0x000fe20000100800 */
[----:B0-----:R-:W-:-:S03]  /*86b0*/  IMAD.X R11, R9, 0x1, R28, P4 ;  /* 0x00000001090b7824 */ /* 0x001fc600020e061c */
[----:B------:R-:W5:Y:S04]  /*86c0*/  LDL.LU R9, [R1+0x10] ;  /* 0x0000100001097983 */ /* 0x000f680000300800 */
[----:B------:R0:W-:Y:S01]  /*86d0*/  STL [R1+0xfd0], R11 ;  /* 0x000fd00b01007387 */ /* 0x0001e20000100800 */
[----:B------:R-:W-:-:S03]  /*86e0*/  IADD3 R10, P4, PT, R5, R12, RZ ;  /* 0x0000000c050a7210 */ /* 0x000fc60007f9e0ff */
[----:B0-----:R-:W5:Y:S04]  /*86f0*/  LDL.LU R11, [R1+0x1b8] ;  /* 0x0001b800010b7983 */ /* 0x001f680000300800 */
[----:B------:R0:W-:Y:S01]  /*8700*/  STL [R1+0xfd8], R10 ;  /* 0x000fd80a01007387 */ /* 0x0001e20000100800 */
[----:B------:R-:W-:-:S05]  /*8710*/  IMAD.X R17, R7, 0x1, R6, P5 ;  /* 0x0000000107117824 */ /* 0x000fca00028e0606 */
[----:B------:R2:W-:Y:S01]  /*8720*/  STL [R1+0xfd4], R17 ;  /* 0x000fd41101007387 */ /* 0x0005e20000100800 */
[----:B0-----:R-:W-:Y:S01]  /*8730*/  IADD3 R10, P5, PT, R5, R4, RZ ;  /* 0x00000004050a7210 */ /* 0x001fe20007fbe0ff */
[----:B------:R-:W-:Y:S02]  /*8740*/  IMAD.X R5, R7, 0x1, R28, P1 ;  /* 0x0000000107057824 */ /* 0x000fe400008e061c */
[----:B------:R-:W5:Y:S04]  /*8750*/  LDL.LU R7, [R1+0xc] ;  /* 0x00000c0001077983 */ /* 0x000f680000300800 */
[----:B------:R3:W-:Y:S04]  /*8760*/  STL [R1+0xfcc], R10 ;  /* 0x000fcc0a01007387 */ /* 0x0007e80000100800 */
[----:B------:R-:W5:Y:S04]  /*8770*/  LDL.LU R19, [R1+0x1b4] ;  /* 0x0001b40001137983 */ /* 0x000f680000300800 */
[----:B------:R-:W-:Y:S01]  /*8780*/  STL [R1+0xfc0], R5 ;  /* 0x000fc00501007387 */ /* 0x000fe20000100800 */
[----:B--2---:R-:W-:-:S05]  /*8790*/  IADD3 R17, P1, PT, R14, R12, RZ ;  /* 0x0000000c0e117210 */ /* 0x004fca0007f3e0ff */
[----:B------:R0:W-:Y:S01]  /*87a0*/  STL [R1+0xfc8], R17 ;  /* 0x000fc81101007387 */ /* 0x0001e20000100800 */
[----:B---3--:R-:W-:-:S03]  /*87b0*/  IMAD.X R10, R29, 0x1, R6, P4 ;  /* 0x000000011d0a7824 */ /* 0x008fc600020e0606 */
[----:B0-----:R-:W2:Y:S04]  /*87c0*/  LDL.LU R17, [R1+0x8] ;  /* 0x0000080001117983 */ /* 0x001ea80000300800 */
[----:B------:R0:W-:Y:S01]  /*87d0*/  STL [R1+0xfc4], R10 ;  /* 0x000fc40a01007387 */ /* 0x0001e20000100800 */
[----:B------:R-:W-:-:S03]  /*87e0*/  IADD3 R5, P4, PT, R14, R4, RZ ;  /* 0x000000040e057210 */ /* 0x000fc60007f9e0ff */
[----:B0-----:R-:W3:Y:S01]  /*87f0*/  LDL.LU R10, [R1+0x1b0] ;  /* 0x0001b000010a7983 */ /* 0x001ee20000300800 */
[----:B------:R-:W-:-:S03]  /*8800*/  IMAD.X R29, R29, 0x1, R28, P5 ;  /* 0x000000011d1d7824 */ /* 0x000fc600028e061c */
[----:B------:R0:W-:Y:S01]  /*8810*/  STL [R1+0xfbc], R5 ;  /* 0x000fbc0501007387 */ /* 0x0001e20000100800 */
[----:B----4-:R-:W-:-:S03]  /*8820*/  IADD3 R14, P5, PT, R21, R12, RZ ;  /* 0x0000000c150e7210 */ /* 0x010fc60007fbe0ff */
[----:B0-----:R-:W4:Y:S04]  /*8830*/  LDL.LU R5, [R1+0x4] ;  /* 0x0000040001057983 */ /* 0x001f280000300800 */
[----:B------:R0:W-:Y:S04]  /*8840*/  STL [R1+0xfb0], R29 ;  /* 0x000fb01d01007387 */ /* 0x0001e80000100800 */
[----:B0-----:R-:W2:Y:S04]  /*8850*/  LDL.LU R29, [R1+0x1ac] ;  /* 0x0001ac00011d7983 */ /* 0x001ea80000300800 */
[----:B------:R0:W-:Y:S02]  /*8860*/  STL [R1+0xfb8], R14 ;  /* 0x000fb80e01007387 */ /* 0x0001e40000100800 */
[----:B0-----:R-:W-:Y:S01]  /*8870*/  IMAD.X R14, R20, 0x1, R6, P1 ;  /* 0x00000001140e7824 */ /* 0x001fe200008e0606 */
[----:B------:R-:W-:-:S04]  /*8880*/  IADD3 R21, P1, PT, R21, R4, RZ ;  /* 0x0000000415157210 */ /* 0x000fc80007f3e0ff */
[----:B------:R0:W-:Y:S04]  /*8890*/  STL [R1+0xfb4], R14 ;  /* 0x000fb40e01007387 */ /* 0x0001e80000100800 */
[----:B0-----:R-:W4:Y:S04]  /*88a0*/  LDL.LU R14, [R1] ;  /* 0x00000000010e7983 */ /* 0x001f280000300800 */
[----:B------:R0:W-:Y:S04]  /*88b0*/  STL [R1+0xfac], R21 ;  /* 0x000fac1501007387 */ /* 0x0001e80000100800 */
[----:B0-----:R-:W4:Y:S01]  /*88c0*/  LDL.LU R21, [R1+0x1a8] ;  /* 0x0001a80001157983 */ /* 0x001f220000300800 */
[----:B------:R-:W-:-:S05]  /*88d0*/  IMAD.X R20, R20, 0x1, R28, P4 ;  /* 0x0000000114147824 */ /* 0x000fca00020e061c */
[----:B------:R5:W-:Y:S02]  /*88e0*/  STL [R1+0xfa0], R20 ;  /* 0x000fa01401007387 */ /* 0x000be40000100800 */
[----:B-----5:R-:W-:-:S05]  /*88f0*/  IADD3 R20, P4, PT, R26, R12, RZ ;  /* 0x0000000c1a147210 */ /* 0x020fca0007f9e0ff */
[----:B------:R0:W-:Y:S02]  /*8900*/  STL [R1+0xfa8], R20 ;  /* 0x000fa81401007387 */ /* 0x0001e40000100800 */
[----:B0-----:R-:W-:Y:S01]  /*8910*/  IMAD.X R20, R8, 0x1, R6, P5 ;  /* 0x0000000108147824 */ /* 0x001fe200028e0606 */
[----:B------:R-:W-:Y:S01]  /*8920*/  IADD3 R26, P5, PT, R26, R4, RZ ;  /* 0x000000041a1a7210 */ /* 0x000fe20007fbe0ff */
[----:B------:R-:W-:-:S03]  /*8930*/  IMAD.X R8, R8, 0x1, R28, P1 ;  /* 0x0000000108087824 */ /* 0x000fc600008e061c */
[----:B------:R0:W-:Y:S04]  /*8940*/  STL [R1+0xfa4], R20 ;  /* 0x000fa41401007387 */ /* 0x0001e80000100800 */
[----:B0-----:R-:W5:Y:S04]  /*8950*/  LDL.LU R20, [R1+0x1510] ;  /* 0x0015100001147983 */ /* 0x001f680000300800 */
[----:B------:R0:W-:Y:S04]  /*8960*/  STL [R1+0xf9c], R26 ;  /* 0x000f9c1a01007387 */ /* 0x0001e80000100800 */
[----:B0-----:R-:W5:Y:S04]  /*8970*/  LDL.LU R26, [R1+0x1a4] ;  /* 0x0001a400011a7983 */ /* 0x001f680000300800 */
[----:B------:R0:W-:Y:S02]  /*8980*/  STL [R1+0xf90], R8 ;  /* 0x000f900801007387 */ /* 0x0001e40000100800 */
[----:B0-----:R-:W-:-:S05]  /*8990*/  IADD3 R8, P1, PT, R15, R12, RZ ;  /* 0x0000000c0f087210 */ /* 0x001fca0007f3e0ff */
[----:B------:R0:W-:Y:S02]  /*89a0*/  STL [R1+0xf98], R8 ;  /* 0x000f980801007387 */ /* 0x0001e40000100800 */
[C---:B0-----:R-:W-:Y:S01]  /*89b0*/  IMAD.X R8, R18.reuse, 0x1, R6, P4 ;  /* 0x0000000112087824 */ /* 0x041fe200020e0606 */
        /* <DEDUP_REMOVED lines=27> */
[----:B--2---:R-:W-:-:S05]  /*8b70*/  IADD3 R19, P1, PT, R17, R12, RZ ;  /* 0x0000000c11137210 */ /* 0x004fca0007f3e0ff */
[----:B------:R3:W-:Y:S02]  /*8b80*/  STL [R1+0xf68], R19 ;  /* 0x000f681301007387 */ /* 0x0007e40000100800 */
[C---:B---3--:R-:W-:Y:S01]  /*8b90*/  IMAD.X R19, R10.reuse, 0x1, R6, P4 ;  /* 0x000000010a137824 */ /* 0x048fe200020e0606 */
[----:B------:R-:W-:Y:S01]  /*8ba0*/  IADD3 R17, P4, PT, R17, R4, RZ ;  /* 0x0000000411117210 */ /* 0x000fe20007f9e0ff */
[----:B------:R-:W-:-:S03]  /*8bb0*/  IMAD.X R10, R10, 0x1, R28, P5 ;  /* 0x000000010a0a7824 */ /* 0x000fc600028e061c */
[----:B------:R0:W-:Y:S04]  /*8bc0*/  STL [R1+0xf64], R19 ;  /* 0x000f641301007387 */ /* 0x0001e80000100800 */
[----:B0-----:R-:W2:Y:S04]  /*8bd0*/  LDL.LU R19, [R1+0x1500] ;  /* 0x0015000001137983 */ /* 0x001ea80000300800 */
[----:B------:R0:W-:Y:S04]  /*8be0*/  STL [R1+0xf5c], R17 ;  /* 0x000f5c1101007387 */ /* 0x0001e80000100800 */
[----:B0-----:R-:W3:Y:S04]  /*8bf0*/  LDL.LU R17, [R1+0x14fc] ;  /* 0x0014fc0001117983 */ /* 0x001ee80000300800 */
[----:B------:R4:W-:Y:S02]  /*8c00*/  STL [R1+0xf50], R10 ;  /* 0x000f500a01007387 */ /* 0x0009e40000100800 */
[----:B----4-:R-:W-:-:S05]  /*8c10*/  IADD3 R10, P5, PT, R5, R12, RZ ;  /* 0x0000000c050a7210 */ /* 0x010fca0007fbe0ff */
[----:B------:R0:W-:Y:S02]  /*8c20*/  STL [R1+0xf58], R10 ;  /* 0x000f580a01007387 */ /* 0x0001e40000100800 */
[----:B0-----:R-:W-:Y:S01]  /*8c30*/  IMAD.X R10, R29, 0x1, R6, P1 ;  /* 0x000000011d0a7824 */ /* 0x001fe200008e0606 */
[----:B------:R-:W-:Y:S01]  /*8c40*/  IADD3 R5, P1, PT, R5, R4, RZ ;  /* 0x0000000405057210 */ /* 0x000fe20007f3e0ff */
[----:B------:R-:W-:-:S03]  /*8c50*/  IMAD.X R29, R29, 0x1, R28, P4 ;  /* 0x000000011d1d7824 */ /* 0x000fc600020e061c */
[----:B------:R0:W-:Y:S04]  /*8c60*/  STL [R1+0xf54], R10 ;  /* 0x000f540a01007387 */ /* 0x0001e80000100800 */
[----:B0-----:R-:W4:Y:S04]  /*8c70*/  LDL.LU R10, [R1+0x14f8] ;  /* 0x0014f800010a7983 */ /* 0x001f280000300800 */
[----:B------:R0:W-:Y:S04]  /*8c80*/  STL [R1+0xf4c], R5 ;  /* 0x000f4c0501007387 */ /* 0x0001e80000100800 */
[----:B0-----:R-:W2:Y:S04]  /*8c90*/  LDL.LU R5, [R1+0x14f4] ;  /* 0x0014f40001057983 */ /* 0x001ea80000300800 */
[----:B------:R0:W-:Y:S02]  /*8ca0*/  STL [R1+0xf40], R29 ;  /* 0x000f401d01007387 */ /* 0x0001e40000100800 */
[----:B0-----:R-:W-:-:S05]  /*8cb0*/  IADD3 R29, P4, PT, R14, R12, RZ ;  /* 0x0000000c0e1d7210 */ /* 0x001fca0007f9e0ff */
[----:B------:R0:W-:Y:S02]  /*8cc0*/  STL [R1+0xf48], R29 ;  /* 0x000f481d01007387 */ /* 0x0001e40000100800 */
[----:B0-----:R-:W-:-:S05]  /*8cd0*/  IMAD.X R29, R21, 0x1, R6, P5 ;  /* 0x00000001151d7824 */ /* 0x001fca00028e0606 */
[----:B------:R0:W-:Y:S04]  /*8ce0*/  STL [R1+0xf44], R29 ;  /* 0x000f441d01007387 */ /* 0x0001e80000100800 */
[----:B0-----:R-:W2:Y:S01]  /*8cf0*/  LDL.LU R29, [R1+0x14f0] ;  /* 0x0014f000011d7983 */ /* 0x001ea20000300800 */
[----:B------:R-:W-:Y:S01]  /*8d00*/  IADD3 R14, P5, PT, R14, R4, RZ ;  /* 0x000000040e0e7210 */ /* 0x000fe20007fbe0ff */
[----:B------:R-:W-:-:S04]  /*8d10*/  IMAD.X R21, R21, 0x1, R28, P1 ;  /* 0x0000000115157824 */ /* 0x000fc800008e061c */
[----:B------:R0:W-:Y:S04]  /*8d20*/  STL [R1+0xf3c], R14 ;  /* 0x000f3c0e01007387 */ /* 0x0001e80000100800 */
[----:B0-----:R-:W3:Y:S04]  /*8d30*/  LDL.LU R14, [R1+0x18c] ;  /* 0x00018c00010e7983 */ /* 0x001ee80000300800 */
[----:B------:R2:W-:Y:S02]  /*8d40*/  STL [R1+0xf30], R21 ;  /* 0x000f301501007387 */ /* 0x0005e40000100800 */
[----:B--2---:R-:W-:-:S05]  /*8d50*/  IADD3 R21, P1, PT, R29, R12, RZ ;  /* 0x0000000c1d157210 */ /* 0x004fca0007f3e0ff */
[----:B------:R5:W-:Y:S02]  /*8d60*/  STL [R1+0xf38], R21 ;  /* 0x000f381501007387 */ /* 0x000be40000100800 */
[C---:B-----5:R-:W-:Y:S01]  /*8d70*/  IMAD.X R21, R26.reuse, 0x1, R6, P4 ;  /* 0x000000011a157824 */ /* 0x060fe200020e0606 */
[----:B------:R-:W-:Y:S01]  /*8d80*/  IADD3 R29, P4, PT, R29, R4, RZ ;  /* 0x000000041d1d7210 */ /* 0x000fe20007f9e0ff */
[----:B------:R-:W-:-:S03]  /*8d90*/  IMAD.X R26, R26, 0x1, R28, P5 ;  /* 0x000000011a1a7824 */ /* 0x000fc600028e061c */
[----:B------:R0:W-:Y:S04]  /*8da0*/  STL [R1+0xf34], R21 ;  /* 0x000f341501007387 */ /* 0x0001e80000100800 */
[----:B0-----:R-:W2:Y:S04]  /*8db0*/  LDL.LU R21, [R1+0x14ec] ;  /* 0x0014ec0001157983 */ /* 0x001ea80000300800 */
[----:B------:R0:W-:Y:S04]  /*8dc0*/  STL [R1+0xf2c], R29 ;  /* 0x000f2c1d01007387 */ /* 0x0001e80000100800 */
[----:B0-----:R-:W5:Y:S04]  /*8dd0*/  LDL.LU R29, [R1+0x194] ;  /* 0x00019400011d7983 */ /* 0x001f680000300800 */
[----:B------:R-:W2:Y:S04]  /*8de0*/  LDL.LU R28, [R1+0x14e8] ;  /* 0x0014e800011c7983 */ /* 0x000ea80000300800 */
[----:B------:R2:W-:Y:S02]  /*8df0*/  STL [R1+0xf20], R26 ;  /* 0x000f201a01007387 */ /* 0x0005e40000100800 */
[----:B--2---:R-:W-:-:S05]  /*8e00*/  IADD3 R26, P5, PT, R28, R12, RZ ;  /* 0x0000000c1c1a7210 */ /* 0x004fca0007fbe0ff */
[----:B------:R0:W-:Y:S02]  /*8e10*/  STL [R1+0xf28], R26 ;  /* 0x000f281a01007387 */ /* 0x0001e40000100800 */
[----:B0-----:R-:W-:Y:S01]  /*8e20*/  IMAD.X R26, R15, 0x1, R6, P1 ;  /* 0x000000010f1a7824 */ /* 0x001fe200008e0606 */
[----:B------:R-:W-:-:S04]  /*8e30*/  IADD3 R28, P1, PT, R28, R4, RZ ;  /* 0x000000041c1c7210 */ /* 0x000fc80007f3e0ff */
[----:B------:R0:W-:Y:S04]  /*8e40*/  STL [R1+0xf24], R26 ;  /* 0x000f241a01007387 */ /* 0x0001e80000100800 */
[----:B0-----:R-:W2:Y:S04]  /*8e50*/  LDL.LU R26, [R1+0x14e4] ;  /* 0x0014e400011a7983 */ /* 0x001ea80000300800 */
[----:B------:R0:W-:Y:S04]  /*8e60*/  STL [R1+0xf1c], R28 ;  /* 0x000f1c1c01007387 */ /* 0x0001e80000100800 */
[----:B0-----:R-:W2:Y:S01]  /*8e70*/  LDL R28, [R1+0x3fc] ;  /* 0x0003fc00011c7983 */ /* 0x001ea20000100800 */
[----:B------:R-:W-:-:S02]  /*8e80*/  IMAD.X R6, R9, 0x1, R6, P5 ;  /* 0x0000000109067824 */ /* 0x000fc400028e0606 */
[----:B--2---:R-:W-:-:S05]  /*8e90*/  IMAD.X R15, R15, 0x1, R28, P4 ;  /* 0x000000010f0f7824 */ /* 0x004fca00020e061c */
[----:B------:R0:W-:Y:S02]  /*8ea0*/  STL [R1+0xf10], R15 ;  /* 0x000f100f01007387 */ /* 0x0001e40000100800 */
[C---:B0-----:R-:W-:Y:S02]  /*8eb0*/  IADD3 R15, P4, PT, R26.reuse, R12, RZ ;  /* 0x0000000c1a0f7210 */ /* 0x041fe40007f9e0ff */
[----:B------:R-:W-:-:S03]  /*8ec0*/  IADD3 R26, P5, PT, R26, R4, RZ ;  /* 0x000000041a1a7210 */ /* 0x000fc60007fbe0ff */
[----:B------:R0:W-:Y:S04]  /*8ed0*/  STL [R1+0xf18], R15 ;  /* 0x000f180f01007387 */ /* 0x0001e80000100800 */
[----:B0-----:R-:W2:Y:S04]  /*8ee0*/  LDL.LU R15, [R1+0x14e0] ;  /* 0x0014e000010f7983 */ /* 0x001ea80000300800 */
[----:B------:R0:W-:Y:S04]  /*8ef0*/  STL [R1+0xf14], R6 ;  /* 0x000f140601007387 */ /* 0x0001e80000100800 */
[----:B0-----:R-:W2:Y:S04]  /*8f00*/  LDL.LU R6, [R1+0x14dc] ;  /* 0x0014dc0001067983 */ /* 0x001ea80000300800 */
[----:B------:R0:W-:Y:S04]  /*8f10*/  STL [R1+0xf0c], R26 ;  /* 0x000f0c1a01007387 */ /* 0x0001e80000100800 */
[----:B0-----:R-:W3:Y:S01]  /*8f20*/  LDL R26, [R1+0x3f8] ;  /* 0x0003f800011a7983 */ /* 0x001ee20000100800 */
[----:B------:R-:W-:-:S05]  /*8f30*/  IMAD.X R9, R9, 0x1, R28, P1 ;  /* 0x0000000109097824 */ /* 0x000fca00008e061c */
[----:B------:R2:W-:Y:S02]  /*8f40*/  STL [R1+0xf00], R9 ;  /* 0x000f000901007387 */ /* 0x0005e40000100800 */
[----:B--2---:R-:W-:-:S05]  /*8f50*/  IADD3 R9, P1, PT, R6, R12, RZ ;  /* 0x0000000c06097210 */ /* 0x004fca0007f3e0ff */
[----:B------:R3:W-:Y:S02]  /*8f60*/  STL [R1+0xf08], R9 ;  /* 0x000f080901007387 */ /* 0x0007e40000100800 */
[----:B---3--:R-:W-:-:S05]  /*8f70*/  IMAD.X R9, R7, 0x1, R26, P4 ;  /* 0x0000000107097824 */ /* 0x008fca00020e061a */
        /* <DEDUP_REMOVED lines=9> */
[----:B-----5:R-:W-:-:S05]  /*9010*/  IMAD.X R7, R29, 0x1, R26, P1 ;  /* 0x000000011d077824 */ /* 0x020fca00008e061a */
[----:B------:R0:W-:Y:S04]  /*9020*/  STL [R1+0xef4], R7 ;  /* 0x000ef40701007387 */ /* 0x0001e80000100800 */
[----:B0-----:R-:W2:Y:S01]  /*9030*/  LDL.LU R7, [R1+0x14d4] ;  /* 0x0014d40001077983 */ /* 0x001ea20000300800 */
[----:B------:R-:W-:Y:S01]  /*9040*/  IADD3 R9, P1, PT, R9, R4, RZ ;  /* 0x0000000409097210 */ /* 0x000fe20007f3e0ff */
[----:B------:R-:W-:-:S04]  /*9050*/  IMAD.X R29, R29, 0x1, R28, P4 ;  /* 0x000000011d1d7824 */ /* 0x000fc800020e061c */
        /* <DEDUP_REMOVED lines=13> */
[----:B0-----:R-:W-:-:S05]  /*9130*/  IADD3 R6, P1, PT, R15, R12, RZ ;  /* 0x0000000c0f067210 */ /* 0x001fca0007f3e0ff */
[----:B------:R0:W-:Y:S02]  /*9140*/  STL [R1+0xed8], R6 ;  /* 0x000ed80601007387 */ /* 0x0001e40000100800 */
[----:B0-----:R-:W-:-:S05]  /*9150*/  IMAD.X R6, R14, 0x1, R26, P4 ;  /* 0x000000010e067824 */ /* 0x001fca00020e061a */
[----:B------:R0:W-:Y:S02]  /*9160*/  STL [R1+0xed4], R6 ;  /* 0x000ed40601007387 */ /* 0x0001e40000100800 */
[----:B0-----:R-:W-:Y:S02]  /*9170*/  SHF.R.S32.HI R6, RZ, 0x1f, R15 ;  /* 0x0000001fff067819 */ /* 0x001fe4000001140f */
[----:B------:R-:W-:-:S05]  /*9180*/  IADD3 R15, P4, PT, R15, R4, RZ ;  /* 0x000000040f0f7210 */ /* 0x000fca0007f9e0ff */
[----:B------:R0:W-:Y:S02]  /*9190*/  STL [R1+0xecc], R15 ;  /* 0x000ecc0f01007387 */ /* 0x0001e40000100800 */
[----:B0-----:R-:W-:Y:S02]  /*91a0*/  IMAD.X R15, R14, 0x1, R28, P5 ;  /* 0x000000010e0f7824 */ /* 0x001fe400028e061c */
[----:B------:R-:W2:Y:S04]  /*91b0*/  LDL.LU R14, [R1+0x14d0] ;  /* 0x0014d000010e7983 */ /* 0x000ea80000300800 */
[----:B------:R0:W-:Y:S02]  /*91c0*/  STL [R1+0xec0], R15 ;  /* 0x000ec00f01007387 */ /* 0x0001e40000100800 */
[----:B0-----:R-:W-:-:S05]  /*91d0*/  IADD3 R15, P5, PT, R21, R12, RZ ;  /* 0x0000000c150f7210 */ /* 0x001fca0007fbe0ff */
[----:B------:R0:W-:Y:S02]  /*91e0*/  STL [R1+0xec8], R15 ;  /* 0x000ec80f01007387 */ /* 0x0001e40000100800 */
[----:B0-----:R-:W-:-:S05]  /*91f0*/  IMAD.X R15, R6, 0x1, R26, P1 ;  /* 0x00000001060f7824 */ /* 0x001fca00008e061a */
[----:B------:R0:W-:Y:S02]  /*9200*/  STL [R1+0xec4], R15 ;  /* 0x000ec40f01007387 */ /* 0x0001e40000100800 */
[----:B0-----:R-:W-:Y:S02]  /*9210*/  IADD3 R15, P1, PT, R21, R4, RZ ;  /* 0x00000004150f7210 */ /* 0x001fe40007f3e0ff */
[----:B------:R-:W4:Y:S04]  /*9220*/  LDL.LU R4, [R1+0x14cc] ;  /* 0x0014cc0001047983 */ /* 0x000f280000300800 */
[----:B------:R-:W5:Y:S04]  /*9230*/  LDL R21, [R1+0x340] ;  /* 0x0003400001157983 */ /* 0x000f680000100800 */
[----:B------:R0:W-:Y:S02]  /*9240*/  STL [R1+0xebc], R15 ;  /* 0x000ebc0f01007387 */ /* 0x0001e40000100800 */
[----:B0-----:R-:W-:-:S05]  /*9250*/  IMAD.X R15, R6, 0x1, R28, P4 ;  /* 0x00000001060f7824 */ /* 0x001fca00020e061c */
[----:B------:R3:W-:Y:S02]  /*9260*/  STL [R1+0xeb0], R15 ;  /* 0x000eb00f01007387 */ /* 0x0007e40000100800 */
[C---:B---3--:R-:W-:Y:S02]  /*9270*/  IMAD.X R15, R7.reuse, 0x1, R26, P5 ;  /* 0x00000001070f7824 */ /* 0x048fe400028e061a */
[----:B------:R-:W-:Y:S01]  /*9280*/  IMAD.X R7, R7, 0x1, R28, P1 ;  /* 0x0000000107077824 */ /* 0x000fe200008e061c */
[----:B--2---:R-:W-:-:S05]  /*9290*/  IADD3 R6, P4, PT, R14, R12, RZ ;  /* 0x0000000c0e067210 */ /* 0x004fca0007f9e0ff */
[----:B------:R0:W-:Y:S04]  /*92a0*/  STL [R1+0xeb8], R6 ;  /* 0x000eb80601007387 */ /* 0x0001e80000100800 */
[----:B------:R4:W-:Y:S01]  /*92b0*/  STL [R1+0xeb4], R15 ;  /* 0x000eb40f01007387 */ /* 0x0009e20000100800 */
[----:B0-----:R-:W-:Y:S02]  /*92c0*/  SHF.R.S32.HI R6, RZ, 0x1f, R14 ;  /* 0x0000001fff067819 */ /* 0x001fe4000001140e */
[----:B----4-:R-:W-:Y:S02]  /*92d0*/  IADD3 R15, P1, PT, R4, R12, RZ ;  /* 0x0000000c040f7210 */ /* 0x010fe40007f3e0ff */
[----:B-----5:R-:W-:-:S05]  /*92e0*/  IADD3 R14, P5, PT, R14, R21, RZ ;  /* 0x000000150e0e7210 */ /* 0x020fca0007fbe0ff */
[----:B------:R0:W-:Y:S04]  /*92f0*/  STL [R1+0xeac], R14 ;  /* 0x000eac0e01007387 */ /* 0x0001e80000100800 */
[----:B------:R-:W2:Y:S04]  /*9300*/  LDL.LU R12, [R1+0x14c8] ;  /* 0x0014c800010c7983 */ /* 0x000ea80000300800 */
[----:B------:R1:W-:Y:S01]  /*9310*/  STL [R1+0xea0], R7 ;  /* 0x000ea00701007387 */ /* 0x0003e20000100800 */
[----:B0-----:R-:W-:-:S03]  /*9320*/  IMAD.X R14, R6, 0x1, R26, P4 ;  /* 0x00000001060e7824 */ /* 0x001fc600020e061a */
[----:B------:R-:W-:Y:S01]  /*9330*/  STL [R1+0xea8], R15 ;  /* 0x000ea80f01007387 */ /* 0x000fe20000100800 */
[----:B-1----:R-:W-:-:S03]  /*9340*/  IADD3 R7, P4, PT, R4, R21, RZ ;  /* 0x0000001504077210 */ /* 0x002fc60007f9e0ff */
[----:B------:R-:W3:Y:S01]  /*9350*/  LDL R4, [R1+0x2ac] ;  /* 0x0002ac0001047983 */ /* 0x000ee20000100800 */
[----:B------:R-:W-:-:S03]  /*9360*/  IMAD.X R6, R6, 0x1, R28, P5 ;  /* 0x0000000106067824 */ /* 0x000fc600028e061c */
[----:B------:R-:W-:Y:S04]  /*9370*/  STL [R1+0xea4], R14 ;  /* 0x000ea40e01007387 */ /* 0x000fe80000100800 */
[----:B------:R0:W-:Y:S04]  /*9380*/  STL [R1+0xe9c], R7 ;  /* 0x000e9c0701007387 */ /* 0x0001e80000100800 */
[----:B------:R1:W-:Y:S01]  /*9390*/  STL [R1+0xe90], R6 ;  /* 0x000e900601007387 */ /* 0x0003e20000100800 */
[----:B0-----:R-:W-:Y:S01]  /*93a0*/  IMAD.X R7, R9, 0x1, R26, P1 ;  /* 0x0000000109077824 */ /* 0x001fe200008e061a */
[----:B-1----:R-:W-:-:S02]  /*93b0*/  SHF.R.S32.HI R6, RZ, 0x1f, R5 ;  /* 0x0000001fff067819 */ /* 0x002fc40000011405 */
[----:B---3--:R-:W-:-:S05]  /*93c0*/  IADD3 R14, P5, PT, R5, R4, RZ ;  /* 0x00000004050e7210 */ /* 0x008fca0007fbe0ff */
[----:B------:R0:W-:Y:S04]  /*93d0*/  STL [R1+0xe98], R14 ;  /* 0x000e980e01007387 */ /* 0x0001e80000100800 */
[----:B------:R2:W-:Y:S01]  /*93e0*/  STL [R1+0xe94], R7 ;  /* 0x000e940701007387 */ /* 0x0005e20000100800 */
[----:B0-----:R-:W-:Y:S01]  /*93f0*/  IADD3 R14, P1, PT, R5, R21, RZ ;  /* 0x00000015050e7210 */ /* 0x001fe20007f3e0ff */
[----:B------:R-:W-:Y:S02]  /*9400*/  IMAD.X R5, R9, 0x1, R28, P4 ;  /* 0x0000000109057824 */ /* 0x000fe400020e061c */
[----:B------:R-:W-:Y:S01]  /*9410*/  IMAD.X R9, R6, 0x1, R26, P5 ;  /* 0x0000000106097824 */ /* 0x000fe200028e061a */
[----:B--2---:R-:W-:Y:S01]  /*9420*/  IADD3 R7, P4, PT, R12, R4, RZ ;  /* 0x000000040c077210 */ /* 0x004fe20007f9e0ff */
[----:B------:R-:W-:Y:S04]  /*9430*/  STL [R1+0xe8c], R14 ;  /* 0x000e8c0e01007387 */ /* 0x000fe80000100800 */
[----:B------:R-:W-:Y:S04]  /*9440*/  STL [R1+0xe80], R5 ;  /* 0x000e800501007387 */ /* 0x000fe80000100800 */
[----:B------:R0:W-:Y:S04]  /*9450*/  STL [R1+0xe88], R7 ;  /* 0x000e880701007387 */ /* 0x0001e80000100800 */
[----:B------:R-:W-:Y:S01]  /*9460*/  STL [R1+0xe84], R9 ;  /* 0x000e840901007387 */ /* 0x000fe20000100800 */
[----:B0-----:R-:W-:-:S03]  /*9470*/  IMAD.X R7, R6, 0x1, R28, P1 ;  /* 0x0000000106077824 */ /* 0x001fc600008e061c */
[----:B------:R-:W2:Y:S01]  /*9480*/  LDL.LU R6, [R1+0x158] ;  /* 0x0001580001067983 */ /* 0x000ea20000300800 */
[----:B------:R-:W-:-:S05]  /*9490*/  IADD3 R5, P5, PT, R12, R21, RZ ;  /* 0x000000150c057210 */ /* 0x000fca0007fbe0ff */
[----:B------:R0:W-:Y:S04]  /*94a0*/  STL [R1+0xe7c], R5 ;  /* 0x000e7c0501007387 */ /* 0x0001e80000100800 */
[----:B------:R1:W-:Y:S01]  /*94b0*/  STL [R1+0xe70], R7 ;  /* 0x000e700701007387 */ /* 0x0003e20000100800 */
[----:B0-----:R-:W-:Y:S01]  /*94c0*/  IADD3 R5, P1, PT, R10, R4, RZ ;  /* 0x000000040a057210 */ /* 0x001fe20007f3e0ff */
[----:B-1----:R-:W-:-:S04]  /*94d0*/  IMAD.X R7, R29, 0x1, R26, P4 ;  /* 0x000000011d077824 */ /* 0x002fc800020e061a */
[----:B------:R0:W-:Y:S01]  /*94e0*/  STL [R1+0xe78], R5 ;  /* 0x000e780501007387 */ /* 0x0001e20000100800 */
[----:B------:R-:W-:-:S03]  /*94f0*/  SHF.R.S32.HI R9, RZ, 0x1f, R10 ;  /* 0x0000001fff097819 */ /* 0x000fc6000001140a */
[----:B------:R1:W-:Y:S01]  /*9500*/  STL [R1+0xe74], R7 ;  /* 0x000e740701007387 */ /* 0x0003e20000100800 */
[----:B0-----:R-:W-:Y:S01]  /*9510*/  IADD3 R5, P4, PT, R10, R21, RZ ;  /* 0x000000150a057210 */ /* 0x001fe20007f9e0ff */
[----:B------:R-:W-:Y:S01]  /*9520*/  IMAD.X R10, R29, 0x1, R28, P5 ;  /* 0x000000011d0a7824 */ /* 0x000fe200028e061c */
[----:B-1----:R-:W-:-:S03]  /*9530*/  IADD3 R7, P5, PT, R17, R4, RZ ;  /* 0x0000000411077210 */ /* 0x002fc60007fbe0ff */
[----:B------:R0:W-:Y:S01]  /*9540*/  STL [R1+0xe6c], R5 ;  /* 0x000e6c0501007387 */ /* 0x0001e20000100800 */
[----:B------:R-:W-:-:S03]  /*9550*/  SHF.R.S32.HI R29, RZ, 0x1f, R17 ;  /* 0x0000001fff1d7819 */ /* 0x000fc60000011411 */
[----:B------:R-:W-:Y:S04]  /*9560*/  STL [R1+0xe60], R10 ;  /* 0x000e600a01007387 */ /* 0x000fe80000100800 */
[----:B------:R1:W-:Y:S01]  /*9570*/  STL [R1+0xe68], R7 ;  /* 0x000e680701007387 */ /* 0x0003e20000100800 */
[C---:B0-----:R-:W-:Y:S02]  /*9580*/  IMAD.X R5, R9.reuse, 0x1, R26, P1 ;  /* 0x0000000109057824 */ /* 0x041fe400008e061a */
[----:B------:R-:W-:-:S03]  /*9590*/  IMAD.X R9, R9, 0x1, R28, P4 ;  /* 0x0000000109097824 */ /* 0x000fc600020e061c */
[----:B------:R0:W-:Y:S01]  /*95a0*/  STL [R1+0xe64], R5 ;  /* 0x000e640501007387 */ /* 0x0001e20000100800 */
[----:B-1----:R-:W-:-:S05]  /*95b0*/  IADD3 R7, P1, PT, R17, R21, RZ ;  /* 0x0000001511077210 */ /* 0x002fca0007f3e0ff */
[----:B------:R1:W-:Y:S01]  /*95c0*/  STL [R1+0xe5c], R7 ;  /* 0x000e5c0701007387 */ /* 0x0003e20000100800 */
[----:B0-----:R-:W-:-:S03]  /*95d0*/  IADD3 R5, P4, PT, R19, R4, RZ ;  /* 0x0000000413057210 */ /* 0x001fc60007f9e0ff */
[----:B------:R0:W-:Y:S01]  /*95e0*/  STL [R1+0xe50], R9 ;  /* 0x000e500901007387 */ /* 0x0001e20000100800 */
[C---:B------:R-:W-:Y:S02]  /*95f0*/  IMAD.X R10, R29.reuse, 0x1, R28, P1 ;  /* 0x000000011d0a7824 */ /* 0x040fe400008e061c */
[----:B-1----:R-:W-:Y:S01]  /*9600*/  IMAD.X R7, R29, 0x1, R26, P5 ;  /* 0x000000011d077824 */ /* 0x002fe200028e061a */
[----:B------:R1:W-:Y:S01]  /*9610*/  STL [R1+0xe58], R5 ;  /* 0x000e580501007387 */ /* 0x0003e20000100800 */
[----:B0-----:R-:W-:-:S03]  /*9620*/  SHF.R.S32.HI R9, RZ, 0x1f, R19 ;  /* 0x0000001fff097819 */ /* 0x001fc60000011413 */
[----:B------:R0:W-:Y:S01]  /*9630*/  STL [R1+0xe54], R7 ;  /* 0x000e540701007387 */ /* 0x0001e20000100800 */
[----:B-1----:R-:W-:Y:S02]  /*9640*/  IADD3 R5, P5, PT, R19, R21, RZ ;  /* 0x0000001513057210 */ /* 0x002fe40007fbe0ff */
[----:B0-----:R-:W-:-:S03]  /*9650*/  IADD3 R7, P1, PT, R11, R4, RZ ;  /* 0x000000040b077210 */ /* 0x001fc60007f3e0ff */
        /* <DEDUP_REMOVED lines=20> */
[----:B------:R1:W-:Y:S04]  /*97a0*/  STL [R1+0xe20], R10 ;  /* 0x000e200a01007387 */ /* 0x0003e80000100800 */
[----:B------:R3:W-:Y:S01]  /*97b0*/  STL [R1+0xe28], R7 ;  /* 0x000e280701007387 */ /* 0x0007e20000100800 */
[C---:B0-----:R-:W-:Y:S01]  /*97c0*/  IMAD.X R5, R9.reuse, 0x1, R26, P5 ;  /* 0x0000000109057824 */ /* 0x041fe200028e061a */
[----:B-1----:R-:W0:Y:S01]  /*97d0*/  LDC R10, c[0x0][0x3d8] ;  /* 0x0000f600ff0a7b82 */ /* 0x002e220000000800 */
[----:B---3--:R-:W-:Y:S01]  /*97e0*/  IADD3 R7, P5, PT, R8, R21, RZ ;  /* 0x0000001508077210 */ /* 0x008fe20007fbe0ff */
[----:B------:R-:W-:Y:S02]  /*97f0*/  IMAD.X R8, R9, 0x1, R28, P1 ;  /* 0x0000000109087824 */ /* 0x000fe400008e061c */
[----:B------:R1:W-:Y:S04]  /*9800*/  STL [R1+0xe24], R5 ;  /* 0x000e240501007387 */ /* 0x0003e80000100800 */
[----:B------:R3:W-:Y:S04]  /*9810*/  STL [R1+0xe1c], R7 ;  /* 0x000e1c0701007387 */ /* 0x0007e80000100800 */
[----:B------:R4:W-:Y:S01]  /*9820*/  STL [R1+0xe10], R8 ;  /* 0x000e100801007387 */ /* 0x0009e20000100800 */
[----:B-1----:R-:W-:Y:S01]  /*9830*/  IADD3 R5, P1, PT, R20, R4, RZ ;  /* 0x0000000414057210 */ /* 0x002fe20007f3e0ff */
[----:B---3--:R-:W-:-:S04]  /*9840*/  IMAD.X R7, R29, 0x1, R26, P4 ;  /* 0x000000011d077824 */ /* 0x008fc800020e061a */
[----:B------:R1:W-:Y:S01]  /*9850*/  STL [R1+0xe18], R5 ;  /* 0x000e180501007387 */ /* 0x0003e20000100800 */
[----:B----4-:R-:W-:-:S03]  /*9860*/  IADD3 R8, P4, PT, R20, R21, RZ ;  /* 0x0000001514087210 */ /* 0x010fc60007f9e0ff */
[----:B------:R3:W-:Y:S04]  /*9870*/  STL [R1+0xe14], R7 ;  /* 0x000e140701007387 */ /* 0x0007e80000100800 */
[----:B------:R-:W-:Y:S01]  /*9880*/  STL [R1+0xe0c], R8 ;  /* 0x000e0c0801007387 */ /* 0x000fe20000100800 */
[----:B-1----:R-:W-:-:S03]  /*9890*/  IMAD.X R5, R29, 0x1, R28, P5 ;  /* 0x000000011d057824 */ /* 0x002fc600028e061c */
[----:B------:R-:W4:Y:S01]  /*98a0*/  LDL.LU R29, [R1+0x13c] ;  /* 0x00013c00011d7983 */ /* 0x000f220000300800 */
[----:B------:R-:W-:Y:S02]  /*98b0*/  SHF.R.S32.HI R9, RZ, 0x1f, R2 ;  /* 0x0000001fff097819 */ /* 0x000fe40000011402 */
[----:B---3--:R-:W-:Y:S01]  /*98c0*/  IADD3 R7, P5, PT, R2, R4, RZ ;  /* 0x0000000402077210 */ /* 0x008fe20007fbe0ff */
[----:B------:R2:W-:Y:S04]  /*98d0*/  STL [R1+0xe00], R5 ;  /* 0x000e000501007387 */ /* 0x0005e80000100800 */
[----:B------:R-:W-:Y:S01]  /*98e0*/  STL [R1+0xe08], R7 ;  /* 0x000e080701007387 */ /* 0x000fe20000100800 */
[----:B--2---:R-:W-:Y:S01]  /*98f0*/  IMAD.X R5, R6, 0x1, R26, P1 ;  /* 0x0000000106057824 */ /* 0x004fe200008e061a */
[----:B------:R-:W-:Y:S01]  /*9900*/  IADD3 R2, P1, PT, R2, R21, RZ ;  /* 0x0000001502027210 */ /* 0x000fe20007f3e0ff */
[----:B------:R-:W-:-:S03]  /*9910*/  IMAD.X R6, R6, 0x1, R28, P4 ;  /* 0x0000000106067824 */ /* 0x000fc600020e061c */
[----:B------:R1:W-:Y:S04]  /*9920*/  STL [R1+0xe04], R5 ;  /* 0x000e040501007387 */ /* 0x0003e80000100800 */
[----:B------:R2:W-:Y:S04]  /*9930*/  STL [R1+0xdfc], R2 ;  /* 0x000dfc0201007387 */ /* 0x0005e80000100800 */
[----:B------:R3:W-:Y:S04]  /*9940*/  STL [R1+0xdf0], R6 ;  /* 0x000df00601007387 */ /* 0x0007e80000100800 */
[----:B------:R-:W0:Y:S01]  /*9950*/  LDL R15, [R1+0x358] ;  /* 0x00035800010f7983 */ /* 0x000e220000100800 */
[----:B-1----:R-:W-:Y:S01]  /*9960*/  IADD3 R5, P4, PT, R23, R4, RZ ;  /* 0x0000000417057210 */ /* 0x002fe20007f9e0ff */
[----:B--2---:R-:W-:-:S04]  /*9970*/  IMAD.X R2, R9, 0x1, R26, P5 ;  /* 0x0000000109027824 */ /* 0x004fc800028e061a */
[----:B------:R1:W-:Y:S01]  /*9980*/  STL [R1+0xdf8], R5 ;  /* 0x000df80501007387 */ /* 0x0003e20000100800 */
[----:B---3--:R-:W-:-:S03]  /*9990*/  SHF.R.S32.HI R6, RZ, 0x1f, R23 ;  /* 0x0000001fff067819 */ /* 0x008fc60000011417 */
[----:B------:R2:W-:Y:S01]  /*99a0*/  STL [R1+0xdf4], R2 ;  /* 0x000df40201007387 */ /* 0x0005e20000100800 */
[----:B------:R-:W-:Y:S01]  /*99b0*/  IMAD.X R7, R9, 0x1, R28, P1 ;  /* 0x0000000109077824 */ /* 0x000fe200008e061c */
[----:B-1----:R-:W-:Y:S02]  /*99c0*/  IADD3 R5, P1, PT, R27, R4, RZ ;  /* 0x000000041b057210 */ /* 0x002fe40007f3e0ff */
[----:B--2---:R-:W-:-:S05]  /*99d0*/  IADD3 R2, P5, PT, R23, R21, RZ ;  /* 0x0000001517027210 */ /* 0x004fca0007fbe0ff */
[----:B------:R1:W-:Y:S04]  /*99e0*/  STL [R1+0xdec], R2 ;  /* 0x000dec0201007387 */ /* 0x0003e80000100800 */
[----:B------:R-:W-:Y:S01]  /*99f0*/  STL [R1+0xde0], R7 ;  /* 0x000de00701007387 */ /* 0x000fe20000100800 */
[----:B-1----:R-:W-:-:S03]  /*9a00*/  IMAD.X R2, R6, 0x1, R26, P4 ;  /* 0x0000000106027824 */ /* 0x002fc600020e061a */
[----:B------:R1:W-:Y:S01]  /*9a10*/  STL [R1+0xde8], R5 ;  /* 0x000de80501007387 */ /* 0x0003e20000100800 */
[----:B------:R-:W-:Y:S01]  /*9a20*/  IMAD.X R6, R6, 0x1, R28, P5 ;  /* 0x0000000106067824 */ /* 0x000fe200028e061c */
[----:B------:R-:W-:Y:S02]  /*9a30*/  SHF.R.S32.HI R9, RZ, 0x1f, R27 ;  /* 0x0000001fff097819 */ /* 0x000fe4000001141b */
[----:B------:R2:W-:Y:S01]  /*9a40*/  STL [R1+0xde4], R2 ;  /* 0x000de40201007387 */ /* 0x0005e20000100800 */
[----:B-1----:R-:W-:Y:S02]  /*9a50*/  IADD3 R5, P4, PT, R27, R21, RZ ;  /* 0x000000151b057210 */ /* 0x002fe40007f9e0ff */
[----:B--2---:R-:W-:-:S03]  /*9a60*/  IADD3 R2, P5, PT, R25, R4, RZ ;  /* 0x0000000419027210 */ /* 0x004fc60007fbe0ff */
[----:B------:R1:W-:Y:S04]  /*9a70*/  STL [R1+0xddc], R5 ;  /* 0x000ddc0501007387 */ /* 0x0003e80000100800 */
[----:B------:R2:W-:Y:S04]  /*9a80*/  STL [R1+0xdd0], R6 ;  /* 0x000dd00601007387 */ /* 0x0005e80000100800 */
[----:B------:R3:W-:Y:S01]  /*9a90*/  STL [R1+0xdd8], R2 ;  /* 0x000dd80201007387 */ /* 0x0007e20000100800 */
[----:B-1----:R-:W-:Y:S01]  /*9aa0*/  IMAD.X R5, R9, 0x1, R26, P1 ;  /* 0x0000000109057824 */ /* 0x002fe200008e061a */
[----:B--2---:R-:W-:-:S02]  /*9ab0*/  SHF.R.S32.HI R6, RZ, 0x1f, R25 ;  /* 0x0000001fff067819 */ /* 0x004fc40000011419 */
[----:B---3--:R-:W-:Y:S02]  /*9ac0*/  IADD3 R2, P1, PT, R25, R21, RZ ;  /* 0x0000001519027210 */ /* 0x008fe40007f3e0ff */
[----:B------:R1:W-:Y:S01]  /*9ad0*/  STL [R1+0xdd4], R5 ;  /* 0x000dd40501007387 */ /* 0x0003e20000100800 */
[----:B------:R-:W-:-:S03]  /*9ae0*/  IMAD.X R7, R9, 0x1, R28, P4 ;  /* 0x0000000109077824 */ /* 0x000fc600020e061c */
[----:B------:R2:W-:Y:S01]  /*9af0*/  STL [R1+0xdcc], R2 ;  /* 0x000dcc0201007387 */ /* 0x0005e20000100800 */
[----:B------:R-:W-:Y:S02]  /*9b00*/  SHF.R.S32.HI R9, RZ, 0x1f, R0 ;  /* 0x0000001fff097819 */ /* 0x000fe40000011400 */
[----:B-1----:R-:W-:Y:S01]  /*9b10*/  IADD3 R5, P4, PT, R0, R4, RZ ;  /* 0x0000000400057210 */ /* 0x002fe20007f9e0ff */
[----:B------:R-:W-:Y:S01]  /*9b20*/  STL [R1+0xdc0], R7 ;  /* 0x000dc00701007387 */ /* 0x000fe20000100800 */
[----:B--2---:R-:W-:-:S03]  /*9b30*/  IMAD.X R2, R6, 0x1, R26, P5 ;  /* 0x0000000106027824 */ /* 0x004fc600028e061a */
[----:B------:R1:W-:Y:S01]  /*9b40*/  STL [R1+0xdc8], R5 ;  /* 0x000dc80501007387 */ /* 0x0003e20000100800 */
[----:B------:R-:W-:-:S03]  /*9b50*/  IADD3 R0, P5, PT, R0, R21, RZ ;  /* 0x0000001500007210 */ /* 0x000fc60007fbe0ff */
[----:B------:R2:W-:Y:S01]  /*9b60*/  STL [R1+0xdc4], R2 ;  /* 0x000dc40201007387 */ /* 0x0005e20000100800 */
[----:B-1----:R-:W-:-:S03]  /*9b70*/  IMAD.X R5, R6, 0x1, R28, P1 ;  /* 0x0000000106057824 */ /* 0x002fc600008e061c */
[----:B------:R1:W-:Y:S01]  /*9b80*/  STL [R1+0xdbc], R0 ;  /* 0x000dbc0001007387 */ /* 0x0003e20000100800 */
[----:B--2---:R-:W-:-:S03]  /*9b90*/  IADD3 R2, P1, PT, R22, R4, RZ ;  /* 0x0000000416027210 */ /* 0x004fc60007f3e0ff */
[----:B------:R-:W-:Y:S01]  /*9ba0*/  STL [R1+0xdb0], R5 ;  /* 0x000db00501007387 */ /* 0x000fe20000100800 */
[----:B------:R-:W-:-:S03]  /*9bb0*/  SHF.R.S32.HI R6, RZ, 0x1f, R22 ;  /* 0x0000001fff067819 */ /* 0x000fc60000011416 */
[----:B------:R2:W-:Y:S01]  /*9bc0*/  STL [R1+0xdb8], R2 ;  /* 0x000db80201007387 */ /* 0x0005e20000100800 */
[----:B-1----:R-:W-:-:S05]  /*9bd0*/  IMAD.X R0, R9, 0x1, R26, P4 ;  /* 0x0000000109007824 */ /* 0x002fca00020e061a */
[----:B------:R1:W-:Y:S01]  /*9be0*/  STL [R1+0xdb4], R0 ;  /* 0x000db40001007387 */ /* 0x0003e20000100800 */
[----:B--2---:R-:W-:-:S05]  /*9bf0*/  IADD3 R2, P4, PT, R22, R21, RZ ;  /* 0x0000001516027210 */ /* 0x004fca0007f9e0ff */
[----:B------:R2:W-:Y:S01]  /*9c00*/  STL [R1+0xdac], R2 ;  /* 0x000dac0201007387 */ /* 0x0005e20000100800 */
[----:B-1----:R-:W-:Y:S01]  /*9c10*/  IMAD.X R0, R9, 0x1, R28, P5 ;  /* 0x0000000109007824 */ /* 0x002fe200028e061c */
[----:B------:R-:W-:Y:S01]  /*9c20*/  IADD3 R5, P5, PT, R24, R4, RZ ;  /* 0x0000000418057210 */ /* 0x000fe20007fbe0ff */
[----:B------:R-:W1:Y:S03]  /*9c30*/  LDC R9, c[0x0][0x3d8] ;  /* 0x0000f600ff097b82 */ /* 0x000e660000000800 */
[----:B------:R3:W-:Y:S01]  /*9c40*/  STL [R1+0xda0], R0 ;  /* 0x000da00001007387 */ /* 0x0007e20000100800 */
[----:B--2---:R-:W-:-:S03]  /*9c50*/  IMAD.X R2, R6, 0x1, R26, P1 ;  /* 0x0000000106027824 */ /* 0x004fc600008e061a */
[----:B------:R2:W-:Y:S04]  /*9c60*/  STL [R1+0xda8], R5 ;  /* 0x000da80501007387 */ /* 0x0005e80000100800 */
[----:B------:R5:W-:Y:S01]  /*9c70*/  STL [R1+0xda4], R2 ;  /* 0x000da40201007387 */ /* 0x000be20000100800 */
[----:B---3--:R-:W-:Y:S01]  /*9c80*/  IADD3 R0, P1, PT, R24, R21, RZ ;  /* 0x0000001518007210 */ /* 0x008fe20007f3e0ff */
[----:B--2---:R-:W2:Y:S01]  /*9c90*/  LDC R5, c[0x0][0x3d8] ;  /* 0x0000f600ff057b82 */ /* 0x004ea20000000800 */
[----:B-----5:R-:W-:-:S07]  /*9ca0*/  IMAD.X R2, R6, 0x1, R28, P4 ;  /* 0x0000000106027824 */ /* 0x020fce00020e061c */
[----:B------:R-:W3:Y:S01]  /*9cb0*/  LDC R6, c[0x0][0x3d8] ;  /* 0x0000f600ff067b82 */ /* 0x000ee20000000800 */
[----:B------:R5:W-:Y:S04]  /*9cc0*/  STL [R1+0xd9c], R0 ;  /* 0x000d9c0001007387 */ /* 0x000be80000100800 */
[----:B------:R-:W-:Y:S01]  /*9cd0*/  STL [R1+0xd8c], R2 ;  /* 0x000d8c0201007387 */ /* 0x000fe20000100800 */
[----:B-----5:R-:W-:-:S05]  /*9ce0*/  IADD3 R0, P4, PT, R13, R4, RZ ;  /* 0x000000040d007210 */ /* 0x020fca0007f9e0ff */
[----:B------:R4:W-:Y:S02]  /*9cf0*/  STL [R1+0xd94], R0 ;  /* 0x000d940001007387 */ /* 0x0009e40000100800 */
[C---:B----4-:R-:W-:Y:S02]  /*9d00*/  IMAD.X R0, R29.reuse, 0x1, R26, P5 ;  /* 0x000000011d007824 */ /* 0x050fe400028e061a */
[----:B---3--:R-:W-:Y:S02]  /*9d10*/  IMAD R7, R6, 0x5, RZ ;  /* 0x0000000506077824 */ /* 0x008fe400078e02ff */
[----:B------:R-:W3:Y:S01]  /*9d20*/  LDC R6, c[0x0][0x3d8] ;  /* 0x0000f600ff067b82 */ /* 0x000ee20000000800 */
[----:B------:R4:W-:Y:S02]  /*9d30*/  STL [R1+0xd90], R0 ;  /* 0x000d900001007387 */ /* 0x0009e40000100800 */
[----:B----4-:R-:W-:-:S05]  /*9d40*/  IMAD.X R0, R29, 0x1, R28, P1 ;  /* 0x000000011d007824 */ /* 0x010fca00008e061c */
[----:B------:R-:W4:Y:S01]  /*9d50*/  LDC R29, c[0x0][0x3d8] ;  /* 0x0000f600ff1d7b82 */ /* 0x000f220000000800 */
[----:B-1----:R-:W-:Y:S01]  /*9d60*/  IMAD.SHL.U32 R12, R9, 0x4, RZ ;  /* 0x00000004090c7824 */ /* 0x002fe200078e00ff */
[----:B------:R-:W-:-:S04]  /*9d70*/  SHF.R.S32.HI R9, RZ, 0x1f, R13 ;  /* 0x0000001fff097819 */ /* 0x000fc8000001140d */
[----:B------:R-:W-:Y:S01]  /*9d80*/  IADD3 R2, P5, PT, R12, R3, RZ ;  /* 0x000000030c027210 */ /* 0x000fe20007fbe0ff */
[----:B---3--:R-:W-:-:S04]  /*9d90*/  IMAD R14, R6, 0x6, RZ ;  /* 0x00000006060e7824 */ /* 0x008fc800078e02ff */
[----:B------:R1:W-:Y:S01]  /*9da0*/  STL [R1+0xd98], R2 ;  /* 0x000d980201007387 */ /* 0x0003e20000100800 */
[----:B----4-:R-:W-:Y:S02]  /*9db0*/  IMAD R6, R29, 0x7, RZ ;  /* 0x000000071d067824 */ /* 0x010fe400078e02ff */
[----:B------:R-:W3:Y:S01]  /*9dc0*/  LDC R29, c[0x0][0x3d8] ;  /* 0x0000f600ff1d7b82 */ /* 0x000ee20000000800 */
[----:B------:R4:W-:Y:S01]  /*9dd0*/  STL [R1+0x5b0], R0 ;  /* 0x0005b00001007387 */ /* 0x0009e20000100800 */
[----:B-1----:R-:W-:Y:S02]  /*9de0*/  IADD3 R2, P1, PT, R7, R3, RZ ;  /* 0x0000000307027210 */ /* 0x002fe40007f3e0ff */
[----:B------:R-:W-:-:S03]  /*9df0*/  IADD3 RZ, P3, PT, R3, UR14, RZ ;  /* 0x0000000e03ff7c10 */ /* 0x000fc6000ff7e0ff */
[----:B------:R1:W-:Y:S01]  /*9e00*/  STL [R1+0x5cc], R2 ;  /* 0x0005cc0201007387 */ /* 0x0003e20000100800 */
[----:B----4-:R-:W-:-:S05]  /*9e10*/  IMAD.X R0, R9, 0x1, R26, P4 ;  /* 0x0000000109007824 */ /* 0x010fca00020e061a */
[----:B------:R0:W-:Y:S01]  /*9e20*/  STL [R1+0x5b4], R0 ;  /* 0x0005b40001007387 */ /* 0x0001e20000100800 */
[----:B---3--:R-:W-:Y:S02]  /*9e30*/  IMAD.SHL.U32 R17, R29, 0x2, RZ ;  /* 0x000000021d117824 */ /* 0x008fe400078e00ff */
[----:B------:R-:W3:Y:S01]  /*9e40*/  LDC R29, c[0x0][0x3d8] ;  /* 0x0000f600ff1d7b82 */ /* 0x000ee20000000800 */
[----:B-1----:R-:W-:-:S05]  /*9e50*/  IADD3 R2, P4, PT, R14, R3, RZ ;  /* 0x000000030e027210 */ /* 0x002fca0007f9e0ff */
[----:B------:R1:W-:Y:S01]  /*9e60*/  STL [R1+0x5d4], R2 ;  /* 0x0005d40201007387 */ /* 0x0003e20000100800 */
[----:B---3--:R-:W-:Y:S01]  /*9e70*/  IMAD R29, R29, 0x9, RZ ;  /* 0x000000091d1d7824 */ /* 0x008fe200078e02ff */
[----:B0-----:R-:W-:Y:S01]  /*9e80*/  LEA.HI.X.SX32 R0, R10, R15, 0x1, P3 ;  /* 0x0000000f0a007211 */ /* 0x001fe200018f0eff */
[----:B--2---:R-:W-:Y:S02]  /*9e90*/  IMAD.SHL.U32 R10, R5, 0x8, RZ ;  /* 0x00000008050a7824 */ /* 0x004fe400078e00ff */
[----:B------:R-:W0:Y:S02]  /*9ea0*/  LDC R5, c[0x0][0x3d8] ;  /* 0x0000f600ff057b82 */ /* 0x000e240000000800 */
[----:B------:R2:W-:Y:S01]  /*9eb0*/  STL [R1+0x5b8], R0 ;  /* 0x0005b80001007387 */ /* 0x0005e20000100800 */
[----:B-1----:R-:W-:Y:S02]  /*9ec0*/  IADD3 R2, P3, PT, R6, R3, RZ ;  /* 0x0000000306027210 */ /* 0x002fe40007f7e0ff */
[----:B--2---:R-:W-:-:S03]  /*9ed0*/  LEA.HI.X.SX32 R0, R17, R15, 0x1, P2 ;  /* 0x0000000f11007211 */ /* 0x004fc600010f0eff */
[----:B------:R-:W1:Y:S01]  /*9ee0*/  LDC R17, c[0x0][0x3d8] ;  /* 0x0000f600ff117b82 */ /* 0x000e620000000800 */
[----:B------:R2:W-:Y:S04]  /*9ef0*/  STL [R1+0x5dc], R2 ;  /* 0x0005dc0201007387 */ /* 0x0005e80000100800 */
[----:B------:R3:W-:Y:S01]  /*9f00*/  STL [R1+0x5bc], R0 ;  /* 0x0005bc0001007387 */ /* 0x0007e20000100800 */
[----:B0-----:R-:W-:Y:S01]  /*9f10*/  IMAD R5, R5, 0x3, RZ ;  /* 0x0000000305057824 */ /* 0x001fe200078e02ff */
[----:B--2---:R-:W-:-:S04]  /*9f20*/  IADD3 R2, P2, PT, R10, R3, RZ ;  /* 0x000000030a027210 */ /* 0x004fc80007f5e0ff */
[----:B---3--:R-:W-:Y:S02]  /*9f30*/  LEA.HI.X.SX32 R0, R5, R15, 0x1, P6 ;  /* 0x0000000f05007211 */ /* 0x008fe400030f0eff */
[----:B------:R-:W0:Y:S01]  /*9f40*/  LDC R5, c[0x0][0x3d8] ;  /* 0x0000f600ff057b82 */ /* 0x000e220000000800 */
[----:B------:R2:W-:Y:S04]  /*9f50*/  STL [R1+0x5e4], R2 ;  /* 0x0005e40201007387 */ /* 0x0005e80000100800 */
[----:B------:R3:W-:Y:S01]  /*9f60*/  STL [R1+0x5c0], R0 ;  /* 0x0005c00001007387 */ /* 0x0007e20000100800 */
[----:B--2---:R-:W-:Y:S02]  /*9f70*/  IADD3 R2, P6, PT, R29, R3, RZ ;  /* 0x000000031d027210 */ /* 0x004fe40007fde0ff */
[----:B---3--:R-:W-:-:S02]  /*9f80*/  LEA.HI.X.SX32 R0, R12, R15, 0x1, P5 ;  /* 0x0000000f0c007211 */ /* 0x008fc400028f0eff */
[----:B------:R-:W2:Y:S01]  /*9f90*/  LDC R12, c[0x0][0x3d8] ;  /* 0x0000f600ff0c7b82 */ /* 0x000ea20000000800 */
[----:B------:R-:W-:Y:S04]  /*9fa0*/  STL [R1+0x5ec], R2 ;  /* 0x0005ec0201007387 */ /* 0x000fe80000100800 */
[----:B------:R3:W-:Y:S01]  /*9fb0*/  STL [R1+0x5c4], R0 ;  /* 0x0005c40001007387 */ /* 0x0007e20000100800 */
[----:B-1----:R-:W-:Y:S01]  /*9fc0*/  IMAD R17, R17, 0xa, RZ ;  /* 0x0000000a11117824 */ /* 0x002fe200078e02ff */
[----:B---3--:R-:W-:Y:S02]  /*9fd0*/  LEA.HI.X.SX32 R0, R7, R15, 0x1, P1 ;  /* 0x0000000f07007211 */ /* 0x008fe400008f0eff */
[----:B------:R-:W1:Y:S02]  /*9fe0*/  LDC R7, c[0x0][0x3d8] ;  /* 0x0000f600ff077b82 */ /* 0x000e640000000800 */
[----:B------:R-:W-:Y:S01]  /*9ff0*/  IADD3 R2, P5, PT, R17, R3, RZ ;  /* 0x0000000311027210 */ /* 0x000fe20007fbe0ff */
[----:B0-----:R-:W-:-:S04]  /*a000*/  IMAD R5, R5, 0xb, RZ ;  /* 0x0000000b05057824 */ /* 0x001fc800078e02ff */
[----:B------:R0:W-:Y:S04]  /*a010*/  STL [R1+0x5f4], R2 ;  /* 0x0005f40201007387 */ /* 0x0001e80000100800 */
[----:B------:R3:W-:Y:S01]  /*a020*/  STL [R1+0x5c8], R0 ;  /* 0x0005c80001007387 */ /* 0x0007e20000100800 */
[----:B--2---:R-:W-:Y:S01]  /*a030*/  IMAD R12, R12, 0xc, RZ ;  /* 0x0000000c0c0c7824 */ /* 0x004fe200078e02ff */
[----:B0-----:R-:W-:Y:S02]  /*a040*/  IADD3 R2, P1, PT, R5, R3, RZ ;  /* 0x0000000305027210 */ /* 0x001fe40007f3e0ff */
[----:B---3--:R-:W-:Y:S02]  /*a050*/  LEA.HI.X.SX32 R0, R14, R15, 0x1, P4 ;  /* 0x0000000f0e007211 */ /* 0x008fe400020f0eff */
[----:B------:R-:W0:Y:S01]  /*a060*/  LDC R14, c[0x0][0x3d8] ;  /* 0x0000f600ff0e7b82 */ /* 0x000e220000000800 */
[----:B------:R2:W-:Y:S01]  /*a070*/  STL [R1+0x5fc], R2 ;  /* 0x0005fc0201007387 */ /* 0x0005e20000100800 */
[----:B-1----:R-:W-:-:S03]  /*a080*/  IMAD R7, R7, 0xd, RZ ;  /* 0x0000000d07077824 */ /* 0x002fc600078e02ff */
[----:B------:R1:W-:Y:S01]  /*a090*/  STL [R1+0x5d0], R0 ;  /* 0x0005d00001007387 */ /* 0x0003e20000100800 */
[----:B--2---:R-:W-:Y:S02]  /*a0a0*/  IADD3 R2, P4, PT, R12, R3, RZ ;  /* 0x000000030c027210 */ /* 0x004fe40007f9e0ff */
[----:B-1----:R-:W-:Y:S02]  /*a0b0*/  LEA.HI.X.SX32 R0, R6, R15, 0x1, P3 ;  /* 0x0000000f06007211 */ /* 0x002fe400018f0eff */
[----:B------:R-:W1:Y:S01]  /*a0c0*/  LDC R6, c[0x0][0x3d8] ;  /* 0x0000f600ff067b82 */ /* 0x000e620000000800 */
[----:B------:R2:W-:Y:S04]  /*a0d0*/  STL [R1+0x604], R2 ;  /* 0x0006040201007387 */ /* 0x0005e80000100800 */
[----:B------:R3:W-:Y:S01]  /*a0e0*/  STL [R1+0x5d8], R0 ;  /* 0x0005d80001007387 */ /* 0x0007e20000100800 */
[----:B--2---:R-:W-:-:S02]  /*a0f0*/  IADD3 R2, P3, PT, R7, R3, RZ ;  /* 0x0000000307027210 */ /* 0x004fc40007f7e0ff */
[-C--:B---3--:R-:W-:Y:S02]  /*a100*/  LEA.HI.X.SX32 R0, R10, R15.reuse, 0x1, P2 ;  /* 0x0000000f0a007211 */ /* 0x088fe400010f0eff */
[----:B------:R-:W2:Y:S01]  /*a110*/  LDC R10, c[0x0][0x3d8] ;  /* 0x0000f600ff0a7b82 */ /* 0x000ea20000000800 */
[----:B------:R-:W-:Y:S04]  /*a120*/  STL [R1+0x60c], R2 ;  /* 0x00060c0201007387 */ /* 0x000fe80000100800 */
[----:B------:R3:W-:Y:S01]  /*a130*/  STL [R1+0x5e0], R0 ;  /* 0x0005e00001007387 */ /* 0x0007e20000100800 */
[----:B0-----:R-:W-:Y:S01]  /*a140*/  IMAD R14, R14, 0xe, RZ ;  /* 0x0000000e0e0e7824 */ /* 0x001fe200078e02ff */
[----:B---3--:R-:W-:Y:S02]  /*a150*/  LEA.HI.X.SX32 R0, R29, R15, 0x1, P6 ;  /* 0x0000000f1d007211 */ /* 0x008fe400030f0eff */
[----:B------:R-:W0:Y:S02]  /*a160*/  LDC R29, c[0x0][0x3d8] ;  /* 0x0000f600ff1d7b82 */ /* 0x000e240000000800 */
[----:B------:R-:W-:Y:S01]  /*a170*/  IADD3 R2, P2, PT, R14, R3, RZ ;  /* 0x000000030e027210 */ /* 0x000fe20007f5e0ff */
[----:B-1----:R-:W-:-:S04]  /*a180*/  IMAD R6, R6, 0xf, RZ ;  /* 0x0000000f06067824 */ /* 0x002fc800078e02ff */
[----:B------:R1:W-:Y:S04]  /*a190*/  STL [R1+0x614], R2 ;  /* 0x0006140201007387 */ /* 0x0003e80000100800 */
[----:B------:R3:W-:Y:S01]  /*a1a0*/  STL [R1+0x5e8], R0 ;  /* 0x0005e80001007387 */ /* 0x0007e20000100800 */
[----:B--2---:R-:W-:Y:S01]  /*a1b0*/  IMAD.SHL.U32 R10, R10, 0x10, RZ ;  /* 0x000000100a0a7824 */ /* 0x004fe200078e00ff */
[----:B-1----:R-:W-:Y:S02]  /*a1c0*/  IADD3 R2, P6, PT, R6, R3, RZ ;  /* 0x0000000306027210 */ /* 0x002fe40007fde0ff */
[----:B---3--:R-:W-:Y:S02]  /*a1d0*/  LEA.HI.X.SX32 R0, R17, R15, 0x1, P5 ;  /* 0x0000000f11007211 */ /* 0x008fe400028f0eff */
[----:B------:R-:W1:Y:S01]  /*a1e0*/  LDC R17, c[0x0][0x3d8] ;  /* 0x0000f600ff117b82 */ /* 0x000e620000000800 */
[----:B------:R2:W-:Y:S01]  /*a1f0*/  STL [R1+0x61c], R2 ;  /* 0x00061c0201007387 */ /* 0x0005e20000100800 */
[----:B0-----:R-:W-:-:S03]  /*a200*/  IMAD R29, R29, 0x11, RZ ;  /* 0x000000111d1d7824 */ /* 0x001fc600078e02ff */
[----:B------:R0:W-:Y:S01]  /*a210*/  STL [R1+0x5f0], R0 ;  /* 0x0005f00001007387 */ /* 0x0001e20000100800 */
[----:B--2---:R-:W-:Y:S02]  /*a220*/  IADD3 R2, P5, PT, R10, R3, RZ ;  /* 0x000000030a027210 */ /* 0x004fe40007fbe0ff */
[----:B0-----:R-:W-:Y:S02]  /*a230*/  LEA.HI.X.SX32 R0, R5, R15, 0x1, P1 ;  /* 0x0000000f05007211 */ /* 0x001fe400008f0eff */
[----:B------:R-:W0:Y:S01]  /*a240*/  LDC R5, c[0x0][0x3d8] ;  /* 0x0000f600ff057b82 */ /* 0x000e220000000800 */
[----:B------:R2:W-:Y:S04]  /*a250*/  STL [R1+0x624], R2 ;  /* 0x0006240201007387 */ /* 0x0005e80000100800 */
[----:B------:R3:W-:Y:S01]  /*a260*/  STL [R1+0x5f8], R0 ;  /* 0x0005f80001007387 */ /* 0x0007e20000100800 */
[----:B--2---:R-:W-:-:S02]  /*a270*/  IADD3 R2, P1, PT, R29, R3, RZ ;  /* 0x000000031d027210 */ /* 0x004fc40007f3e0ff */
[-C--:B---3--:R-:W-:Y:S02]  /*a280*/  LEA.HI.X.SX32 R0, R12, R15.reuse, 0x1, P4 ;  /* 0x0000000f0c007211 */ /* 0x088fe400020f0eff */
        /* <DEDUP_REMOVED lines=34> */
[----:B--2---:R-:W-:Y:S01]  /*a4b0*/  IMAD R10, R10, 0x18, RZ ;  /* 0x000000180a0a7824 */ /* 0x004fe200078e02ff */
        /* <DEDUP_REMOVED lines=1332> */
[----:B---3--:R-:W-:-:S03]  /*f800*/  LEA.HI.X.SX32 R0, R10, R15, 0x1, P4 ;  /* 0x0000000f0a007211 */ /* 0x008fc600020f0eff */
[----:B------:R-:W-:Y:S01]  /*f810*/  STL [R1+0xd4c], R2 ;  /* 0x000d4c0201007387 */ /* 0x000fe20000100800 */
[----:B0-----:R-:W-:Y:S01]  /*f820*/  IMAD R14, R14, 0xf6, RZ ;  /* 0x000000f60e0e7824 */ /* 0x001fe200078e02ff */
[----:B------:R-:W0:Y:S02]  /*f830*/  LDC R10, c[0x0][0x3d8] ;  /* 0x0000f600ff0a7b82 */ /* 0x000e240000000800 */
[----:B------:R2:W-:Y:S02]  /*f840*/  STL [R1+0xd20], R0 ;  /* 0x000d200001007387 */ /* 0x0005e40000100800 */
[----:B--2---:R-:W-:-:S04]  /*f850*/  LEA.HI.X.SX32 R0, R29, R15, 0x1, P3 ;  /* 0x0000000f1d007211 */ /* 0x004fc800018f0eff */
[----:B------:R-:W2:Y:S01]  /*f860*/  LDC R29, c[0x0][0x3d8] ;  /* 0x0000f600ff1d7b82 */ /* 0x000ea20000000800 */
[----:B------:R-:W-:Y:S01]  /*f870*/  IADD3 R2, P4, PT, R14, R3, RZ ;  /* 0x000000030e027210 */ /* 0x000fe20007f9e0ff */
[----:B-1----:R-:W-:-:S04]  /*f880*/  IMAD R18, R6, 0xf7, RZ ;  /* 0x000000f706127824 */ /* 0x002fc800078e02ff */
[----:B------:R-:W-:Y:S04]  /*f890*/  STL [R1+0xd54], R2 ;  /* 0x000d540201007387 */ /* 0x000fe80000100800 */
[----:B------:R-:W3:Y:S04]  /*f8a0*/  LDL.LU R6, [R1+0x2f0] ;  /* 0x0002f00001067983 */ /* 0x000ee80000300800 */
[----:B------:R1:W-:Y:S02]  /*f8b0*/  STL [R1+0xd28], R0 ;  /* 0x000d280001007387 */ /* 0x0003e40000100800 */
[----:B-1----:R-:W-:Y:S01]  /*f8c0*/  IADD3 R0, P3, PT, R18, R3, RZ ;  /* 0x0000000312007210 */ /* 0x002fe20007f7e0ff */
[----:B--2---:R-:W-:-:S04]  /*f8d0*/  IMAD R11, R29, 0xf8, RZ ;  /* 0x000000f81d0b7824 */ /* 0x004fc800078e02ff */
[----:B------:R1:W-:Y:S01]  /*f8e0*/  STL [R1+0xd5c], R0 ;  /* 0x000d5c0001007387 */ /* 0x0003e20000100800 */
[----:B0-----:R-:W-:Y:S02]  /*f8f0*/  IMAD R19, R10, 0xf9, RZ ;  /* 0x000000f90a137824 */ /* 0x001fe400078e02ff */
[----:B------:R-:W0:Y:S01]  /*f900*/  LDC R10, c[0x0][0x3d8] ;  /* 0x0000f600ff0a7b82 */ /* 0x000e220000000800 */
[----:B------:R-:W2:Y:S01]  /*f910*/  LDL.LU R29, [R1+0x2f4] ;  /* 0x0002f400011d7983 */ /* 0x000ea20000300800 */
[----:B-1----:R-:W-:-:S05]  /*f920*/  LEA.HI.X.SX32 R0, R17, R15, 0x1, P2 ;  /* 0x0000000f11007211 */ /* 0x002fca00010f0eff */
[----:B------:R1:W-:Y:S02]  /*f930*/  STL [R1+0xd30], R0 ;  /* 0x000d300001007387 */ /* 0x0003e40000100800 */
[----:B-1----:R-:W-:Y:S02]  /*f940*/  LEA.HI.X.SX32 R0, R5, R15, 0x1, P6 ;  /* 0x0000000f05007211 */ /* 0x002fe400030f0eff */
[----:B------:R-:W1:Y:S01]  /*f950*/  LDC R5, c[0x0][0x3d8] ;  /* 0x0000f600ff057b82 */ /* 0x000e620000000800 */
[----:B------:R-:W-:-:S05]  /*f960*/  IADD3 R2, P2, PT, R11, R3, RZ ;  /* 0x000000030b027210 */ /* 0x000fca0007f5e0ff */
[----:B------:R4:W-:Y:S04]  /*f970*/  STL [R1+0xd64], R2 ;  /* 0x000d640201007387 */ /* 0x0009e80000100800 */
[----:B------:R5:W-:Y:S01]  /*f980*/  STL [R1+0xd38], R0 ;  /* 0x000d380001007387 */ /* 0x000be20000100800 */
[----:B0-----:R-:W-:Y:S01]  /*f990*/  IMAD R17, R10, 0xfa, RZ ;  /* 0x000000fa0a117824 */ /* 0x001fe200078e02ff */
[----:B----4-:R-:W-:Y:S02]  /*f9a0*/  IADD3 R2, P6, PT, R19, R3, RZ ;  /* 0x0000000313027210 */ /* 0x010fe40007fde0ff */
[----:B-----5:R-:W-:-:S03]  /*f9b0*/  LEA.HI.X.SX32 R0, R12, R15, 0x1, P5 ;  /* 0x0000000f0c007211 */ /* 0x020fc600028f0eff */
[----:B------:R-:W-:Y:S01]  /*f9c0*/  STL [R1+0xd6c], R2 ;  /* 0x000d6c0201007387 */ /* 0x000fe20000100800 */
[----:B-1----:R-:W-:-:S03]  /*f9d0*/  IMAD R10, R5, 0xfb, RZ ;  /* 0x000000fb050a7824 */ /* 0x002fc600078e02ff */
[----:B------:R0:W-:Y:S01]  /*f9e0*/  STL [R1+0xd40], R0 ;  /* 0x000d400001007387 */ /* 0x0001e20000100800 */
[----:B------:R-:W1:Y:S01]  /*f9f0*/  LDC R5, c[0x0][0x3d8] ;  /* 0x0000f600ff057b82 */ /* 0x000e620000000800 */
[----:B0-----:R-:W-:-:S07]  /*fa00*/  LEA.HI.X.SX32 R0, R7, R15, 0x1, P1 ;  /* 0x0000000f07007211 */ /* 0x001fce00008f0eff */
[----:B------:R-:W0:Y:S01]  /*fa10*/  LDC R7, c[0x0][0x3d8] ;  /* 0x0000f600ff077b82 */ /* 0x000e220000000800 */
[----:B------:R-:W-:-:S05]  /*fa20*/  IADD3 R2, P5, PT, R17, R3, RZ ;  /* 0x0000000311027210 */ /* 0x000fca0007fbe0ff */
[----:B------:R-:W-:Y:S04]  /*fa30*/  STL [R1+0xd74], R2 ;  /* 0x000d740201007387 */ /* 0x000fe80000100800 */
[----:B------:R4:W-:Y:S01]  /*fa40*/  STL [R1+0xd48], R0 ;  /* 0x000d480001007387 */ /* 0x0009e20000100800 */
[----:B-1----:R-:W-:Y:S01]  /*fa50*/  IMAD R12, R5, 0xfc, RZ ;  /* 0x000000fc050c7824 */ /* 0x002fe200078e02ff */
[----:B----4-:R-:W-:Y:S02]  /*fa60*/  LEA.HI.X.SX32 R0, R14, R15, 0x1, P4 ;  /* 0x0000000f0e007211 */ /* 0x010fe400020f0eff */
[----:B------:R-:W1:Y:S01]  /*fa70*/  LDC R14, c[0x0][0x3d8] ;  /* 0x0000f600ff0e7b82 */ /* 0x000e620000000800 */
[----:B0-----:R-:W-:-:S07]  /*fa80*/  IMAD R5, R7, 0xfd, RZ ;  /* 0x000000fd07057824 */ /* 0x001fce00078e02ff */
[----:B------:R-:W0:Y:S01]  /*fa90*/  LDC R7, c[0x0][0x3d8] ;  /* 0x0000f600ff077b82 */ /* 0x000e220000000800 */
[----:B------:R-:W-:-:S05]  /*faa0*/  IADD3 R2, P1, PT, R10, R3, RZ ;  /* 0x000000030a027210 */ /* 0x000fca0007f3e0ff */
[----:B------:R4:W-:Y:S04]  /*fab0*/  STL [R1+0xd78], R2 ;  /* 0x000d780201007387 */ /* 0x0009e80000100800 */
[----:B------:R5:W-:Y:S01]  /*fac0*/  STL [R1+0xd50], R0 ;  /* 0x000d500001007387 */ /* 0x000be20000100800 */
[----:B----4-:R-:W-:Y:S01]  /*fad0*/  LEA.HI.X.SX32 R2, R18, R15, 0x1, P3 ;  /* 0x0000000f12027211 */ /* 0x010fe200018f0eff */
[----:B-1----:R-:W-:Y:S01]  /*fae0*/  IMAD R14, R14, 0xfe, RZ ;  /* 0x000000fe0e0e7824 */ /* 0x002fe200078e02ff */
[----:B-----5:R-:W-:-:S05]  /*faf0*/  IADD3 R0, P4, PT, R12, R3, RZ ;  /* 0x000000030c007210 */ /* 0x020fca0007f9e0ff */
[----:B------:R1:W-:Y:S01]  /*fb00*/  STL [R1+0xd7c], R0 ;  /* 0x000d7c0001007387 */ /* 0x0003e20000100800 */
[----:B0-----:R-:W-:-:S03]  /*fb10*/  IMAD R7, R7, 0xff, RZ ;  /* 0x000000ff07077824 */ /* 0x001fc600078e02ff */
[----:B------:R0:W-:Y:S01]  /*fb20*/  STL [R1+0xd58], R2 ;  /* 0x000d580201007387 */ /* 0x0001e20000100800 */
[----:B-1----:R-:W-:Y:S02]  /*fb30*/  IADD3 R0, P3, PT, R5, R3, RZ ;  /* 0x0000000305007210 */ /* 0x002fe40007f7e0ff */
[----:B0-----:R-:W-:Y:S02]  /*fb40*/  LEA.HI.X.SX32 R2, R11, R15, 0x1, P2 ;  /* 0x0000000f0b027211 */ /* 0x001fe400010f0eff */
[----:B------:R-:W-:Y:S01]  /*fb50*/  IADD3 R8, P2, PT, R14, R3, RZ ;  /* 0x000000030e087210 */ /* 0x000fe20007f5e0ff */
[----:B------:R0:W-:Y:S04]  /*fb60*/  STL [R1+0xd80], R0 ;  /* 0x000d800001007387 */ /* 0x0001e80000100800 */
[----:B------:R1:W-:Y:S04]  /*fb70*/  STL [R1+0xd60], R2 ;  /* 0x000d600201007387 */ /* 0x0003e80000100800 */
[----:B------:R-:W-:Y:S01]  /*fb80*/  STL [R1+0xd84], R8 ;  /* 0x000d840801007387 */ /* 0x000fe20000100800 */
[----:B0-----:R-:W-:-:S02]  /*fb90*/  LEA.HI.X.SX32 R0, R19, R15, 0x1, P6 ;  /* 0x0000000f13007211 */ /* 0x001fc400030f0eff */
[----:B-1----:R-:W-:Y:S02]  /*fba0*/  IADD3 R2, P6, PT, R7, R3, RZ ;  /* 0x0000000307027210 */ /* 0x002fe40007fde0ff */
[----:B------:R-:W4:Y:S04]  /*fbb0*/  LDL.LU R3, [R1+0x14c4] ;  /* 0x0014c40001037983 */ /* 0x000f280000300800 */
[----:B------:R0:W-:Y:S04]  /*fbc0*/  STL [R1+0xd68], R0 ;  /* 0x000d680001007387 */ /* 0x0001e80000100800 */
[----:B------:R1:W-:Y:S01]  /*fbd0*/  STL [R1+0xd88], R2 ;  /* 0x000d880201007387 */ /* 0x0003e20000100800 */
[----:B0-----:R-:W-:-:S02]  /*fbe0*/  LEA.HI.X.SX32 R0, R17, R15, 0x1, P5 ;  /* 0x0000000f11007211 */ /* 0x001fc400028f0eff */
[----:B------:R-:W-:Y:S02]  /*fbf0*/  IADD3 R8, P5, PT, R13, R21, RZ ;  /* 0x000000150d087210 */ /* 0x000fe40007fbe0ff */
[----:B-1----:R-:W-:Y:S01]  /*fc00*/  LEA.HI.X.SX32 R2, R10, R15, 0x1, P1 ;  /* 0x0000000f0a027211 */ /* 0x002fe200008f0eff */
[----:B------:R0:W-:Y:S04]  /*fc10*/  STL [R1+0xd70], R0 ;  /* 0x000d700001007387 */ /* 0x0001e80000100800 */
[----:B------:R1:W-:Y:S01]  /*fc20*/  STL [R1+0x5a0], R8 ;  /* 0x0005a00801007387 */ /* 0x0003e20000100800 */
[----:B0-----:R-:W-:-:S03]  /*fc30*/  IADD3 R0, P1, PT, R16, R4, RZ ;  /* 0x0000000410007210 */ /* 0x001fc60007f3e0ff */
[----:B------:R0:W-:Y:S01]  /*fc40*/  STL [R1+0x5a8], R2 ;  /* 0x0005a80201007387 */ /* 0x0001e20000100800 */
[----:B-1----:R-:W-:-:S03]  /*fc50*/  LEA.HI.X.SX32 R8, R12, R15, 0x1, P4 ;  /* 0x0000000f0c087211 */ /* 0x002fc600020f0eff */
[----:B------:R1:W-:Y:S01]  /*fc60*/  STL [R1+0x5a4], R0 ;  /* 0x0005a40001007387 */ /* 0x0003e20000100800 */
[----:B0-----:R-:W-:-:S03]  /*fc70*/  IADD3 R2, P4, PT, R16, R21, RZ ;  /* 0x0000001510027210 */ /* 0x001fc60007f9e0ff */
[----:B------:R-:W-:Y:S01]  /*fc80*/  STL [R1+0x5ac], R8 ;  /* 0x0005ac0801007387 */ /* 0x000fe20000100800 */
[----:B-1----:R-:W-:-:S03]  /*fc90*/  LEA.HI.X.SX32 R0, R5, R15, 0x1, P3 ;  /* 0x0000000f05007211 */ /* 0x002fc600018f0eff */
[----:B------:R0:W-:Y:S04]  /*fca0*/  STL [R1+0x590], R2 ;  /* 0x0005900201007387 */ /* 0x0001e80000100800 */
[----:B------:R1:W-:Y:S01]  /*fcb0*/  STL [R1+0x598], R0 ;  /* 0x0005980001007387 */ /* 0x0003e20000100800 */
[----:B0-----:R-:W-:Y:S01]  /*fcc0*/  LEA.HI.X.SX32 R2, R14, R15, 0x1, P2 ;  /* 0x0000000f0e027211 */ /* 0x001fe200010f0eff */
[----:B------:R-:W-:Y:S01]  /*fcd0*/  IMAD.MOV.U32 R5, RZ, RZ, 0x3f800000 ;  /* 0x3f800000ff057424 */ /* 0x000fe200078e00ff */
[C---:B----4-:R-:W-:Y:S02]  /*fce0*/  IADD3 R4, P3, PT, R3.reuse, R4, RZ ;  /* 0x0000000403047210 */ /* 0x050fe40007f7e0ff */
[----:B-1----:R-:W-:Y:S02]  /*fcf0*/  IADD3 R0, P2, PT, R3, R21, RZ ;  /* 0x0000001503007210 */ /* 0x002fe40007f5e0ff */
[----:B------:R-:W-:Y:S01]  /*fd00*/  LEA.HI.X.SX32 R3, R7, R15, 0x1, P6 ;  /* 0x0000000f07037211 */ /* 0x000fe200030f0eff */
[----:B------:R-:W-:Y:S04]  /*fd10*/  STL [R1+0x594], R4 ;  /* 0x0005940401007387 */ /* 0x000fe80000100800 */
[----:B------:R0:W-:Y:S04]  /*fd20*/  STL [R1+0x59c], R2 ;  /* 0x00059c0201007387 */ /* 0x0001e80000100800 */
[----:B------:R3:W-:Y:S01]  /*fd30*/  STL [R1+0x588], R0 ;  /* 0x0005880001007387 */ /* 0x0007e20000100800 */
[----:B0-----:R-:W-:-:S03]  /*fd40*/  IMAD.X R2, R9, 0x1, R28, P5 ;  /* 0x0000000109027824 */ /* 0x001fc600028e061c */
[----:B------:R0:W-:Y:S01]  /*fd50*/  STL [R1+0x58c], R3 ;  /* 0x00058c0301007387 */ /* 0x0001e20000100800 */
[----:B---3--:R-:W-:-:S03]  /*fd60*/  IMAD.X R0, R6, 0x1, R26, P1 ;  /* 0x0000000106007824 */ /* 0x008fc600008e061a */
[----:B------:R2:W-:Y:S04]  /*fd70*/  STL [R1+0x56c], R2 ;  /* 0x00056c0201007387 */ /* 0x0005e80000100800 */
[----:B------:R1:W-:Y:S01]  /*fd80*/  STL [R1+0x578], R0 ;  /* 0x0005780001007387 */ /* 0x0003e20000100800 */
[----:B0-----:R-:W-:Y:S02]  /*fd90*/  IMAD.X R3, R6, 0x1, R28, P4 ;  /* 0x0000000106037824 */ /* 0x001fe400020e061c */
[----:B--2---:R-:W-:-:S03]  /*fda0*/  IMAD.X R2, R29, 0x1, R26, P3 ;  /* 0x000000011d027824 */ /* 0x004fc600018e061a */
[----:B------:R-:W-:Y:S01]  /*fdb0*/  STL [R1+0x57c], R3 ;  /* 0x00057c0301007387 */ /* 0x000fe20000100800 */
[----:B-1----:R-:W-:-:S03]  /*fdc0*/  IMAD.X R0, R29, 0x1, R28, P2 ;  /* 0x000000011d007824 */ /* 0x002fc600010e061c */
[----:B------:R0:W-:Y:S04]  /*fdd0*/  STL [R1+0x580], R2 ;  /* 0x0005800201007387 */ /* 0x0001e80000100800 */
[----:B------:R1:W-:Y:S04]  /*fde0*/  STL [R1+0x450], RZ ;  /* 0x000450ff01007387 */ /* 0x0003e80000100800 */
[----:B------:R1:W-:Y:S04]  /*fdf0*/  STL [R1+0x584], R0 ;  /* 0x0005840001007387 */ /* 0x0003e80000100800 */
[----:B------:R1:W-:Y:S04]  /*fe00*/  STL [R1+0x454], RZ ;  /* 0x000454ff01007387 */ /* 0x0003e80000100800 */
        /* <DEDUP_REMOVED lines=45> */
[----:B------:R1:W-:Y:S01]  /*100e0*/  STL [R1+0x42c], RZ ;  /* 0x00042cff01007387 */ /* 0x0003e20000100800 */
[----:B0-----:R-:W-:-:S03]  /*100f0*/  IMAD.MOV.U32 R2, RZ, RZ, 0x3f800000 ;  /* 0x3f800000ff027424 */ /* 0x001fc600078e00ff */
[----:B------:R1:W-:Y:S01]  /*10100*/  STL [R1+0x440], RZ ;  /* 0x000440ff01007387 */ /* 0x0003e20000100800 */
[----:B------:R-:W-:-:S03]  /*10110*/  IMAD.MOV.U32 R3, RZ, RZ, 0x3f800000 ;  /* 0x3f800000ff037424 */ /* 0x000fc600078e00ff */
[----:B------:R1:W-:Y:S01]  /*10120*/  STL [R1+0x444], RZ ;  /* 0x000444ff01007387 */ /* 0x0003e20000100800 */
[----:B------:R-:W-:-:S03]  /*10130*/  IMAD.MOV.U32 R4, RZ, RZ, 0x3f800000 ;  /* 0x3f800000ff047424 */ /* 0x000fc600078e00ff */
[----:B------:R1:W-:Y:S04]  /*10140*/  STL [R1+0x448], RZ ;  /* 0x000448ff01007387 */ /* 0x0003e80000100800 */
[----:B------:R1:W-:Y:S04]  /*10150*/  STL [R1+0x44c], RZ ;  /* 0x00044cff01007387 */ /* 0x0003e80000100800 */
[----:B------:R1:W-:Y:S04]  /*10160*/  STL [R1+0x430], RZ ;  /* 0x000430ff01007387 */ /* 0x0003e80000100800 */
[----:B------:R1:W-:Y:S04]  /*10170*/  STL [R1+0x434], RZ ;  /* 0x000434ff01007387 */ /* 0x0003e80000100800 */
[----:B------:R1:W-:Y:S04]  /*10180*/  STL [R1+0x438], RZ ;  /* 0x000438ff01007387 */ /* 0x0003e80000100800 */
[----:B------:R1:W-:Y:S04]  /*10190*/  STL [R1+0x43c], RZ ;  /* 0x00043cff01007387 */ /* 0x0003e80000100800 */
[----:B------:R1:W-:Y:S04]  /*101a0*/  STL.64 [R1+0x570], R2 ;  /* 0x0005700201007387 */ /* 0x0003e80000100a00 */
[----:B------:R1:W-:Y:S02]  /*101b0*/  STL.64 [R1+0x560], R4 ;  /* 0x0005600401007387 */ /* 0x0003e40000100a00 */
.L_x_1:
[----:B------:R-:W2:Y:S04]  /*101c0*/  LDL R25, [R1+0x2ac] ;  /* 0x0002ac0001197983 */ /* 0x000ea80000100800 */
[----:B01----:R-:W3:Y:S04]  /*101d0*/  LDL R3, [R1+0x3f8] ;  /* 0x0003f80001037983 */ /* 0x003ee80000100800 */
[----:B------:R-:W4:Y:S04]  /*101e0*/  LDL R26, [R1+0x340] ;  /* 0x00034000011a7983 */ /* 0x000f280000100800 */
[----:B------:R-:W5:Y:S04]  /*101f0*/  LDL R2, [R1+0x1428] ;  /* 0x0014280001027983 */ /* 0x000f680000100800 */
        /* <DEDUP_REMOVED lines=8> */
[----:B------:R-:W5:Y:S01]  /*10280*/  LDL R11, [R1+0x13f0] ;  /* 0x0013f000010b7983 */ /* 0x000f620000100800 */
[----:B------:R-:W-:-:S02]  /*10290*/  USHF.R.S32.HI UR8, URZ, 0x1f, UR4 ;  /* 0x0000001fff087899 */ /* 0x000fc40008011404 */
[----:B--2---:R-:W-:-:S04]  /*102a0*/  IADD3 R6, P1, PT, R25, UR4, RZ ;  /* 0x0000000419067c10 */ /* 0x004fc8000ff3e0ff */
[----:B---3--:R-:W-:Y:S02]  /*102b0*/  IADD3.X R7, PT, PT, R3, UR8, RZ, P1, !PT ;  /* 0x0000000803077c10 */ /* 0x008fe40008ffe4ff */
[----:B----4-:R-:W-:-:S03]  /*102c0*/  IADD3 R4, P2, PT, R26, UR4, RZ ;  /* 0x000000041a047c10 */ /* 0x010fc6000ff5e0ff */
[----:B------:R0:W2:Y:S01]  /*102d0*/  LDG.E.U8 R16, desc[UR12][R6.64] ;  /* 0x0000000c06107981 */ /* 0x0000a2000c1e1100 */
[----:B-----5:R-:W-:Y:S02]  /*102e0*/  IADD3 R2, P1, PT, R2, UR4, RZ ;  /* 0x0000000402027c10 */ /* 0x020fe4000ff3e0ff */
[----:B------:R-:W-:Y:S02]  /*102f0*/  IADD3.X R5, PT, PT, R0, UR8, RZ, P2, !PT ;  /* 0x0000000800057c10 */ /* 0x000fe400097fe4ff */
[----:B------:R-:W3:Y:S01]  /*10300*/  LDL R0, [R1+0x13fc] ;  /* 0x0013fc0001007983 */ /* 0x000ee20000100800 */
[----:B0-----:R-:W-:-:S03]  /*10310*/  IADD3 R6, P2, PT, R15, UR4, RZ ;  /* 0x000000040f067c10 */ /* 0x001fc6000ff5e0ff */
[----:B------:R-:W4:Y:S01]  /*10320*/  LDL R15, [R1+0x13f4] ;  /* 0x0013f400010f7983 */ /* 0x000f220000100800 */
[----:B------:R-:W-:-:S03]  /*10330*/  IADD3.X R3, PT, PT, R10, UR8, RZ, P1, !PT ;  /* 0x000000080a037c10 */ /* 0x000fc60008ffe4ff */
[----:B------:R0:W5:Y:S04]  /*10340*/  LDG.E.U8 R18, desc[UR12][R4.64] ;  /* 0x0000000c04127981 */ /* 0x000168000c1e1100 */
[----:B------:R-:W2:Y:S01]  /*10350*/  LDL R10, [R1+0x13f8] ;  /* 0x0013f800010a7983 */ /* 0x000ea20000100800 */
[----:B------:R-:W-:-:S03]  /*10360*/  IADD3.X R7, PT, PT, R9, UR8, RZ, P2, !PT ;  /* 0x0000000809077c10 */ /* 0x000fc600097fe4ff */
[----:B------:R1:W5:Y:S01]  /*10370*/  LDG.E.U8 R21, desc[UR12][R2.64] ;  /* 0x0000000c02157981 */ /* 0x000362000c1e1100 */
[----:B0-----:R-:W-:-:S03]  /*10380*/  IADD3 R4, P1, PT, R13, UR4, RZ ;  /* 0x000000040d047c10 */ /* 0x001fc6000ff3e0ff */
[----:B------:R-:W5:Y:S04]  /*10390*/  LDL R13, [R1+0x13e0] ;  /* 0x0013e000010d7983 */ /* 0x000f680000100800 */
[----:B------:R-:W5:Y:S01]  /*103a0*/  LDL R9, [R1+0x13ec] ;  /* 0x0013ec0001097983 */ /* 0x000f620000100800 */
[----:B-1----:R-:W-:-:S03]  /*103b0*/  IADD3 R2, P2, PT, R14, UR4, RZ ;  /* 0x000000040e027c10 */ /* 0x002fc6000ff5e0ff */
[----:B------:R-:W5:Y:S01]  /*103c0*/  LDL R14, [R1+0x13e4] ;  /* 0x0013e400010e7983 */ /* 0x000f620000100800 */
[----:B------:R-:W-:-:S03]  /*103d0*/  IADD3.X R5, PT, PT, R12, UR8, RZ, P1, !PT ;  /* 0x000000080c057c10 */ /* 0x000fc60008ffe4ff */
[----:B------:R0:W5:Y:S01]  /*103e0*/  LDG.E.U8 R20, desc[UR12][R6.64] ;  /* 0x0000000c06147981 */ /* 0x000162000c1e1100 */
[----:B------:R-:W-:-:S03]  /*103f0*/  IADD3.X R3, PT, PT, R11, UR8, RZ, P2, !PT ;  /* 0x000000080b037c10 */ /* 0x000fc600097fe4ff */
[----:B------:R-:W5:Y:S04]  /*10400*/  LDL R12, [R1+0x13e8] ;  /* 0x0013e800010c7983 */ /* 0x000f680000100800 */
[----:B------:R-:W5:Y:S01]  /*10410*/  LDL R11, [R1+0x13dc] ;  /* 0x0013dc00010b7983 */ /* 0x000f620000100800 */
[----:B0-----:R-:W-:-:S03]  /*10420*/  IADD3 R6, P1, PT, R8, UR4, RZ ;  /* 0x0000000408067c10 */ /* 0x001fc6000ff3e0ff */
[----:B------:R-:W5:Y:S04]  /*10430*/  LDL R8, [R1+0x13d0] ;  /* 0x0013d00001087983 */ /* 0x000f680000100800 */
[----:B------:R3:W5:Y:S04]  /*10440*/  LDG.E.U8 R19, desc[UR12][R4.64] ;  /* 0x0000000c04137981 */ /* 0x000768000c1e1100 */
[----:B------:R2:W5:Y:S01]  /*10450*/  LDG.E.U8 R17, desc[UR12][R2.64] ;  /* 0x0000000c02117981 */ /* 0x000562000c1e1100 */
[----:B---3--:R-:W-:-:S03]  /*10460*/  IADD3 R4, P2, PT, R0, UR4, RZ ;  /* 0x0000000400047c10 */ /* 0x008fc6000ff5e0ff */
[----:B------:R-:W3:Y:S01]  /*10470*/  LDL R0, [R1+0x13d4] ;  /* 0x0013d40001007983 */ /* 0x000ee20000100800 */
[----:B----4-:R-:W-:-:S03]  /*10480*/  IADD3.X R7, PT, PT, R15, UR8, RZ, P1, !PT ;  /* 0x000000080f077c10 */ /* 0x010fc60008ffe4ff */
[----:B------:R-:W4:Y:S04]  /*10490*/  LDL R15, [R1+0x13d8] ;  /* 0x0013d800010f7983 */ /* 0x000f280000100800 */
[----:B------:R0:W4:Y:S01]  /*104a0*/  LDG.E.U8 R22, desc[UR12][R6.64] ;  /* 0x0000000c06167981 */ /* 0x000122000c1e1100 */
[----:B--2---:R-:W-:-:S03]  /*104b0*/  IADD3 R2, P1, PT, R10, UR4, RZ ;  /* 0x000000040a027c10 */ /* 0x004fc6000ff3e0ff */
[----:B------:R-:W2:Y:S04]  /*104c0*/  LDL R10, [R1+0x13c0] ;  /* 0x0013c000010a7983 */ /* 0x000ea80000100800 */
[----:B------:R1:W-:Y:S01]  /*104d0*/  STL [R1+0x3d0], R16 ;  /* 0x0003d01001007387 */ /* 0x0003e20000100800 */
[----:B-----5:R-:W-:-:S03]  /*104e0*/  IADD3.X R5, PT, PT, R13, UR8, RZ, P2, !PT ;  /* 0x000000080d057c10 */ /* 0x020fc600097fe4ff */
[----:B------:R-:W5:Y:S01]  /*104f0*/  LDL R13, [R1+0x13cc] ;  /* 0x0013cc00010d7983 */ /* 0x000f620000100800 */
[----:B0-----:R-:W-:-:S03]  /*10500*/  IADD3 R6, P2, PT, R9, UR4, RZ ;  /* 0x0000000409067c10 */ /* 0x001fc6000ff5e0ff */
[----:B------:R-:W5:Y:S01]  /*10510*/  LDL R9, [R1+0x13c4] ;  /* 0x0013c40001097983 */ /* 0x000f620000100800 */
[----:B------:R-:W-:-:S03]  /*10520*/  IADD3.X R3, PT, PT, R14, UR8, RZ, P1, !PT ;  /* 0x000000080e037c10 */ /* 0x000fc60008ffe4ff */
[----:B------:R0:W-:Y:S04]  /*10530*/  STL [R1+0x2d8], R18 ;  /* 0x0002d81201007387 */ /* 0x0001e80000100800 */
[----:B-1----:R1:W5:Y:S04]  /*10540*/  LDG.E.U8 R16, desc[UR12][R4.64] ;  /* 0x0000000c04107981 */ /* 0x002368000c1e1100 */
[----:B------:R-:W5:Y:S04]  /*10550*/  LDL R14, [R1+0x13c8] ;  /* 0x0013c800010e7983 */ /* 0x000f680000100800 */
[----:B0-----:R0:W5:Y:S01]  /*10560*/  LDG.E.U8 R18, desc[UR12][R2.64] ;  /* 0x0000000c02127981 */ /* 0x001162000c1e1100 */
[----:B-1----:R-:W-:-:S03]  /*10570*/  IADD3 R4, P1, PT, R12, UR4, RZ ;  /* 0x000000040c047c10 */ /* 0x002fc6000ff3e0ff */
[----:B------:R-:W5:Y:S01]  /*10580*/  LDL R12, [R1+0x13b0] ;  /* 0x0013b000010c7983 */ /* 0x000f620000100800 */
[----:B------:R-:W-:-:S03]  /*10590*/  IADD3.X R7, PT, PT, R8, UR8, RZ, P2, !PT ;  /* 0x0000000808077c10 */ /* 0x000fc600097fe4ff */
[----:B------:R1:W-:Y:S01]  /*105a0*/  STL [R1+0x3bc], R21 ;  /* 0x0003bc1501007387 */ /* 0x0003e20000100800 */
[----:B0-----:R-:W-:-:S03]  /*105b0*/  IADD3 R2, P2, PT, R11, UR4, RZ ;  /* 0x000000040b027c10 */ /* 0x001fc6000ff5e0ff */
[----:B------:R-:W5:Y:S04]  /*105c0*/  LDL R8, [R1+0x13bc] ;  /* 0x0013bc0001087983 */ /* 0x000f680000100800 */
[----:B------:R-:W5:Y:S04]  /*105d0*/  LDL R11, [R1+0x13b4] ;  /* 0x0013b400010b7983 */ /* 0x000f680000100800 */
[----:B------:R0:W-:Y:S04]  /*105e0*/  STL [R1+0x3b8], R20 ;  /* 0x0003b81401007387 */ /* 0x0001e80000100800 */
[----:B-1----:R4:W5:Y:S01]  /*105f0*/  LDG.E.U8 R21, desc[UR12][R6.64] ;  /* 0x0000000c06157981 */ /* 0x002962000c1e1100 */
[----:B---3--:R-:W-:-:S03]  /*10600*/  IADD3.X R5, PT, PT, R0, UR8, RZ, P1, !PT ;  /* 0x0000000800057c10 */ /* 0x008fc60008ffe4ff */
[----:B------:R-:W3:Y:S01]  /*10610*/  LDL R0, [R1+0x13b8] ;  /* 0x0013b80001007983 */ /* 0x000ee20000100800 */
[----:B----4-:R-:W-:-:S03]  /*10620*/  IADD3 R6, P1, PT, R15, UR4, RZ ;  /* 0x000000040f067c10 */ /* 0x010fc6000ff3e0ff */
[----:B------:R-:W4:Y:S04]  /*10630*/  LDL R15, [R1+0x13a0] ;  /* 0x0013a000010f7983 */ /* 0x000f280000100800 */
[----:B------:R1:W-:Y:S01]  /*10640*/  STL [R1+0x3b4], R19 ;  /* 0x0003b41301007387 */ /* 0x0003e20000100800 */
[----:B--2---:R-:W-:-:S03]  /*10650*/  IADD3.X R3, PT, PT, R10, UR8, RZ, P2, !PT ;  /* 0x000000080a037c10 */ /* 0x004fc600097fe4ff */
[----:B0-----:R5:W2:Y:S04]  /*10660*/  LDG.E.U8 R20, desc[UR12][R4.64] ;  /* 0x0000000c04147981 */ /* 0x001aa8000c1e1100 */
[----:B------:R-:W2:Y:S04]  /*10670*/  LDL R10, [R1+0x13ac] ;  /* 0x0013ac00010a7983 */ /* 0x000ea80000100800 */
[----:B-1----:R0:W2:Y:S01]  /*10680*/  LDG.E.U8 R19, desc[UR12][R2.64] ;  /* 0x0000000c02137981 */ /* 0x0020a2000c1e1100 */
[----:B-----5:R-:W-:-:S03]  /*10690*/  IADD3 R4, P2, PT, R13, UR4, RZ ;  /* 0x000000040d047c10 */ /* 0x020fc6000ff5e0ff */
[----:B------:R-:W5:Y:S01]  /*106a0*/  LDL R13, [R1+0x13a4] ;  /* 0x0013a400010d7983 */ /* 0x000f620000100800 */
[----:B------:R-:W-:-:S03]  /*106b0*/  IADD3.X R7, PT, PT, R9, UR8, RZ, P1, !PT ;  /* 0x0000000809077c10 */ /* 0x000fc60008ffe4ff */
[----:B------:R1:W-:Y:S04]  /*106c0*/  STL [R1+0x3b0], R17 ;  /* 0x0003b01101007387 */ /* 0x0003e80000100800 */
[----:B------:R-:W5:Y:S01]  /*106d0*/  LDL R9, [R1+0x13a8] ;  /* 0x0013a80001097983 */ /* 0x000f620000100800 */
[----:B0-----:R-:W-:-:S03]  /*106e0*/  IADD3 R2, P1, PT, R14, UR4, RZ ;  /* 0x000000040e027c10 */ /* 0x001fc6000ff3e0ff */
[----:B------:R-:W5:Y:S04]  /*106f0*/  LDL R14, [R1+0x1390] ;  /* 0x00139000010e7983 */ /* 0x000f680000100800 */
[----:B------:R0:W-:Y:S01]  /*10700*/  STL [R1+0x39c], R22 ;  /* 0x00039c1601007387 */ /* 0x0001e20000100800 */
[----:B------:R-:W-:-:S03]  /*10710*/  IADD3.X R5, PT, PT, R12, UR8, RZ, P2, !PT ;  /* 0x000000080c057c10 */ /* 0x000fc600097fe4ff */
[----:B-1----:R1:W5:Y:S04]  /*10720*/  LDG.E.U8 R17, desc[UR12][R6.64] ;  /* 0x0000000c06117981 */ /* 0x002368000c1e1100 */
[----:B------:R-:W5:Y:S04]  /*10730*/  LDL R12, [R1+0x139c] ;  /* 0x00139c00010c7983 */ /* 0x000f680000100800 */
[----:B0-----:R3:W5:Y:S01]  /*10740*/  LDG.E.U8 R22, desc[UR12][R4.64] ;  /* 0x0000000c04167981 */ /* 0x001762000c1e1100 */
[----:B-1----:R-:W-:-:S03]  /*10750*/  IADD3 R6, P2, PT, R8, UR4, RZ ;  /* 0x0000000408067c10 */ /* 0x002fc6000ff5e0ff */
[----:B------:R-:W5:Y:S01]  /*10760*/  LDL R8, [R1+0x1394] ;  /* 0x0013940001087983 */ /* 0x000f620000100800 */
[----:B------:R-:W-:-:S03]  /*10770*/  IADD3.X R3, PT, PT, R11, UR8, RZ, P1, !PT ;  /* 0x000000080b037c10 */ /* 0x000fc60008ffe4ff */
[----:B------:R0:W-:Y:S04]  /*10780*/  STL [R1+0x398], R16 ;  /* 0x0003981001007387 */ /* 0x0001e80000100800 */
[----:B------:R-:W5:Y:S04]  /*10790*/  LDL R11, [R1+0x1398] ;  /* 0x00139800010b7983 */ /* 0x000f680000100800 */
[----:B0-----:R2:W5:Y:S01]  /*107a0*/  LDG.E.U8 R16, desc[UR12][R2.64] ;  /* 0x0000000c02107981 */ /* 0x001562000c1e1100 */
[----:B---3--:R-:W-:-:S03]  /*107b0*/  IADD3 R4, P1, PT, R0, UR4, RZ ;  /* 0x0000000400047c10 */ /* 0x008fc6000ff3e0ff */
[----:B------:R-:W3:Y:S01]  /*107c0*/  LDL R0, [R1+0x1380] ;  /* 0x0013800001007983 */ /* 0x000ee20000100800 */
[----:B----4-:R-:W-:-:S03]  /*107d0*/  IADD3.X R7, PT, PT, R15, UR8, RZ, P2, !PT ;  /* 0x000000080f077c10 */ /* 0x010fc600097fe4ff */
[----:B------:R0:W-:Y:S04]  /*107e0*/  STL [R1+0x394], R18 ;  /* 0x0003941201007387 */ /* 0x0001e80000100800 */
[----:B------:R-:W4:Y:S01]  /*107f0*/  LDL R15, [R1+0x138c] ;  /* 0x00138c00010f7983 */ /* 0x000f220000100800 */
[----:B--2---:R-:W-:-:S03]  /*10800*/  IADD3 R2, P2, PT, R10, UR4, RZ ;  /* 0x000000040a027c10 */ /* 0x004fc6000ff5e0ff */
[----:B0-----:R0:W2:Y:S04]  /*10810*/  LDG.E.U8 R18, desc[UR12][R6.64] ;  /* 0x0000000c06127981 */ /* 0x0010a8000c1e1100 */
[----:B------:R-:W2:Y:S01]  /*10820*/  LDL R10, [R1+0x1384] ;  /* 0x00138400010a7983 */ /* 0x000ea20000100800 */
[----:B-----5:R-:W-:-:S03]  /*10830*/  IADD3.X R5, PT, PT, R13, UR8, RZ, P1, !PT ;  /* 0x000000080d057c10 */ /* 0x020fc60008ffe4ff */
[----:B------:R1:W-:Y:S04]  /*10840*/  STL [R1+0x390], R21 ;  /* 0x0003901501007387 */ /* 0x0003e80000100800 */
        /* <DEDUP_REMOVED lines=11> */
[----:B------:R1:W-:Y:S04]  /*10900*/  STL [R1+0x294], R19 ;  /* 0x0002941301007387 */ /* 0x0003e80000100800 */
[----:B------:R-:W5:Y:S01]  /*10910*/  LDL R8, [R1+0x1378] ;  /* 0x0013780001087983 */ /* 0x000f620000100800 */
[----:B0-----:R-:W-:-:S03]  /*10920*/  IADD3 R2, P1, PT, R11, UR4, RZ ;  /* 0x000000040b027c10 */ /* 0x001fc6000ff3e0ff */
[----:B------:R-:W5:Y:S04]  /*10930*/  LDL R11, [R1+0x1360] ;  /* 0x00136000010b7983 */ /* 0x000f680000100800 */
[----:B------:R0:W-:Y:S04]  /*10940*/  STL [R1+0x38c], R17 ;  /* 0x00038c1101007387 */ /* 0x0001e80000100800 */
[----:B-1----:R4:W5:Y:S01]  /*10950*/  LDG.E.U8 R19, desc[UR12][R6.64] ;  /* 0x0000000c06137981 */ /* 0x002962000c1e1100 */
[----:B---3--:R-:W-:-:S03]  /*10960*/  IADD3.X R5, PT, PT, R0, UR8, RZ, P2, !PT ;  /* 0x0000000800057c10 */ /* 0x008fc600097fe4ff */
[----:B------:R-:W3:Y:S04]  /*10970*/  LDL R0, [R1+0x136c] ;  /* 0x00136c0001007983 */ /* 0x000ee80000100800 */
[----:B0-----:R5:W3:Y:S01]  /*10980*/  LDG.E.U8 R17, desc[UR12][R4.64] ;  /* 0x0000000c04117981 */ /* 0x001ae2000c1e1100 */
[----:B----4-:R-:W-:-:S03]  /*10990*/  IADD3 R6, P2, PT, R15, UR4, RZ ;  /* 0x000000040f067c10 */ /* 0x010fc6000ff5e0ff */
[----:B------:R-:W4:Y:S04]  /*109a0*/  LDL R15, [R1+0x1364] ;  /* 0x00136400010f7983 */ /* 0x000f280000100800 */
[----:B------:R0:W-:Y:S01]  /*109b0*/  STL [R1+0x388], R22 ;  /* 0x0003881601007387 */ /* 0x0001e20000100800 */
[----:B--2---:R-:W-:-:S03]  /*109c0*/  IADD3.X R3, PT, PT, R10, UR8, RZ, P1, !PT ;  /* 0x000000080a037c10 */ /* 0x004fc60008ffe4ff */
[----:B------:R-:W2:Y:S04]  /*109d0*/  LDL R10, [R1+0x1368] ;  /* 0x00136800010a7983 */ /* 0x000ea80000100800 */
[----:B0-----:R0:W2:Y:S01]  /*109e0*/  LDG.E.U8 R22, desc[UR12][R2.64] ;  /* 0x0000000c02167981 */ /* 0x0010a2000c1e1100 */
[----:B-----5:R-:W-:-:S03]  /*109f0*/  IADD3 R4, P1, PT, R13, UR4, RZ ;  /* 0x000000040d047c10 */ /* 0x020fc6000ff3e0ff */
[----:B------:R-:W5:Y:S01]  /*10a00*/  LDL R13, [R1+0x1350] ;  /* 0x00135000010d7983 */ /* 0x000f620000100800 */
[----:B------:R-:W-:-:S03]  /*10a10*/  IADD3.X R7, PT, PT, R9, UR8, RZ, P2, !PT ;  /* 0x0000000809077c10 */ /* 0x000fc600097fe4ff */
[----:B------:R1:W-:Y:S04]  /*10a20*/  STL [R1+0x384], R16 ;  /* 0x0003841001007387 */ /* 0x0003e80000100800 */
[----:B------:R-:W5:Y:S04]  /*10a30*/  LDL R9, [R1+0x135c] ;  /* 0x00135c0001097983 */ /* 0x000f680000100800 */
[----:B-1----:R1:W5:Y:S01]  /*10a40*/  LDG.E.U8 R16, desc[UR12][R6.64] ;  /* 0x0000000c06107981 */ /* 0x002362000c1e1100 */
[----:B0-----:R-:W-:-:S03]  /*10a50*/  IADD3 R2, P2, PT, R14, UR4, RZ ;  /* 0x000000040e027c10 */ /* 0x001fc6000ff5e0ff */
[----:B------:R-:W5:Y:S04]  /*10a60*/  LDL R14, [R1+0x1354] ;  /* 0x00135400010e7983 */ /* 0x000f680000100800 */
[----:B------:R0:W-:Y:S01]  /*10a70*/  STL [R1+0x350], R18 ;  /* 0x0003501201007387 */ /* 0x0001e20000100800 */
[----:B------:R-:W-:-:S03]  /*10a80*/  IADD3.X R5, PT, PT, R12, UR8, RZ, P1, !PT ;  /* 0x000000080c057c10 */ /* 0x000fc60008ffe4ff */
[----:B------:R-:W5:Y:S01]  /*10a90*/  LDL R12, [R1+0x1358] ;  /* 0x00135800010c7983 */ /* 0x000f620000100800 */
[----:B-1----:R-:W-:-:S03]  /*10aa0*/  IADD3 R6, P1, PT, R8, UR4, RZ ;  /* 0x0000000408067c10 */ /* 0x002fc6000ff3e0ff */
[----:B0-----:R3:W5:Y:S01]  /*10ab0*/  LDG.E.U8 R18, desc[UR12][R4.64] ;  /* 0x0000000c04127981 */ /* 0x001762000c1e1100 */
[----:B------:R-:W-:-:S03]  /*10ac0*/  IADD3.X R3, PT, PT, R11, UR8, RZ, P2, !PT ;  /* 0x000000080b037c10 */ /* 0x000fc600097fe4ff */
[----:B------:R-:W5:Y:S04]  /*10ad0*/  LDL R8, [R1+0x1340] ;  /* 0x0013400001087983 */ /* 0x000f680000100800 */
[----:B------:R0:W-:Y:S04]  /*10ae0*/  STL [R1+0x380], R21 ;  /* 0x0003801501007387 */ /* 0x0001e80000100800 */
[----:B------:R-:W5:Y:S04]  /*10af0*/  LDL R11, [R1+0x134c] ;  /* 0x00134c00010b7983 */ /* 0x000f680000100800 */
[----:B0-----:R2:W5:Y:S01]  /*10b00*/  LDG.E.U8 R21, desc[UR12][R2.64] ;  /* 0x0000000c02157981 */ /* 0x001562000c1e1100 */
[----:B---3--:R-:W-:-:S03]  /*10b10*/  IADD3 R4, P2, PT, R0, UR4, RZ ;  /* 0x0000000400047c10 */ /* 0x008fc6000ff5e0ff */
[----:B------:R-:W3:Y:S04]  /*10b20*/  LDL R0, [R1+0x1344] ;  /* 0x0013440001007983 */ /* 0x000ee80000100800 */
[----:B------:R0:W-:Y:S01]  /*10b30*/  STL [R1+0x35c], R20 ;  /* 0x00035c1401007387 */ /* 0x0001e20000100800 */
[----:B----4-:R-:W-:-:S03]  /*10b40*/  IADD3.X R7, PT, PT, R15, UR8, RZ, P1, !PT ;  /* 0x000000080f077c10 */ /* 0x010fc60008ffe4ff */
[----:B------:R-:W4:Y:S04]  /*10b50*/  LDL R15, [R1+0x1348] ;  /* 0x00134800010f7983 */ /* 0x000f280000100800 */
[----:B0-----:R0:W4:Y:S01]  /*10b60*/  LDG.E.U8 R20, desc[UR12][R6.64] ;  /* 0x0000000c06147981 */ /* 0x001122000c1e1100 */
[----:B--2---:R-:W-:-:S03]  /*10b70*/  IADD3 R2, P1, PT, R10, UR4, RZ ;  /* 0x000000040a027c10 */ /* 0x004fc6000ff3e0ff */
[----:B------:R-:W2:Y:S04]  /*10b80*/  LDL R10, [R1+0x1330] ;  /* 0x00133000010a7983 */ /* 0x000ea80000100800 */
[----:B------:R1:W-:Y:S01]  /*10b90*/  STL [R1+0x37c], R19 ;  /* 0x00037c1301007387 */ /* 0x0003e20000100800 */
[----:B-----5:R-:W-:-:S03]  /*10ba0*/  IADD3.X R5, PT, PT, R13, UR8, RZ, P2, !PT ;  /* 0x000000080d057c10 */ /* 0x020fc600097fe4ff */
[----:B------:R-:W5:Y:S01]  /*10bb0*/  LDL R13, [R1+0x133c] ;  /* 0x00133c00010d7983 */ /* 0x000f620000100800 */
[----:B0-----:R-:W-:-:S03]  /*10bc0*/  IADD3 R6, P2, PT, R9, UR4, RZ ;  /* 0x0000000409067c10 */ /* 0x001fc6000ff5e0ff */
[----:B-1----:R0:W5:Y:S04]  /*10bd0*/  LDG.E.U8 R19, desc[UR12][R4.64] ;  /* 0x0000000c04137981 */ /* 0x002168000c1e1100 */
[----:B------:R-:W5:Y:S04]  /*10be0*/  LDL R9, [R1+0x1334] ;  /* 0x0013340001097983 */ /* 0x000f680000100800 */
[----:B------:R1:W-:Y:S01]  /*10bf0*/  STL [R1+0x360], R17 ;  /* 0x0003601101007387 */ /* 0x0003e20000100800 */
[----:B------:R-:W-:-:S03]  /*10c00*/  IADD3.X R3, PT, PT, R14, UR8, RZ, P1, !PT ;  /* 0x000000080e037c10 */ /* 0x000fc60008ffe4ff */
        /* <DEDUP_REMOVED lines=21> */
[----:B------:R-:W5:Y:S04]  /*10d60*/  LDL R13, [R1+0x1314] ;  /* 0x00131400010d7983 */ /* 0x000f680000100800 */
[----:B------:R1:W-:Y:S01]  /*10d70*/  STL [R1+0x370], R21 ;  /* 0x0003701501007387 */ /* 0x0003e20000100800 */
[----:B------:R-:W-:-:S03]  /*10d80*/  IADD3.X R7, PT, PT, R9, UR8, RZ, P1, !PT ;  /* 0x0000000809077c10 */ /* 0x000fc60008ffe4ff */
[----:B------:R-:W5:Y:S04]  /*10d90*/  LDL R9, [R1+0x1318] ;  /* 0x0013180001097983 */ /* 0x000f680000100800 */
[----:B-1----:R1:W5:Y:S01]  /*10da0*/  LDG.E.U8 R21, desc[UR12][R6.64] ;  /* 0x0000000c06157981 */ /* 0x002362000c1e1100 */
[----:B0-----:R-:W-:-:S03]  /*10db0*/  IADD3 R2, P1, PT, R14, UR4, RZ ;  /* 0x000000040e027c10 */ /* 0x001fc6000ff3e0ff */
[----:B------:R-:W5:Y:S04]  /*10dc0*/  LDL R14, [R1+0x1300] ;  /* 0x00130000010e7983 */ /* 0x000f680000100800 */
[----:B------:R0:W-:Y:S01]  /*10dd0*/  STL [R1+0x36c], R20 ;  /* 0x00036c1401007387 */ /* 0x0001e20000100800 */
[----:B------:R-:W-:-:S03]  /*10de0*/  IADD3.X R5, PT, PT, R12, UR8, RZ, P2, !PT ;  /* 0x000000080c057c10 */ /* 0x000fc600097fe4ff */
[----:B------:R-:W5:Y:S04]  /*10df0*/  LDL R12, [R1+0x130c] ;  /* 0x00130c00010c7983 */ /* 0x000f680000100800 */
[----:B0-----:R3:W5:Y:S01]  /*10e00*/  LDG.E.U8 R20, desc[UR12][R4.64] ;  /* 0x0000000c04147981 */ /* 0x001762000c1e1100 */
[----:B-1----:R-:W-:-:S03]  /*10e10*/  IADD3 R6, P2, PT, R8, UR4, RZ ;  /* 0x0000000408067c10 */ /* 0x002fc6000ff5e0ff */
[----:B------:R-:W5:Y:S04]  /*10e20*/  LDL R8, [R1+0x1304] ;  /* 0x0013040001087983 */ /* 0x000f680000100800 */
[----:B------:R0:W-:Y:S01]  /*10e30*/  STL [R1+0x368], R19 ;  /* 0x0003681301007387 */ /* 0x0001e20000100800 */
[----:B------:R-:W-:-:S03]  /*10e40*/  IADD3.X R3, PT, PT, R11, UR8, RZ, P1, !PT ;  /* 0x000000080b037c10 */ /* 0x000fc60008ffe4ff */
        /* <DEDUP_REMOVED lines=634> */
[----:B------:R-:W-:Y:S02]  /*135f0*/  IADD3.X R7, PT, PT, R9, UR8, RZ, P1, !PT ;  /* 0x0000000809077c10 */ /* 0x000fe40008ffe4ff */
[----:B0-----:R-:W-:Y:S02]  /*13600*/  IADD3 R2, P1, PT, R14, UR4, RZ ;  /* 0x000000040e027c10 */ /* 0x001fe4000ff3e0ff */
[----:B------:R-:W-:Y:S02]  /*13610*/  IADD3.X R5, PT, PT, R12, UR8, RZ, P2, !PT ;  /* 0x000000080c057c10 */ /* 0x000fe400097fe4ff */
[----:B------:R0:W2:Y:S04]  /*13620*/  LDG.E.U8 R12, desc[UR12][R6.64] ;  /* 0x0000000c060c7981 */ /* 0x0000a8000c1e1100 */
[----:B------:R1:W-:Y:S04]  /*13630*/  STL [R1+0x198], R17 ;  /* 0x0001981101007387 */ /* 0x0003e80000100800 */
[----:B------:R-:W2:Y:S01]  /*13640*/  LDL R9, [R1+0xfb8] ;  /* 0x000fb80001097983 */ /* 0x000ea20000100800 */
[----:B------:R-:W-:-:S03]  /*13650*/  IADD3.X R3, PT, PT, R11, UR8, RZ, P1, !PT ;  /* 0x000000080b037c10 */ /* 0x000fc60008ffe4ff */
[----:B-1----:R-:W2:Y:S04]  /*13660*/  LDL R17, [R1+0xfa0] ;  /* 0x000fa00001117983 */ /* 0x002ea80000100800 */
[----:B------:R3:W2:Y:S01]  /*13670*/  LDG.E.U8 R11, desc[UR12][R4.64] ;  /* 0x0000000c040b7981 */ /* 0x0006a2000c1e1100 */
[----:B0-----:R-:W-:-:S03]  /*13680*/  IADD3 R6, P2, PT, R8, UR4, RZ ;  /* 0x0000000408067c10 */ /* 0x001fc6000ff5e0ff */
[----:B------:R-:W2:Y:S04]  /*13690*/  LDL R14, [R1+0xfac] ;  /* 0x000fac00010e7983 */ /* 0x000ea80000100800 */
[----:B------:R0:W-:Y:S01]  /*136a0*/  STL [R1+0x1b0], R22 ;  /* 0x0001b01601007387 */ /* 0x0001e20000100800 */
[----:B---3--:R-:W-:Y:S02]  /*136b0*/  IADD3 R4, P1, PT, R0, UR4, RZ ;  /* 0x0000000400047c10 */ /* 0x008fe4000ff3e0ff */
[----:B----4-:R-:W-:-:S05]  /*136c0*/  IADD3.X R7, PT, PT, R15, UR8, RZ, P2, !PT ;  /* 0x000000080f077c10 */ /* 0x010fca00097fe4ff */
[----:B0-----:R0:W3:Y:S01]  /*136d0*/  LDG.E.U8 R22, desc[UR12][R6.64] ;  /* 0x0000000c06167981 */ /* 0x0010e2000c1e1100 */
[----:B-----5:R-:W-:-:S03]  /*136e0*/  IADD3.X R5, PT, PT, R13, UR8, RZ, P1, !PT ;  /* 0x000000080d057c10 */ /* 0x020fc60008ffe4ff */
[----:B--2---:R-:W-:Y:S04]  /*136f0*/  STL [R1+0x1c9c], R12 ;  /* 0x001c9c0c01007387 */ /* 0x004fe80000100800 */
[----:B------:R-:W2:Y:S04]  /*13700*/  LDL R8, [R1+0xfa4] ;  /* 0x000fa40001087983 */ /* 0x000ea80000100800 */
[----:B------:R1:W-:Y:S01]  /*13710*/  STL [R1+0x1ac], R16 ;  /* 0x0001ac1001007387 */ /* 0x0003e20000100800 */
[----:B0-----:R-:W-:-:S03]  /*13720*/  IADD3 R6, P1, PT, R9, UR4, RZ ;  /* 0x0000000409067c10 */ /* 0x001fc6000ff3e0ff */
[----:B-1----:R-:W4:Y:S04]  /*13730*/  LDL R16, [R1+0xfa8] ;  /* 0x000fa80001107983 */ /* 0x002f280000100800 */
[----:B------:R-:W-:Y:S04]  /*13740*/  STL [R1+0x1ca0], R11 ;  /* 0x001ca00b01007387 */ /* 0x000fe80000100800 */
[----:B------:R-:W5:Y:S04]  /*13750*/  LDL R0, [R1+0xf90] ;  /* 0x000f900001007983 */ /* 0x000f680000100800 */
[----:B------:R0:W-:Y:S04]  /*13760*/  STL [R1+0x1a8], R18 ;  /* 0x0001a81201007387 */ /* 0x0001e80000100800 */
[----:B------:R-:W3:Y:S04]  /*13770*/  LDL R15, [R1+0xf9c] ;  /* 0x000f9c00010f7983 */ /* 0x000ee80000100800 */
[----:B0-----:R0:W3:Y:S02]  /*13780*/  LDG.E.U8 R18, desc[UR12][R2.64] ;  /* 0x0000000c02127981 */ /* 0x0010e4000c1e1100 */
[----:B0-----:R-:W-:-:S02]  /*13790*/  IADD3 R2, P2, PT, R10, UR4, RZ ;  /* 0x000000040a027c10 */ /* 0x001fc4000ff5e0ff */
[----:B------:R-:W3:Y:S04]  /*137a0*/  LDL R10, [R1+0xf94] ;  /* 0x000f9400010a7983 */ /* 0x000ee80000100800 */
[----:B------:R0:W-:Y:S04]  /*137b0*/  STL [R1+0x1a4], R21 ;  /* 0x0001a41501007387 */ /* 0x0001e80000100800 */
[----:B------:R-:W3:Y:S04]  /*137c0*/  LDL R13, [R1+0xf98] ;  /* 0x000f9800010d7983 */ /* 0x000ee80000100800 */
[----:B------:R-:W3:Y:S01]  /*137d0*/  LDL R9, [R1+0xf80] ;  /* 0x000f800001097983 */ /* 0x000ee20000100800 */
[----:B------:R-:W-:-:S03]  /*137e0*/  IADD3.X R3, PT, PT, R17, UR8, RZ, P2, !PT ;  /* 0x0000000811037c10 */ /* 0x000fc600097fe4ff */
[----:B------:R1:W-:Y:S04]  /*137f0*/  STL [R1+0x1a0], R20 ;  /* 0x0001a01401007387 */ /* 0x0003e80000100800 */
[----:B0-----:R0:W3:Y:S04]  /*13800*/  LDG.E.U8 R21, desc[UR12][R4.64] ;  /* 0x0000000c04157981 */ /* 0x0010e8000c1e1100 */
[----:B------:R-:W3:Y:S04]  /*13810*/  LDL R12, [R1+0xf8c] ;  /* 0x000f8c00010c7983 */ /* 0x000ee80000100800 */
[----:B-1----:R4:W3:Y:S01]  /*13820*/  LDG.E.U8 R20, desc[UR12][R2.64] ;  /* 0x0000000c02147981 */ /* 0x0028e2000c1e1100 */
[----:B0-----:R-:W-:-:S03]  /*13830*/  IADD3 R4, P2, PT, R14, UR4, RZ ;  /* 0x000000040e047c10 */ /* 0x001fc6000ff5e0ff */
[----:B------:R-:W3:Y:S04]  /*13840*/  LDL R14, [R1+0xf84] ;  /* 0x000f8400010e7983 */ /* 0x000ee80000100800 */
[----:B------:R0:W-:Y:S04]  /*13850*/  STL [R1+0x19c], R19 ;  /* 0x00019c1301007387 */ /* 0x0001e80000100800 */
[----:B------:R-:W3:Y:S01]  /*13860*/  LDL R11, [R1+0xf70] ;  /* 0x000f7000010b7983 */ /* 0x000ee20000100800 */
[----:B--2---:R-:W-:-:S03]  /*13870*/  IADD3.X R7, PT, PT, R8, UR8, RZ, P1, !PT ;  /* 0x0000000808077c10 */ /* 0x004fc60008ffe4ff */
[----:B------:R-:W2:Y:S04]  /*13880*/  LDL R8, [R1+0xf88] ;  /* 0x000f880001087983 */ /* 0x000ea80000100800 */
[----:B------:R3:W2:Y:S01]  /*13890*/  LDG.E.U8 R17, desc[UR12][R6.64] ;  /* 0x0000000c06117981 */ /* 0x0006a2000c1e1100 */
[----:B----4-:R-:W-:Y:S02]  /*138a0*/  IADD3 R2, P1, PT, R16, UR4, RZ ;  /* 0x0000000410027c10 */ /* 0x010fe4000ff3e0ff */
[----:B-----5:R-:W-:Y:S02]  /*138b0*/  IADD3.X R5, PT, PT, R0, UR8, RZ, P2, !PT ;  /* 0x0000000800057c10 */ /* 0x020fe400097fe4ff */
[----:B------:R-:W4:Y:S04]  /*138c0*/  LDL R0, [R1+0xf7c] ;  /* 0x000f7c0001007983 */ /* 0x000f280000100800 */
[----:B0-----:R0:W5:Y:S01]  /*138d0*/  LDG.E.U8 R19, desc[UR12][R4.64] ;  /* 0x0000000c04137981 */ /* 0x001162000c1e1100 */
[----:B---3--:R-:W-:-:S03]  /*138e0*/  IADD3 R6, P2, PT, R15, UR4, RZ ;  /* 0x000000040f067c10 */ /* 0x008fc6000ff5e0ff */
[----:B------:R-:W3:Y:S01]  /*138f0*/  LDL R15, [R1+0xf74] ;  /* 0x000f7400010f7983 */ /* 0x000ee20000100800 */
[----:B------:R-:W-:-:S03]  /*13900*/  IADD3.X R3, PT, PT, R10, UR8, RZ, P1, !PT ;  /* 0x000000080a037c10 */ /* 0x000fc60008ffe4ff */
[----:B------:R-:W5:Y:S01]  /*13910*/  LDL R10, [R1+0xf78] ;  /* 0x000f7800010a7983 */ /* 0x000f620000100800 */
[----:B0-----:R-:W-:-:S03]  /*13920*/  IADD3 R4, P1, PT, R13, UR4, RZ ;  /* 0x000000040d047c10 */ /* 0x001fc6000ff3e0ff */
[----:B------:R-:W5:Y:S01]  /*13930*/  LDL R13, [R1+0xf60] ;  /* 0x000f6000010d7983 */ /* 0x000f620000100800 */
[----:B------:R-:W-:-:S03]  /*13940*/  IADD3.X R7, PT, PT, R9, UR8, RZ, P2, !PT ;  /* 0x0000000809077c10 */ /* 0x000fc600097fe4ff */
[----:B------:R-:W5:Y:S04]  /*13950*/  LDL R9, [R1+0xf6c] ;  /* 0x000f6c0001097983 */ /* 0x000f680000100800 */
[----:B------:R0:W-:Y:S04]  /*13960*/  STL [R1+0x190], R18 ;  /* 0x0001901201007387 */ /* 0x0001e80000100800 */
[----:B------:R-:W5:Y:S04]  /*13970*/  LDG.E.U8 R16, desc[UR12][R6.64] ;  /* 0x0000000c06107981 */ /* 0x000f68000c1e1100 */
[----:B0-----:R0:W5:Y:S01]  /*13980*/  LDG.E.U8 R18, desc[UR12][R2.64] ;  /* 0x0000000c02127981 */ /* 0x001162000c1e1100 */
[----:B------:R-:W-:-:S05]  /*13990*/  IADD3.X R5, PT, PT, R14, UR8, RZ, P1, !PT ;  /* 0x000000080e057c10 */ /* 0x000fca0008ffe4ff */
[----:B------:R4:W5:Y:S01]  /*139a0*/  LDG.E.U8 R23, desc[UR12][R4.64] ;  /* 0x0000000c04177981 */ /* 0x000962000c1e1100 */
[----:B0-----:R-:W-:-:S03]  /*139b0*/  IADD3 R2, P2, PT, R12, UR4, RZ ;  /* 0x000000040c027c10 */ /* 0x001fc6000ff5e0ff */
[----:B------:R-:W5:Y:S01]  /*139c0*/  LDL R12, [R1+0xf64] ;  /* 0x000f6400010c7983 */ /* 0x000f620000100800 */
[----:B------:R-:W-:-:S03]  /*139d0*/  IADD3.X R3, PT, PT, R11, UR8, RZ, P2, !PT ;  /* 0x000000080b037c10 */ /* 0x000fc600097fe4ff */
[----:B------:R0:W-:Y:S04]  /*139e0*/  STL [R1+0x18c], R22 ;  /* 0x00018c1601007387 */ /* 0x0001e80000100800 */
[----:B------:R-:W5:Y:S04]  /*139f0*/  LDL R14, [R1+0xf68] ;  /* 0x000f6800010e7983 */ /* 0x000f680000100800 */
[----:B0-----:R5:W5:Y:S01]  /*13a00*/  LDG.E.U8 R22, desc[UR12][R2.64] ;  /* 0x0000000c02167981 */ /* 0x001b62000c1e1100 */
[----:B--2---:R-:W-:-:S03]  /*13a10*/  IADD3 R6, P1, PT, R8, UR4, RZ ;  /* 0x0000000408067c10 */ /* 0x004fc6000ff3e0ff */
[----:B------:R-:W2:Y:S04]  /*13a20*/  LDL R8, [R1+0xf50] ;  /* 0x000f500001087983 */ /* 0x000ea80000100800 */
[----:B------:R0:W-:Y:S04]  /*13a30*/  STL [R1+0x188], R21 ;  /* 0x0001881501007387 */ /* 0x0001e80000100800 */
[----:B------:R-:W2:Y:S01]  /*13a40*/  LDL R11, [R1+0xf5c] ;  /* 0x000f5c00010b7983 */ /* 0x000ea20000100800 */
[----:B----4-:R-:W-:-:S03]  /*13a50*/  IADD3 R4, P2, PT, R0, UR4, RZ ;  /* 0x0000000400047c10 */ /* 0x010fc6000ff5e0ff */
[----:B------:R-:W4:Y:S04]  /*13a60*/  LDL R0, [R1+0xf54] ;  /* 0x000f540001007983 */ /* 0x000f280000100800 */
[----:B------:R1:W-:Y:S01]  /*13a70*/  STL [R1+0x15c], R20 ;  /* 0x00015c1401007387 */ /* 0x0003e20000100800 */
[----:B---3--:R-:W-:-:S03]  /*13a80*/  IADD3.X R7, PT, PT, R15, UR8, RZ, P1, !PT ;  /* 0x000000080f077c10 */ /* 0x008fc60008ffe4ff */
[----:B------:R-:W3:Y:S04]  /*13a90*/  LDL R15, [R1+0xf58] ;  /* 0x000f5800010f7983 */ /* 0x000ee80000100800 */
[----:B0-----:R0:W3:Y:S01]  /*13aa0*/  LDG.E.U8 R21, desc[UR12][R6.64] ;  /* 0x0000000c06157981 */ /* 0x0010e2000c1e1100 */
[----:B-----5:R-:W-:-:S03]  /*13ab0*/  IADD3 R2, P1, PT, R10, UR4, RZ ;  /* 0x000000040a027c10 */ /* 0x020fc6000ff3e0ff */
[----:B------:R-:W5:Y:S04]  /*13ac0*/  LDL R10, [R1+0xf40] ;  /* 0x000f4000010a7983 */ /* 0x000f680000100800 */
[----:B------:R1:W-:Y:S01]  /*13ad0*/  STL [R1+0x184], R17 ;  /* 0x0001841101007387 */ /* 0x0003e20000100800 */
[----:B------:R-:W-:-:S03]  /*13ae0*/  IADD3.X R5, PT, PT, R13, UR8, RZ, P2, !PT ;  /* 0x000000080d057c10 */ /* 0x000fc600097fe4ff */
[----:B------:R-:W5:Y:S01]  /*13af0*/  LDL R13, [R1+0xf4c] ;  /* 0x000f4c00010d7983 */ /* 0x000f620000100800 */
[----:B0-----:R-:W-:-:S03]  /*13b00*/  IADD3 R6, P2, PT, R9, UR4, RZ ;  /* 0x0000000409067c10 */ /* 0x001fc6000ff5e0ff */
[----:B------:R-:W5:Y:S04]  /*13b10*/  LDL R9, [R1+0xf44] ;  /* 0x000f440001097983 */ /* 0x000f680000100800 */
[----:B-1----:R0:W5:Y:S04]  /*13b20*/  LDG.E.U8 R20, desc[UR12][R4.64] ;  /* 0x0000000c04147981 */ /* 0x002168000c1e1100 */
[----:B------:R-:W5:Y:S04]  /*13b30*/  LDL R17, [R1+0xf48] ;  /* 0x000f480001117983 */ /* 0x000f680000100800 */
[----:B------:R1:W-:Y:S01]  /*13b40*/  STL [R1+0x180], R19 ;  /* 0x0001801301007387 */ /* 0x0003e20000100800 */
[----:B------:R-:W-:-:S03]  /*13b50*/  IADD3.X R3, PT, PT, R12, UR8, RZ, P1, !PT ;  /* 0x000000080c037c10 */ /* 0x000fc60008ffe4ff */
[----:B------:R-:W5:Y:S04]  /*13b60*/  LDL R12, [R1+0xf30] ;  /* 0x000f3000010c7983 */ /* 0x000f680000100800 */
[----:B-1----:R1:W5:Y:S01]  /*13b70*/  LDG.E.U8 R19, desc[UR12][R2.64] ;  /* 0x0000000c02137981 */ /* 0x002362000c1e1100 */
[----:B0-----:R-:W-:Y:S02]  /*13b80*/  IADD3 R4, P1, PT, R14, UR4, RZ ;  /* 0x000000040e047c10 */ /* 0x001fe4000ff3e0ff */
[----:B--2---:R-:W-:Y:S02]  /*13b90*/  IADD3.X R7, PT, PT, R8, UR8, RZ, P2, !PT ;  /* 0x0000000808077c10 */ /* 0x004fe400097fe4ff */
[----:B------:R-:W2:Y:S04]  /*13ba0*/  LDL R8, [R1+0xf3c] ;  /* 0x000f3c0001087983 */ /* 0x000ea80000100800 */
[----:B------:R0:W-:Y:S01]  /*13bb0*/  STL [R1+0x17c], R18 ;  /* 0x00017c1201007387 */ /* 0x0001e20000100800 */
[----:B-1----:R-:W-:-:S03]  /*13bc0*/  IADD3 R2, P2, PT, R11, UR4, RZ ;  /* 0x000000040b027c10 */ /* 0x002fc6000ff5e0ff */
[----:B------:R-:W2:Y:S04]  /*13bd0*/  LDL R14, [R1+0xf34] ;  /* 0x000f3400010e7983 */ /* 0x000ea80000100800 */
[----:B0-----:R3:W2:Y:S01]  /*13be0*/  LDG.E.U8 R18, desc[UR12][R6.64] ;  /* 0x0000000c06127981 */ /* 0x0016a2000c1e1100 */
[----:B----4-:R-:W-:-:S03]  /*13bf0*/  IADD3.X R5, PT, PT, R0, UR8, RZ, P1, !PT ;  /* 0x0000000800057c10 */ /* 0x010fc60008ffe4ff */
[----:B------:R-:W4:Y:S01]  /*13c00*/  LDL R0, [R1+0xf38] ;  /* 0x000f380001007983 */ /* 0x000f220000100800 */
[----:B---3--:R-:W-:Y:S02]  /*13c10*/  IADD3 R6, P1, PT, R15, UR4, RZ ;  /* 0x000000040f067c10 */ /* 0x008fe4000ff3e0ff */
[----:B-----5:R-:W-:Y:S02]  /*13c20*/  IADD3.X R3, PT, PT, R10, UR8, RZ, P2, !PT ;  /* 0x000000080a037c10 */ /* 0x020fe400097fe4ff */
[----:B------:R0:W3:Y:S01]  /*13c30*/  LDG.E.U8 R10, desc[UR12][R4.64] ;  /* 0x0000000c040a7981 */ /* 0x0000e2000c1e1100 */
[----:B------:R-:W-:-:S03]  /*13c40*/  IADD3.X R7, PT, PT, R9, UR8, RZ, P1, !PT ;  /* 0x0000000809077c10 */ /* 0x000fc60008ffe4ff */
[----:B------:R1:W5:Y:S04]  /*13c50*/  LDG.E.U8 R9, desc[UR12][R2.64] ;  /* 0x0000000c02097981 */ /* 0x000368000c1e1100 */
[----:B------:R1:W-:Y:S04]  /*13c60*/  STL [R1+0x178], R16 ;  /* 0x0001781001007387 */ /* 0x0003e80000100800 */
[----:B------:R-:W4:Y:S01]  /*13c70*/  LDL R11, [R1+0xf20] ;  /* 0x000f2000010b7983 */ /* 0x000f220000100800 */
[----:B0-----:R-:W-:-:S03]  /*13c80*/  IADD3 R4, P2, PT, R13, UR4, RZ ;  /* 0x000000040d047c10 */ /* 0x001fc6000ff5e0ff */
[----:B-1----:R-:W4:Y:S04]  /*13c90*/  LDL R16, [R1+0xf2c] ;  /* 0x000f2c0001107983 */ /* 0x002f280000100800 */
[----:B------:R-:W-:Y:S04]  /*13ca0*/  STL [R1+0x174], R23 ;  /* 0x0001741701007387 */ /* 0x000fe80000100800 */
[----:B------:R-:W4:Y:S01]  /*13cb0*/  LDL R15, [R1+0xf24] ;  /* 0x000f2400010f7983 */ /* 0x000f220000100800 */
[----:B------:R-:W-:Y:S02]  /*13cc0*/  IADD3 R2, P1, PT, R17, UR4, RZ ;  /* 0x0000000411027c10 */ /* 0x000fe4000ff3e0ff */
[----:B------:R-:W-:Y:S01]  /*13cd0*/  IADD3.X R5, PT, PT, R12, UR8, RZ, P2, !PT ;  /* 0x000000080c057c10 */ /* 0x000fe200097fe4ff */
[----:B------:R2:W4:Y:S02]  /*13ce0*/  LDG.E.U8 R17, desc[UR12][R6.64] ;  /* 0x0000000c06117981 */ /* 0x000524000c1e1100 */
[----:B--2---:R-:W-:-:S02]  /*13cf0*/  IADD3 R6, P2, PT, R8, UR4, RZ ;  /* 0x0000000408067c10 */ /* 0x004fc4000ff5e0ff */
[----:B---3--:R0:W-:Y:S04]  /*13d00*/  STL [R1+0x1ca4], R10 ;  /* 0x001ca40a01007387 */ /* 0x0081e80000100800 */
[----:B------:R1:W-:Y:S04]  /*13d10*/  STL [R1+0x170], R22 ;  /* 0x0001701601007387 */ /* 0x0003e80000100800 */
[----:B------:R-:W2:Y:S04]  /*13d20*/  LDL R13, [R1+0xf28] ;  /* 0x000f2800010d7983 */ /* 0x000ea80000100800 */
[----:B-----5:R-:W-:Y:S04]  /*13d30*/  STL [R1+0x1ca8], R9 ;  /* 0x001ca80901007387 */ /* 0x020fe80000100800 */
[----:B0-----:R-:W3:Y:S04]  /*13d40*/  LDL R10, [R1+0xf10] ;  /* 0x000f1000010a7983 */ /* 0x001ee80000100800 */
[----:B------:R0:W-:Y:S04]  /*13d50*/  STL [R1+0x16c], R21 ;  /* 0x00016c1501007387 */ /* 0x0001e80000100800 */
[----:B------:R-:W5:Y:S04]  /*13d60*/  LDL R12, [R1+0xf1c] ;  /* 0x000f1c00010c7983 */ /* 0x000f680000100800 */
[----:B------:R-:W5:Y:S01]  /*13d70*/  LDL R8, [R1+0xf14] ;  /* 0x000f140001087983 */ /* 0x000f620000100800 */
[----:B------:R-:W-:-:S03]  /*13d80*/  IADD3.X R3, PT, PT, R14, UR8, RZ, P1, !PT ;  /* 0x000000080e037c10 */ /* 0x000fc60008ffe4ff */
[----:B------:R0:W-:Y:S01]  /*13d90*/  STL [R1+0x168], R20 ;  /* 0x0001681401007387 */ /* 0x0001e20000100800 */
[----:B----4-:R-:W-:-:S03]  /*13da0*/  IADD3.X R7, PT, PT, R11, UR8, RZ, P2, !PT ;  /* 0x000000080b077c10 */ /* 0x010fc600097fe4ff */
[----:B-1----:R1:W4:Y:S04]  /*13db0*/  LDG.E.U8 R22, desc[UR12][R4.64] ;  /* 0x0000000c04167981 */ /* 0x002328000c1e1100 */
[----:B------:R-:W4:Y:S04]  /*13dc0*/  LDL R14, [R1+0xf18] ;  /* 0x000f1800010e7983 */ /* 0x000f280000100800 */
[----:B0-----:R0:W4:Y:S01]  /*13dd0*/  LDG.E.U8 R21, desc[UR12][R2.64] ;  /* 0x0000000c02157981 */ /* 0x001122000c1e1100 */
[----:B-1----:R-:W-:-:S03]  /*13de0*/  IADD3 R4, P1, PT, R0, UR4, RZ ;  /* 0x0000000400047c10 */ /* 0x002fc6000ff3e0ff */
[----:B------:R-:W4:Y:S04]  /*13df0*/  LDL R0, [R1+0xf00] ;  /* 0x000f000001007983 */ /* 0x000f280000100800 */
[----:B------:R1:W-:Y:S01]  /*13e00*/  STL [R1+0x164], R19 ;  /* 0x0001641301007387 */ /* 0x0003e20000100800 */
[----:B------:R-:W-:Y:S02]  /*13e10*/  IADD3.X R5, PT, PT, R15, UR8, RZ, P1, !PT ;  /* 0x000000080f057c10 */ /* 0x000fe40008ffe4ff */
[----:B0-----:R-:W-:Y:S01]  /*13e20*/  IADD3 R2, P2, PT, R16, UR4, RZ ;  /* 0x0000000410027c10 */ /* 0x001fe2000ff5e0ff */
[----:B------:R-:W4:Y:S04]  /*13e30*/  LDL R11, [R1+0xf0c] ;  /* 0x000f0c00010b7983 */ /* 0x000f280000100800 */
[----:B------:R-:W4:Y:S04]  /*13e40*/  LDL R9, [R1+0xf04] ;  /* 0x000f040001097983 */ /* 0x000f280000100800 */
[----:B------:R2:W4:Y:S04]  /*13e50*/  LDG.E.U8 R20, desc[UR12][R6.64] ;  /* 0x0000000c06147981 */ /* 0x000528000c1e1100 */
[----:B------:R0:W-:Y:S04]  /*13e60*/  STL [R1+0x160], R18 ;  /* 0x0001601201007387 */ /* 0x0001e80000100800 */
[----:B------:R-:W4:Y:S04]  /*13e70*/  LDL R15, [R1+0xf08] ;  /* 0x000f0800010f7983 */ /* 0x000f280000100800 */
[----:B-1----:R5:W4:Y:S01]  /*13e80*/  LDG.E.U8 R19, desc[UR12][R4.64] ;  /* 0x0000000c04137981 */ /* 0x002b22000c1e1100 */
[----:B--2---:R-:W-:-:S03]  /*13e90*/  IADD3 R6, P1, PT, R13, UR4, RZ ;  /* 0x000000040d067c10 */ /* 0x004fc6000ff3e0ff */
[----:B------:R-:W2:Y:S01]  /*13ea0*/  LDL R13, [R1+0xef0] ;  /* 0x000ef000010d7983 */ /* 0x000ea20000100800 */
[----:B---3--:R-:W-:-:S03]  /*13eb0*/  IADD3.X R3, PT, PT, R10, UR8, RZ, P2, !PT ;  /* 0x000000080a037c10 */ /* 0x008fc600097fe4ff */
[----:B------:R-:W3:Y:S04]  /*13ec0*/  LDL R10, [R1+0xefc] ;  /* 0x000efc00010a7983 */ /* 0x000ee80000100800 */
[----:B0-----:R4:W3:Y:S01]  /*13ed0*/  LDG.E.U8 R18, desc[UR12][R2.64] ;  /* 0x0000000c02127981 */ /* 0x0018e2000c1e1100 */
[----:B-----5:R-:W-:-:S03]  /*13ee0*/  IADD3 R4, P2, PT, R12, UR4, RZ ;  /* 0x000000040c047c10 */ /* 0x020fc6000ff5e0ff */
[----:B------:R-:W5:Y:S01]  /*13ef0*/  LDL R12, [R1+0xef4] ;  /* 0x000ef400010c7983 */ /* 0x000f620000100800 */
[----:B------:R-:W-:-:S03]  /*13f00*/  IADD3.X R7, PT, PT, R8, UR8, RZ, P1, !PT ;  /* 0x0000000808077c10 */ /* 0x000fc60008ffe4ff */
[----:B------:R-:W5:Y:S04]  /*13f10*/  LDL R8, [R1+0xef8] ;  /* 0x000ef80001087983 */ /* 0x000f680000100800 */
[----:B------:R0:W5:Y:S01]  /*13f20*/  LDG.E.U8 R16, desc[UR12][R6.64] ;  /* 0x0000000c06107981 */ /* 0x000162000c1e1100 */
[----:B----4-:R-:W-:-:S03]  /*13f30*/  IADD3 R2, P1, PT, R14, UR4, RZ ;  /* 0x000000040e027c10 */ /* 0x010fc6000ff3e0ff */
[----:B------:R-:W4:Y:S01]  /*13f40*/  LDL R14, [R1+0xee0] ;  /* 0x000ee000010e7983 */ /* 0x000f220000100800 */
[----:B------:R-:W-:-:S03]  /*13f50*/  IADD3.X R5, PT, PT, R0, UR8, RZ, P2, !PT ;  /* 0x0000000800057c10 */ /* 0x000fc600097fe4ff */
[----:B------:R-:W4:Y:S04]  /*13f60*/  LDL R0, [R1+0xeec] ;  /* 0x000eec0001007983 */ /* 0x000f280000100800 */
[----:B------:R1:W-:Y:S01]  /*13f70*/  STL [R1+0x154], R17 ;  /* 0x0001541101007387 */ /* 0x0003e20000100800 */
[----:B0-----:R-:W-:-:S03]  /*13f80*/  IADD3 R6, P2, PT, R11, UR4, RZ ;  /* 0x000000040b067c10 */ /* 0x001fc6000ff5e0ff */
[----:B------:R-:W4:Y:S01]  /*13f90*/  LDL R11, [R1+0xee4] ;  /* 0x000ee400010b7983 */ /* 0x000f220000100800 */
[----:B------:R-:W-:-:S03]  /*13fa0*/  IADD3.X R3, PT, PT, R9, UR8, RZ, P1, !PT ;  /* 0x0000000809037c10 */ /* 0x000fc60008ffe4ff */
[----:B------:R0:W-:Y:S04]  /*13fb0*/  STL [R1+0x150], R22 ;  /* 0x0001501601007387 */ /* 0x0001e80000100800 */
[----:B-1----:R1:W4:Y:S04]  /*13fc0*/  LDG.E.U8 R17, desc[UR12][R4.64] ;  /* 0x0000000c04117981 */ /* 0x002328000c1e1100 */
[----:B------:R-:W4:Y:S04]  /*13fd0*/  LDL R9, [R1+0xee8] ;  /* 0x000ee80001097983 */ /* 0x000f280000100800 */
[----:B------:R3:W4:Y:S01]  /*13fe0*/  LDG.E.U8 R24, desc[UR12][R2.64] ;  /* 0x0000000c02187981 */ /* 0x000722000c1e1100 */
[----:B-1----:R-:W-:-:S03]  /*13ff0*/  IADD3 R4, P1, PT, R15, UR4, RZ ;  /* 0x000000040f047c10 */ /* 0x002fc6000ff3e0ff */
[----:B------:R-:W4:Y:S01]  /*14000*/  LDL R15, [R1+0xed0] ;  /* 0x000ed000010f7983 */ /* 0x000f220000100800 */
[----:B--2---:R-:W-:-:S03]  /*14010*/  IADD3.X R7, PT, PT, R13, UR8, RZ, P2, !PT ;  /* 0x000000080d077c10 */ /* 0x004fc600097fe4ff */
[----:B------:R-:W2:Y:S04]  /*14020*/  LDL R13, [R1+0xedc] ;  /* 0x000edc00010d7983 */ /* 0x000ea80000100800 */
[----:B------:R1:W-:Y:S01]  /*14030*/  STL [R1+0x14c], R21 ;  /* 0x00014c1501007387 */ /* 0x0003e20000100800 */
[----:B---3--:R-:W-:-:S03]  /*14040*/  IADD3 R2, P2, PT, R10, UR4, RZ ;  /* 0x000000040a027c10 */ /* 0x008fc6000ff5e0ff */
[----:B------:R-:W3:Y:S04]  /*14050*/  LDL R10, [R1+0xed4] ;  /* 0x000ed400010a7983 */ /* 0x000ee80000100800 */
[----:B------:R1:W3:Y:S01]  /*14060*/  LDG.E.U8 R23, desc[UR12][R6.64] ;  /* 0x0000000c06177981 */ /* 0x0002e2000c1e1100 */
[----:B-----5:R-:W-:-:S03]  /*14070*/  IADD3.X R5, PT, PT, R12, UR8, RZ, P1, !PT ;  /* 0x000000080c057c10 */ /* 0x020fc60008ffe4ff */
[----:B------:R5:W-:Y:S04]  /*14080*/  STL [R1+0x148], R20 ;  /* 0x0001481401007387 */ /* 0x000be80000100800 */
[----:B0-----:R0:W3:Y:S01]  /*14090*/  LDG.E.U8 R22, desc[UR12][R4.64] ;  /* 0x0000000c04167981 */ /* 0x0010e2000c1e1100 */
[----:B-1----:R-:W-:-:S03]  /*140a0*/  IADD3 R6, P1, PT, R8, UR4, RZ ;  /* 0x0000000408067c10 */ /* 0x002fc6000ff3e0ff */
[----:B------:R-:W3:Y:S04]  /*140b0*/  LDL R8, [R1+0xec0] ;  /* 0x000ec00001087983 */ /* 0x000ee80000100800 */
[----:B------:R-:W3:Y:S01]  /*140c0*/  LDL R12, [R1+0xed8] ;  /* 0x000ed800010c7983 */ /* 0x000ee20000100800 */
[----:B----4-:R-:W-:-:S05]  /*140d0*/  IADD3.X R3, PT, PT, R14, UR8, RZ, P2, !PT ;  /* 0x000000080e037c10 */ /* 0x010fca00097fe4ff */
[----:B------:R1:W4:Y:S01]  /*140e0*/  LDG.E.U8 R21, desc[UR12][R2.64] ;  /* 0x0000000c02157981 */ /* 0x000322000c1e1100 */
[----:B0-----:R-:W-:Y:S02]  /*140f0*/  IADD3 R4, P2, PT, R0, UR4, RZ ;  /* 0x0000000400047c10 */ /* 0x001fe4000ff5e0ff */
[----:B------:R-:W-:-:S05]  /*14100*/  IADD3.X R7, PT, PT, R11, UR8, RZ, P1, !PT ;  /* 0x000000080b077c10 */ /* 0x000fca0008ffe4ff */
[----:B-----5:R2:W5:Y:S01]  /*14110*/  LDG.E.U8 R20, desc[UR12][R6.64] ;  /* 0x0000000c06147981 */ /* 0x020562000c1e1100 */
[----:B-1----:R-:W-:-:S03]  /*14120*/  IADD3 R2, P1, PT, R9, UR4, RZ ;  /* 0x0000000409027c10 */ /* 0x002fc6000ff3e0ff */
[----:B------:R-:W-:Y:S04]  /*14130*/  STL [R1+0x144], R19 ;  /* 0x0001441301007387 */ /* 0x000fe80000100800 */
[----:B------:R-:W4:Y:S01]  /*14140*/  LDL R0, [R1+0xec4] ;  /* 0x000ec40001007983 */ /* 0x000f220000100800 */
[----:B------:R-:W-:-:S03]  /*14150*/  IADD3.X R5, PT, PT, R15, UR8, RZ, P2, !PT ;  /* 0x000000080f057c10 */ /* 0x000fc600097fe4ff */
[----:B------:R-:W5:Y:S04]  /*14160*/  LDL R14, [R1+0xecc] ;  /* 0x000ecc00010e7983 */ /* 0x000f680000100800 */
[----:B------:R-:W5:Y:S04]  /*14170*/  LDL R11, [R1+0xec8] ;  /* 0x000ec800010b7983 */ /* 0x000f680000100800 */
[----:B------:R0:W-:Y:S04]  /*14180*/  STL [R1+0x140], R18 ;  /* 0x0001401201007387 */ /* 0x0001e80000100800 */
[----:B------:R-:W5:Y:S04]  /*14190*/  LDL R9, [R1+0xeb0] ;  /* 0x000eb00001097983 */ /* 0x000f680000100800 */
[----:B------:R1:W-:Y:S04]  /*141a0*/  STL [R1+0x13c], R16 ;  /* 0x00013c1001007387 */ /* 0x0003e80000100800 */
[----:B0-----:R-:W5:Y:S04]  /*141b0*/  LDL R18, [R1+0xebc] ;  /* 0x000ebc0001127983 */ /* 0x001f680000100800 */
[----:B------:R0:W5:Y:S04]  /*141c0*/  LDG.E.U8 R19, desc[UR12][R4.64] ;  /* 0x0000000c04137981 */ /* 0x000168000c1e1100 */
[----:B-1----:R-:W5:Y:S04]  /*141d0*/  LDL R16, [R1+0xeb4] ;  /* 0x000eb40001107983 */ /* 0x002f680000100800 */
[----:B------:R1:W-:Y:S04]  /*141e0*/  STL [R1+0x138], R17 ;  /* 0x0001381101007387 */ /* 0x0003e80000100800 */
[----:B-1----:R-:W5:Y:S01]  /*141f0*/  LDL R17, [R1+0xeac] ;  /* 0x000eac0001117983 */ /* 0x002f620000100800 */
[----:B--2---:R-:W-:-:S03]  /*14200*/  IADD3 R6, P2, PT, R13, UR4, RZ ;  /* 0x000000040d067c10 */ /* 0x004fc6000ff5e0ff */
[----:B------:R-:W2:Y:S01]  /*14210*/  LDL R13, [R1+0xeb8] ;  /* 0x000eb800010d7983 */ /* 0x000ea20000100800 */
[----:B---3--:R-:W-:-:S03]  /*14220*/  IADD3.X R3, PT, PT, R10, UR8, RZ, P1, !PT ;  /* 0x000000080a037c10 */ /* 0x008fc60008ffe4ff */
[----:B------:R-:W3:Y:S01]  /*14230*/  LDL R10, [R1+0xea0] ;  /* 0x000ea000010a7983 */ /* 0x000ee20000100800 */
[----:B------:R-:W-:-:S03]  /*14240*/  IADD3.X R7, PT, PT, R8, UR8, RZ, P2, !PT ;  /* 0x0000000808077c10 */ /* 0x000fc600097fe4ff */
[----:B------:R5:W3:Y:S01]  /*14250*/  LDG.E.U8 R8, desc[UR12][R2.64] ;  /* 0x0000000c02087981 */ /* 0x000ae2000c1e1100 */
[----:B0-----:R-:W-:-:S03]  /*14260*/  IADD3 R4, P1, PT, R12, UR4, RZ ;  /* 0x000000040c047c10 */ /* 0x001fc6000ff3e0ff */
[----:B------:R-:W3:Y:S04]  /*14270*/  LDL R12, [R1+0xea4] ;  /* 0x000ea400010c7983 */ /* 0x000ee80000100800 */
[----:B------:R0:W-:Y:S04]  /*14280*/  STL [R1+0x134], R24 ;  /* 0x0001341801007387 */ /* 0x0001e80000100800 */
[----:B------:R-:W3:Y:S01]  /*14290*/  LDG.E.U8 R7, desc[UR12][R6.64] ;  /* 0x0000000c06077981 */ /* 0x000ee2000c1e1100 */
[----:B----4-:R-:W-:Y:S02]  /*142a0*/  IADD3.X R5, PT, PT, R0, UR8, RZ, P1, !PT ;  /* 0x0000000800057c10 */ /* 0x010fe40008ffe4ff */
[----:B-----5:R-:W-:-:S03]  /*142b0*/  IADD3 R2, P2, PT, R14, UR4, RZ ;  /* 0x000000040e027c10 */ /* 0x020fc6000ff5e0ff */
[----:B------:R1:W4:Y:S01]  /*142c0*/  LDG.E.U8 R27, desc[UR12][R4.64] ;  /* 0x0000000c041b7981 */ /* 0x000322000c1e1100 */
[----:B------:R-:W-:Y:S02]  /*142d0*/  IADD3 R14, P1, PT, R11, UR4, RZ ;  /* 0x000000040b0e7c10 */ /* 0x000fe4000ff3e0ff */
[----:B------:R-:W-:-:S05]  /*142e0*/  IADD3.X R3, PT, PT, R9, UR8, RZ, P2, !PT ;  /* 0x0000000809037c10 */ /* 0x000fca00097fe4ff */
[----:B0-----:R2:W5:Y:S01]  /*142f0*/  LDG.E.U8 R24, desc[UR12][R2.64] ;  /* 0x0000000c02187981 */ /* 0x001562000c1e1100 */
[----:B-1----:R-:W-:Y:S02]  /*14300*/  IADD3 R4, P2, PT, R18, UR4, RZ ;  /* 0x0000000412047c10 */ /* 0x002fe4000ff5e0ff */
[----:B------:R-:W-:Y:S02]  /*14310*/  IADD3.X R15, PT, PT, R16, UR8, RZ, P1, !PT ;  /* 0x00000008100f7c10 */ /* 0x000fe40008ffe4ff */
[----:B--2---:R-:W-:Y:S01]  /*14320*/  IADD3 R2, P1, PT, R13, UR4, RZ ;  /* 0x000000040d027c10 */ /* 0x004fe2000ff3e0ff */
[----:B---3--:R0:W-:Y:S04]  /*14330*/  STL [R1+0x1cac], R8 ;  /* 0x001cac0801007387 */ /* 0x0081e80000100800 */
[----:B------:R-:W-:Y:S04]  /*14340*/  STL [R1+0x130], R23 ;  /* 0x0001301701007387 */ /* 0x000fe80000100800 */
[----:B------:R-:W2:Y:S04]  /*14350*/  LDL R0, [R1+0xea8] ;  /* 0x000ea80001007983 */ /* 0x000ea80000100800 */
[----:B------:R-:W3:Y:S04]  /*14360*/  LDL R11, [R1+0xe90] ;  /* 0x000e9000010b7983 */ /* 0x000ee80000100800 */
[----:B------:R-:W-:Y:S04]  /*14370*/  STL [R1+0x12c], R22 ;  /* 0x00012c1601007387 */ /* 0x000fe80000100800 */
[----:B------:R-:W4:Y:S04]  /*14380*/  LDL R9, [R1+0xe9c] ;  /* 0x000e9c0001097983 */ /* 0x000f280000100800 */
[----:B------:R-:W5:Y:S01]  /*14390*/  LDL R16, [R1+0xe94] ;  /* 0x000e940001107983 */ /* 0x000f620000100800 */
[----:B------:R-:W-:-:S03]  /*143a0*/  IADD3.X R5, PT, PT, R10, UR8, RZ, P2, !PT ;  /* 0x000000080a057c10 */ /* 0x000fc600097fe4ff */
[----:B------:R1:W-:Y:S04]  /*143b0*/  STL [R1+0x128], R21 ;  /* 0x0001281501007387 */ /* 0x0003e80000100800 */
[----:B------:R-:W5:Y:S04]  /*143c0*/  LDL R6, [R1+0xe98] ;  /* 0x000e980001067983 */ /* 0x000f680000100800 */
[----:B------:R-:W5:Y:S04]  /*143d0*/  LDL R13, [R1+0xe80] ;  /* 0x000e8000010d7983 */ /* 0x000f680000100800 */
[----:B------:R-:W-:Y:S04]  /*143e0*/  STL [R1+0x11c], R20 ;  /* 0x00011c1401007387 */ /* 0x000fe80000100800 */
[----:B------:R-:W5:Y:S01]  /*143f0*/  LDL R10, [R1+0xe8c] ;  /* 0x000e8c00010a7983 */ /* 0x000f620000100800 */
[----:B------:R-:W-:-:S03]  /*14400*/  IADD3.X R3, PT, PT, R12, UR8, RZ, P1, !PT ;  /* 0x000000080c037c10 */ /* 0x000fc60008ffe4ff */
[----:B0-----:R-:W5:Y:S04]  /*14410*/  LDL R8, [R1+0xe84] ;  /* 0x000e840001087983 */ /* 0x001f680000100800 */
[----:B------:R0:W-:Y:S04]  /*14420*/  STL [R1+0x118], R19 ;  /* 0x0001181301007387 */ /* 0x0001e80000100800 */
[----:B-1----:R-:W5:Y:S04]  /*14430*/  LDG.E.U8 R21, desc[UR12][R4.64] ;  /* 0x0000000c04157981 */ /* 0x002f68000c1e1100 */
[----:B------:R-:W5:Y:S04]  /*14440*/  LDL R12, [R1+0xe88] ;  /* 0x000e8800010c7983 */ /* 0x000f680000100800 */
[----:B------:R1:W5:Y:S04]  /*14450*/  LDG.E.U8 R22, desc[UR12][R14.64] ;  /* 0x0000000c0e167981 */ /* 0x000368000c1e1100 */
[----:B0-----:R4:W5:Y:S01]  /*14460*/  LDG.E.U8 R19, desc[UR12][R2.64] ;  /* 0x0000000c02137981 */ /* 0x001962000c1e1100 */
[----:B-1----:R-:W-:-:S02]  /*14470*/  IADD3 R14, P2, PT, R17, UR4, RZ ;  /* 0x00000004110e7c10 */ /* 0x002fc4000ff5e0ff */
[----:B--2---:R-:W-:Y:S02]  /*14480*/  IADD3 R4, P1, PT, R0, UR4, RZ ;  /* 0x0000000400047c10 */ /* 0x004fe4000ff3e0ff */
[----:B------:R-:W2:Y:S01]  /*14490*/  LDL R0, [R1+0xe70] ;  /* 0x000e700001007983 */ /* 0x000ea20000100800 */
[----:B---3--:R-:W-:-:S03]  /*144a0*/  IADD3.X R15, PT, PT, R11, UR8, RZ, P2, !PT ;  /* 0x000000080b0f7c10 */ /* 0x008fc600097fe4ff */
[----:B------:R-:W3:Y:S04]  /*144b0*/  LDL R11, [R1+0xe7c] ;  /* 0x000e7c00010b7983 */ /* 0x000ee80000100800 */
[----:B------:R0:W3:Y:S01]  /*144c0*/  LDG.E.U8 R20, desc[UR12][R14.64] ;  /* 0x0000000c0e147981 */ /* 0x0000e2000c1e1100 */
[----:B----4-:R-:W-:-:S03]  /*144d0*/  IADD3 R2, P2, PT, R9, UR4, RZ ;  /* 0x0000000409027c10 */ /* 0x010fc6000ff5e0ff */
[----:B------:R-:W4:Y:S01]  /*144e0*/  LDL R9, [R1+0xe74] ;  /* 0x000e740001097983 */ /* 0x000f220000100800 */
[----:B-----5:R-:W-:-:S03]  /*144f0*/  IADD3.X R5, PT, PT, R16, UR8, RZ, P1, !PT ;  /* 0x0000000810057c10 */ /* 0x020fc60008ffe4ff */
[----:B------:R-:W5:Y:S04]  /*14500*/  LDL R16, [R1+0xe78] ;  /* 0x000e780001107983 */ /* 0x000f680000100800 */
[----:B------:R1:W5:Y:S01]  /*14510*/  LDG.E.U8 R23, desc[UR12][R4.64] ;  /* 0x0000000c04177981 */ /* 0x000362000c1e1100 */
[----:B0-----:R-:W-:-:S03]  /*14520*/  IADD3 R14, P1, PT, R6, UR4, RZ ;  /* 0x00000004060e7c10 */ /* 0x001fc6000ff3e0ff */
[----:B------:R-:W5:Y:S01]  /*14530*/  LDL R6, [R1+0xe60] ;  /* 0x000e600001067983 */ /* 0x000f620000100800 */
[----:B------:R-:W-:-:S03]  /*14540*/  IADD3.X R3, PT, PT, R13, UR8, RZ, P2, !PT ;  /* 0x000000080d037c10 */ /* 0x000fc600097fe4ff */
[----:B------:R-:W-:Y:S04]  /*14550*/  STL [R1+0x10c], R27 ;  /* 0x00010c1b01007387 */ /* 0x000fe80000100800 */
[----:B------:R-:W5:Y:S01]  /*14560*/  LDL R13, [R1+0xe6c] ;  /* 0x000e6c00010d7983 */ /* 0x000f620000100800 */
[----:B-1----:R-:W-:-:S03]  /*14570*/  IADD3 R4, P2, PT, R10, UR4, RZ ;  /* 0x000000040a047c10 */ /* 0x002fc6000ff5e0ff */
[----:B------:R-:W5:Y:S01]  /*14580*/  LDL R10, [R1+0xe64] ;  /* 0x000e6400010a7983 */ /* 0x000f620000100800 */
[----:B------:R-:W-:-:S03]  /*14590*/  IADD3.X R15, PT, PT, R8, UR8, RZ, P1, !PT ;  /* 0x00000008080f7c10 */ /* 0x000fc60008ffe4ff */
[----:B------:R0:W5:Y:S04]  /*145a0*/  LDG.E.U8 R18, desc[UR12][R2.64] ;  /* 0x0000000c02127981 */ /* 0x000168000c1e1100 */
[----:B------:R-:W-:Y:S04]  /*145b0*/  STL [R1+0x108], R24 ;  /* 0x0001081801007387 */ /* 0x000fe80000100800 */
[----:B------:R-:W5:Y:S01]  /*145c0*/  LDL R8, [R1+0xe68] ;  /* 0x000e680001087983 */ /* 0x000f620000100800 */
[----:B0-----:R-:W-:-:S03]  /*145d0*/  IADD3 R2, P1, PT, R12, UR4, RZ ;  /* 0x000000040c027c10 */ /* 0x001fc6000ff3e0ff */
[----:B------:R-:W5:Y:S04]  /*145e0*/  LDL R12, [R1+0xe50] ;  /* 0x000e5000010c7983 */ /* 0x000f680000100800 */
[----:B------:R0:W-:Y:S04]  /*145f0*/  STL [R1+0x104], R22 ;  /* 0x0001041601007387 */ /* 0x0001e80000100800 */
[----:B------:R3:W5:Y:S01]  /*14600*/  LDG.E.U8 R17, desc[UR12][R14.64] ;  /* 0x0000000c0e117981 */ /* 0x000762000c1e1100 */
[----:B--2---:R-:W-:-:S03]  /*14610*/  IADD3.X R5, PT, PT, R0, UR8, RZ, P2, !PT ;  /* 0x0000000800057c10 */ /* 0x004fc600097fe4ff */
[----:B------:R-:W2:Y:S01]  /*14620*/  LDL R0, [R1+0xe5c] ;  /* 0x000e5c0001007983 */ /* 0x000ea20000100800 */
[----:B---3--:R-:W-:-:S03]  /*14630*/  IADD3 R14, P2, PT, R11, UR4, RZ ;  /* 0x000000040b0e7c10 */ /* 0x008fc6000ff5e0ff */
[----:B------:R-:W3:Y:S04]  /*14640*/  LDL R11, [R1+0xe54] ;  /* 0x000e5400010b7983 */ /* 0x000ee80000100800 */
[----:B------:R1:W-:Y:S01]  /*14650*/  STL [R1+0x100], R21 ;  /* 0x0001001501007387 */ /* 0x0003e20000100800 */
[----:B----4-:R-:W-:-:S03]  /*14660*/  IADD3.X R3, PT, PT, R9, UR8, RZ, P1, !PT ;  /* 0x0000000809037c10 */ /* 0x010fc60008ffe4ff */
[----:B0-----:R5:W4:Y:S04]  /*14670*/  LDG.E.U8 R22, desc[UR12][R4.64] ;  /* 0x0000000c04167981 */ /* 0x001b28000c1e1100 */
[----:B------:R-:W4:Y:S04]  /*14680*/  LDL R9, [R1+0xe58] ;  /* 0x000e580001097983 */ /* 0x000f280000100800 */
[----:B-1----:R0:W4:Y:S01]  /*14690*/  LDG.E.U8 R21, desc[UR12][R2.64] ;  /* 0x0000000c02157981 */ /* 0x002122000c1e1100 */
[----:B-----5:R-:W-:Y:S02]  /*146a0*/  IADD3 R4, P1, PT, R16, UR4, RZ ;  /* 0x0000000410047c10 */ /* 0x020fe4000ff3e0ff */
[----:B------:R-:W-:-:S02]  /*146b0*/  IADD3.X R15, PT, PT, R6, UR8, RZ, P2, !PT ;  /* 0x00000008060f7c10 */ /* 0x000fc400097fe4ff */
[----:B------:R-:W5:Y:S04]  /*146c0*/  LDL R6, [R1+0xe40] ;  /* 0x000e400001067983 */ /* 0x000f680000100800 */
[----:B------:R1:W-:Y:S01]  /*146d0*/  STL [R1+0xfc], R19 ;  /* 0x0000fc1301007387 */ /* 0x0003e20000100800 */
[----:B------:R-:W-:-:S03]  /*146e0*/  IADD3.X R5, PT, PT, R10, UR8, RZ, P1, !PT ;  /* 0x000000080a057c10 */ /* 0x000fc60008ffe4ff */
[----:B------:R-:W5:Y:S04]  /*146f0*/  LDL R16, [R1+0xe4c] ;  /* 0x000e4c0001107983 */ /* 0x000f680000100800 */
[----:B------:R-:W5:Y:S01]  /*14700*/  LDL R10, [R1+0xe44] ;  /* 0x000e4400010a7983 */ /* 0x000f620000100800 */
[----:B0-----:R-:W-:-:S03]  /*14710*/  IADD3 R2, P2, PT, R13, UR4, RZ ;  /* 0x000000040d027c10 */ /* 0x001fc6000ff5e0ff */
[----:B------:R0:W-:Y:S04]  /*14720*/  STL [R1+0xf8], R20 ;  /* 0x0000f81401007387 */ /* 0x0001e80000100800 */
[----:B-1----:R1:W5:Y:S04]  /*14730*/  LDG.E.U8 R19, desc[UR12][R14.64] ;  /* 0x0000000c0e137981 */ /* 0x002368000c1e1100 */
[----:B------:R-:W5:Y:S01]  /*14740*/  LDL R13, [R1+0xe48] ;  /* 0x000e4800010d7983 */ /* 0x000f620000100800 */
[----:B------:R-:W-:-:S03]  /*14750*/  IADD3.X R3, PT, PT, R12, UR8, RZ, P2, !PT ;  /* 0x000000080c037c10 */ /* 0x000fc600097fe4ff */
[----:B0-----:R2:W5:Y:S01]  /*14760*/  LDG.E.U8 R20, desc[UR12][R4.64] ;  /* 0x0000000c04147981 */ /* 0x001562000c1e1100 */
[----:B-1----:R-:W-:-:S03]  /*14770*/  IADD3 R14, P1, PT, R8, UR4, RZ ;  /* 0x00000004080e7c10 */ /* 0x002fc6000ff3e0ff */
[----:B------:R-:W5:Y:S04]  /*14780*/  LDL R8, [R1+0xe30] ;  /* 0x000e300001087983 */ /* 0x000f680000100800 */
[----:B------:R0:W-:Y:S04]  /*14790*/  STL [R1+0xf4], R23 ;  /* 0x0000f41701007387 */ /* 0x0001e80000100800 */
[----:B------:R-:W5:Y:S04]  /*147a0*/  LDL R12, [R1+0xe3c] ;  /* 0x000e3c00010c7983 */ /* 0x000f680000100800 */
[----:B0-----:R4:W5:Y:S01]  /*147b0*/  LDG.E.U8 R23, desc[UR12][R2.64] ;  /* 0x0000000c02177981 */ /* 0x001962000c1e1100 */
[----:B--2---:R-:W-:-:S03]  /*147c0*/  IADD3 R4, P2, PT, R0, UR4, RZ ;  /* 0x0000000400047c10 */ /* 0x004fc6000ff5e0ff */
[----:B------:R-:W2:Y:S01]  /*147d0*/  LDL R0, [R1+0xe34] ;  /* 0x000e340001007983 */ /* 0x000ea20000100800 */
[----:B---3--:R-:W-:-:S03]  /*147e0*/  IADD3.X R15, PT, PT, R11, UR8, RZ, P1, !PT ;  /* 0x000000080b0f7c10 */ /* 0x008fc60008ffe4ff */
[----:B------:R0:W-:Y:S04]  /*147f0*/  STL [R1+0xf0], R18 ;  /* 0x0000f01201007387 */ /* 0x0001e80000100800 */
[----:B------:R-:W3:Y:S01]  /*14800*/  LDL R11, [R1+0xe38] ;  /* 0x000e3800010b7983 */ /* 0x000ee20000100800 */
[----:B----4-:R-:W-:-:S03]  /*14810*/  IADD3 R2, P1, PT, R9, UR4, RZ ;  /* 0x0000000409027c10 */ /* 0x010fc6000ff3e0ff */
[----:B------:R-:W4:Y:S04]  /*14820*/  LDL R9, [R1+0xe20] ;  /* 0x000e200001097983 */ /* 0x000f280000100800 */
[----:B------:R-:W-:Y:S01]  /*14830*/  STL [R1+0xec], R17 ;  /* 0x0000ec1101007387 */ /* 0x000fe20000100800 */
[----:B-----5:R-:W-:-:S03]  /*14840*/  IADD3.X R5, PT, PT, R6, UR8, RZ, P2, !PT ;  /* 0x0000000806057c10 */ /* 0x020fc600097fe4ff */
[----:B0-----:R-:W5:Y:S04]  /*14850*/  LDL R18, [R1+0xe2c] ;  /* 0x000e2c0001127983 */ /* 0x001f680000100800 */
[----:B------:R0:W5:Y:S01]  /*14860*/  LDG.E.U8 R6, desc[UR12][R14.64] ;  /* 0x0000000c0e067981 */ /* 0x000162000c1e1100 */
[----:B------:R-:W-:-:S03]  /*14870*/  IADD3.X R3, PT, PT, R10, UR8, RZ, P1, !PT ;  /* 0x000000080a037c10 */ /* 0x000fc60008ffe4ff */
[----:B------:R-:W5:Y:S04]  /*14880*/  LDG.E.U8 R5, desc[UR12][R4.64] ;  /* 0x0000000c04057981 */ /* 0x000f68000c1e1100 */
[----:B------:R-:W5:Y:S01]  /*14890*/  LDL R10, [R1+0xe24] ;  /* 0x000e2400010a7983 */ /* 0x000f620000100800 */
[----:B------:R-:W-:-:S03]  /*148a0*/  IADD3 R16, P2, PT, R16, UR4, RZ ;  /* 0x0000000410107c10 */ /* 0x000fc6000ff5e0ff */
[----:B------:R1:W-:Y:S01]  /*148b0*/  STL [R1+0xe8], R22 ;  /* 0x0000e81601007387 */ /* 0x0003e20000100800 */
[----:B0-----:R-:W-:-:S03]  /*148c0*/  IADD3 R14, P1, PT, R13, UR4, RZ ;  /* 0x000000040d0e7c10 */ /* 0x001fc6000ff3e0ff */
[----:B------:R-:W5:Y:S04]  /*148d0*/  LDL R13, [R1+0xe28] ;  /* 0x000e2800010d7983 */ /* 0x000f680000100800 */
[----:B-1----:R0:W5:Y:S01]  /*148e0*/  LDG.E.U8 R22, desc[UR12][R2.64] ;  /* 0x0000000c02167981 */ /* 0x002162000c1e1100 */
[----:B------:R-:W-:-:S03]  /*148f0*/  IADD3.X R17, PT, PT, R8, UR8, RZ, P2, !PT ;  /* 0x0000000808117c10 */ /* 0x000fc600097fe4ff */
[----:B------:R-:W5:Y:S04]  /*14900*/  LDL R8, [R1+0xe10] ;  /* 0x000e100001087983 */ /* 0x000f680000100800 */
[----:B------:R1:W-:Y:S01]  /*14910*/  STL [R1+0xe4], R21 ;  /* 0x0000e41501007387 */ /* 0x0003e20000100800 */
[----:B0-----:R-:W-:-:S03]  /*14920*/  IADD3 R2, P2, PT, R12, UR4, RZ ;  /* 0x000000040c027c10 */ /* 0x001fc6000ff5e0ff */
[----:B------:R-:W5:Y:S04]  /*14930*/  LDL R12, [R1+0xe1c] ;  /* 0x000e1c00010c7983 */ /* 0x000f680000100800 */
[----:B-1----:R3:W5:Y:S01]  /*14940*/  LDG.E.U8 R21, desc[UR12][R16.64] ;  /* 0x0000000c10157981 */ /* 0x002762000c1e1100 */
[----:B--2---:R-:W-:-:S03]  /*14950*/  IADD3.X R15, PT, PT, R0, UR8, RZ, P1, !PT ;  /* 0x00000008000f7c10 */ /* 0x004fc60008ffe4ff */
[----:B------:R-:W2:Y:S04]  /*14960*/  LDL R0, [R1+0xe14] ;  /* 0x000e140001007983 */ /* 0x000ea80000100800 */
[----:B------:R0:W-:Y:S01]  /*14970*/  STL [R1+0xe0], R19 ;  /* 0x0000e01301007387 */ /* 0x0001e20000100800 */
[----:B---3--:R-:W-:-:S03]  /*14980*/  IADD3 R16, P1, PT, R11, UR4, RZ ;  /* 0x000000040b107c10 */ /* 0x008fc6000ff3e0ff */
[----:B------:R-:W3:Y:S01]  /*14990*/  LDL R11, [R1+0xe18] ;  /* 0x000e1800010b7983 */ /* 0x000ee20000100800 */
[----:B----4-:R-:W-:-:S03]  /*149a0*/  IADD3.X R3, PT, PT, R9, UR8, RZ, P2, !PT ;  /* 0x0000000809037c10 */ /* 0x010fc600097fe4ff */
[----:B0-----:R0:W4:Y:S04]  /*149b0*/  LDG.E.U8 R19, desc[UR12][R14.64] ;  /* 0x0000000c0e137981 */ /* 0x001128000c1e1100 */
[----:B------:R-:W4:Y:S04]  /*149c0*/  LDL R9, [R1+0xe00] ;  /* 0x000e000001097983 */ /* 0x000f280000100800 */
[----:B------:R1:W-:Y:S04]  /*149d0*/  STL [R1+0xdc], R20 ;  /* 0x0000dc1401007387 */ /* 0x0003e80000100800 */
[----:B------:R-:W4:Y:S01]  /*149e0*/  LDL R4, [R1+0xe0c] ;  /* 0x000e0c0001047983 */ /* 0x000f220000100800 */
[----:B-----5:R-:W-:-:S03]  /*149f0*/  IADD3.X R17, PT, PT, R10, UR8, RZ, P1, !PT ;  /* 0x000000080a117c10 */ /* 0x020fc60008ffe4ff */
[----:B-1----:R1:W5:Y:S04]  /*14a00*/  LDG.E.U8 R20, desc[UR12][R2.64] ;  /* 0x0000000c02147981 */ /* 0x002368000c1e1100 */
[----:B------:R-:W5:Y:S01]  /*14a10*/  LDL R10, [R1+0xe04] ;  /* 0x000e0400010a7983 */ /* 0x000f620000100800 */
[----:B0-----:R-:W-:-:S03]  /*14a20*/  IADD3 R14, P2, PT, R18, UR4, RZ ;  /* 0x00000004120e7c10 */ /* 0x001fc6000ff5e0ff */
[----:B------:R0:W-:Y:S01]  /*14a30*/  STL [R1+0xd8], R23 ;  /* 0x0000d81701007387 */ /* 0x0001e20000100800 */
[----:B-1----:R-:W-:-:S03]  /*14a40*/  IADD3 R2, P1, PT, R13, UR4, RZ ;  /* 0x000000040d027c10 */ /* 0x002fc6000ff3e0ff */
[----:B------:R-:W5:Y:S04]  /*14a50*/  LDL R13, [R1+0xe08] ;  /* 0x000e0800010d7983 */ /* 0x000f680000100800 */
[----:B------:R1:W5:Y:S01]  /*14a60*/  LDG.E.U8 R18, desc[UR12][R16.64] ;  /* 0x0000000c10127981 */ /* 0x000362000c1e1100 */
[----:B------:R-:W-:-:S03]  /*14a70*/  IADD3.X R15, PT, PT, R8, UR8, RZ, P2, !PT ;  /* 0x00000008080f7c10 */ /* 0x000fc600097fe4ff */
[----:B------:R-:W5:Y:S04]  /*14a80*/  LDL R8, [R1+0xdf0] ;  /* 0x000df00001087983 */ /* 0x000f680000100800 */
[----:B------:R3:W5:Y:S01]  /*14a90*/  LDG.E.U8 R27, desc[UR12][R14.64] ;  /* 0x0000000c0e1b7981 */ /* 0x000762000c1e1100 */
[----:B-1----:R-:W-:-:S03]  /*14aa0*/  IADD3 R16, P2, PT, R12, UR4, RZ ;  /* 0x000000040c107c10 */ /* 0x002fc6000ff5e0ff */
[----:B------:R-:W5:Y:S01]  /*14ab0*/  LDL R12, [R1+0xdfc] ;  /* 0x000dfc00010c7983 */ /* 0x000f620000100800 */
[----:B--2---:R-:W-:-:S03]  /*14ac0*/  IADD3.X R3, PT, PT, R0, UR8, RZ, P1, !PT ;  /* 0x0000000800037c10 */ /* 0x004fc60008ffe4ff */
[----:B------:R-:W2:Y:S04]  /*14ad0*/  LDL R0, [R1+0xdf4] ;  /* 0x000df40001007983 */ /* 0x000ea80000100800 */
[----:B------:R1:W2:Y:S01]  /*14ae0*/  LDG.E.U8 R24, desc[UR12][R2.64] ;  /* 0x0000000c02187981 */ /* 0x0002a2000c1e1100 */
[----:B---3--:R-:W-:-:S03]  /*14af0*/  IADD3 R14, P1, PT, R11, UR4, RZ ;  /* 0x000000040b0e7c10 */ /* 0x008fc6000ff3e0ff */
[----:B------:R-:W3:Y:S01]  /*14b00*/  LDL R11, [R1+0xdf8] ;  /* 0x000df800010b7983 */ /* 0x000ee20000100800 */
[----:B----4-:R-:W-:-:S03]  /*14b10*/  IADD3.X R17, PT, PT, R9, UR8, RZ, P2, !PT ;  /* 0x0000000809117c10 */ /* 0x010fc600097fe4ff */
[----:B------:R-:W4:Y:S04]  /*14b20*/  LDL R9, [R1+0xde0] ;  /* 0x000de00001097983 */ /* 0x000f280000100800 */
[----:B------:R5:W-:Y:S01]  /*14b30*/  STL [R1+0xcc], R22 ;  /* 0x0000cc1601007387 */ /* 0x000be20000100800 */
[----:B-1----:R-:W-:-:S03]  /*14b40*/  IADD3 R2, P2, PT, R4, UR4, RZ ;  /* 0x0000000404027c10 */ /* 0x002fc6000ff5e0ff */
[----:B------:R-:W4:Y:S04]  /*14b50*/  LDL R4, [R1+0xdec] ;  /* 0x000dec0001047983 */ /* 0x000f280000100800 */
[----:B0-----:R0:W4:Y:S01]  /*14b60*/  LDG.E.U8 R23, desc[UR12][R16.64] ;  /* 0x0000000c10177981 */ /* 0x001122000c1e1100 */
[----:B-----5:R-:W-:-:S03]  /*14b70*/  IADD3.X R15, PT, PT, R10, UR8, RZ, P1, !PT ;  /* 0x000000080a0f7c10 */ /* 0x020fc60008ffe4ff */
[----:B------:R-:W5:Y:S04]  /*14b80*/  LDL R10, [R1+0xde4] ;  /* 0x000de400010a7983 */ /* 0x000f680000100800 */
[----:B------:R-:W-:Y:S01]  /*14b90*/  STL [R1+0xc8], R21 ;  /* 0x0000c81501007387 */ /* 0x000fe20000100800 */
[----:B0-----:R-:W-:-:S03]  /*14ba0*/  IADD3 R16, P1, PT, R13, UR4, RZ ;  /* 0x000000040d107c10 */ /* 0x001fc6000ff3e0ff */
[----:B------:R-:W5:Y:S04]  /*14bb0*/  LDL R13, [R1+0xde8] ;  /* 0x000de800010d7983 */ /* 0x000f680000100800 */
[----:B------:R0:W-:Y:S01]  /*14bc0*/  STL [R1+0xc4], R19 ;  /* 0x0000c41301007387 */ /* 0x0001e20000100800 */
[----:B------:R-:W-:-:S03]  /*14bd0*/  IADD3.X R3, PT, PT, R8, UR8, RZ, P2, !PT ;  /* 0x0000000808037c10 */ /* 0x000fc600097fe4ff */
[----:B------:R-:W5:Y:S04]  /*14be0*/  LDL R8, [R1+0xdd0] ;  /* 0x000dd00001087983 */ /* 0x000f680000100800 */
[----:B------:R1:W5:Y:S04]  /*14bf0*/  LDG.E.U8 R22, desc[UR12][R14.64] ;  /* 0x0000000c0e167981 */ /* 0x000368000c1e1100 */
[----:B0-----:R3:W5:Y:S01]  /*14c00*/  LDG.E.U8 R19, desc[UR12][R2.64] ;  /* 0x0000000c02137981 */ /* 0x001762000c1e1100 */
[----:B-1----:R-:W-:Y:S02]  /*14c10*/  IADD3 R14, P2, PT, R12, UR4, RZ ;  /* 0x000000040c0e7c10 */ /* 0x002fe4000ff5e0ff */
[----:B--2---:R-:W-:-:S02]  /*14c20*/  IADD3.X R17, PT, PT, R0, UR8, RZ, P1, !PT ;  /* 0x0000000800117c10 */ /* 0x004fc40008ffe4ff */
[----:B------:R-:W2:Y:S04]  /*14c30*/  LDL R0, [R1+0xddc] ;  /* 0x000ddc0001007983 */ /* 0x000ea80000100800 */
[----:B------:R0:W-:Y:S01]  /*14c40*/  STL [R1+0xc0], R20 ;  /* 0x0000c01401007387 */ /* 0x0001e20000100800 */
[----:B---3--:R-:W-:-:S03]  /*14c50*/  IADD3 R2, P1, PT, R11, UR4, RZ ;  /* 0x000000040b027c10 */ /* 0x008fc6000ff3e0ff */
[----:B------:R-:W3:Y:S04]  /*14c60*/  LDL R12, [R1+0xdd4] ;  /* 0x000dd400010c7983 */ /* 0x000ee80000100800 */
[----:B------:R1:W3:Y:S01]  /*14c70*/  LDG.E.U8 R21, desc[UR12][R16.64] ;  /* 0x0000000c10157981 */ /* 0x0002e2000c1e1100 */
[----:B----4-:R-:W-:-:S03]  /*14c80*/  IADD3.X R15, PT, PT, R9, UR8, RZ, P2, !PT ;  /* 0x00000008090f7c10 */ /* 0x010fc600097fe4ff */
[----:B------:R-:W4:Y:S04]  /*14c90*/  LDL R9, [R1+0xdd8] ;  /* 0x000dd80001097983 */ /* 0x000f280000100800 */
[----:B------:R0:W-:Y:S01]  /*14ca0*/  STL [R1+0xbc], R18 ;  /* 0x0000bc1201007387 */ /* 0x0001e20000100800 */
[----:B-1----:R-:W-:-:S03]  /*14cb0*/  IADD3 R16, P2, PT, R4, UR4, RZ ;  /* 0x0000000404107c10 */ /* 0x002fc6000ff5e0ff */
[----:B------:R-:W4:Y:S04]  /*14cc0*/  LDL R4, [R1+0xdc0] ;  /* 0x000dc00001047983 */ /* 0x000f280000100800 */
[----:B0-----:R0:W4:Y:S04]  /*14cd0*/  LDG.E.U8 R20, desc[UR12][R14.64] ;  /* 0x0000000c0e147981 */ /* 0x001128000c1e1100 */
[----:B------:R-:W4:Y:S01]  /*14ce0*/  LDL R18, [R1+0xdcc] ;  /* 0x000dcc0001127983 */ /* 0x000f220000100800 */
[----:B-----5:R-:W-:-:S03]  /*14cf0*/  IADD3.X R3, PT, PT, R10, UR8, RZ, P1, !PT ;  /* 0x000000080a037c10 */ /* 0x020fc60008ffe4ff */
[----:B------:R-:W5:Y:S04]  /*14d00*/  LDL R10, [R1+0xdc4] ;  /* 0x000dc400010a7983 */ /* 0x000f680000100800 */
[----:B------:R1:W-:Y:S01]  /*14d10*/  STL [R1+0xb8], R27 ;  /* 0x0000b81b01007387 */ /* 0x0003e20000100800 */
[----:B0-----:R-:W-:-:S03]  /*14d20*/  IADD3 R14, P1, PT, R13, UR4, RZ ;  /* 0x000000040d0e7c10 */ /* 0x001fc6000ff3e0ff */
[----:B------:R-:W5:Y:S04]  /*14d30*/  LDL R11, [R1+0xdc8] ;  /* 0x000dc800010b7983 */ /* 0x000f680000100800 */
[----:B------:R-:W5:Y:S01]  /*14d40*/  LDL R13, [R1+0xdb0] ;  /* 0x000db000010d7983 */ /* 0x000f620000100800 */
[----:B------:R-:W-:-:S03]  /*14d50*/  IADD3.X R17, PT, PT, R8, UR8, RZ, P2, !PT ;  /* 0x0000000808117c10 */ /* 0x000fc600097fe4ff */
[----:B-1----:R2:W5:Y:S04]  /*14d60*/  LDG.E.U8 R27, desc[UR12][R2.64] ;  /* 0x0000000c021b7981 */ /* 0x002568000c1e1100 */
[----:B------:R0:W-:Y:S04]  /*14d70*/  STL [R1+0xb4], R24 ;  /* 0x0000b41801007387 */ /* 0x0001e80000100800 */
[----:B------:R-:W5:Y:S04]  /*14d80*/  LDL R8, [R1+0xdbc] ;  /* 0x000dbc0001087983 */ /* 0x000f680000100800 */
[----:B0-----:R4:W5:Y:S01]  /*14d90*/  LDG.E.U8 R24, desc[UR12][R16.64] ;  /* 0x0000000c10187981 */ /* 0x001962000c1e1100 */
[----:B--2---:R-:W-:-:S03]  /*14da0*/  IADD3 R2, P2, PT, R0, UR4, RZ ;  /* 0x0000000400027c10 */ /* 0x004fc6000ff5e0ff */
[----:B------:R-:W2:Y:S04]  /*14db0*/  LDL R0, [R1+0xdb4] ;  /* 0x000db40001007983 */ /* 0x000ea80000100800 */
[----:B------:R0:W-:Y:S01]  /*14dc0*/  STL [R1+0xb0], R23 ;  /* 0x0000b01701007387 */ /* 0x0001e20000100800 */
[----:B---3--:R-:W-:-:S03]  /*14dd0*/  IADD3.X R15, PT, PT, R12, UR8, RZ, P1, !PT ;  /* 0x000000080c0f7c10 */ /* 0x008fc60008ffe4ff */
[----:B------:R-:W3:Y:S01]  /*14de0*/  LDL R12, [R1+0xdb8] ;  /* 0x000db800010c7983 */ /* 0x000ee20000100800 */
[----:B----4-:R-:W-:-:S03]  /*14df0*/  IADD3 R16, P1, PT, R9, UR4, RZ ;  /* 0x0000000409107c10 */ /* 0x010fc6000ff3e0ff */
[----:B------:R-:W4:Y:S04]  /*14e00*/  LDL R9, [R1+0xda0] ;  /* 0x000da00001097983 */ /* 0x000f280000100800 */
[----:B------:R1:W-:Y:S01]  /*14e10*/  STL [R1+0xac], R22 ;  /* 0x0000ac1601007387 */ /* 0x0003e20000100800 */
[----:B------:R-:W-:-:S03]  /*14e20*/  IADD3.X R3, PT, PT, R4, UR8, RZ, P2, !PT ;  /* 0x0000000804037c10 */ /* 0x000fc600097fe4ff */
[----:B------:R0:W4:Y:S04]  /*14e30*/  LDG.E.U8 R4, desc[UR12][R14.64] ;  /* 0x0000000c0e047981 */ /* 0x000128000c1e1100 */
[----:B------:R-:W4:Y:S01]  /*14e40*/  LDG.E.U8 R3, desc[UR12][R2.64] ;  /* 0x0000000c02037981 */ /* 0x000f22000c1e1100 */
[----:B-----5:R-:W-:-:S03]  /*14e50*/  IADD3.X R17, PT, PT, R10, UR8, RZ, P1, !PT ;  /* 0x000000080a117c10 */ /* 0x020fc60008ffe4ff */
[----:B------:R-:W5:Y:S04]  /*14e60*/  LDL R10, [R1+0xda4] ;  /* 0x000da400010a7983 */ /* 0x000f680000100800 */
[----:B------:R2:W-:Y:S04]  /*14e70*/  STL [R1+0xa8], R19 ;  /* 0x0000a81301007387 */ /* 0x0005e80000100800 */
[----:B------:R-:W5:Y:S01]  /*14e80*/  LDL R2, [R1+0xda8] ;  /* 0x000da80001027983 */ /* 0x000f620000100800 */
[----:B0-----:R-:W-:Y:S02]  /*14e90*/  IADD3 R14, P2, PT, R18, UR4, RZ ;  /* 0x00000004120e7c10 */ /* 0x001fe4000ff5e0ff */
[----:B------:R-:W-:Y:S01]  /*14ea0*/  IADD3 R18, P1, PT, R11, UR4, RZ ;  /* 0x000000040b127c10 */ /* 0x000fe2000ff3e0ff */
[----:B------:R0:W5:Y:S01]  /*14eb0*/  LDG.E.U8 R23, desc[UR12][R16.64] ;  /* 0x0000000c10177981 */ /* 0x000162000c1e1100 */
        /* <DEDUP_REMOVED lines=10> */
[----:B------:R-:W3:Y:S04]  /*14f60*/  LDG.E.U8 R21, desc[UR12][R18.64] ;  /* 0x0000000c12157981 */ /* 0x000ee8000c1e1100 */
[----:B0-----:R-:W3:Y:S01]  /*14f70*/  LDL R20, [R1+0xd9c] ;  /* 0x000d9c0001147983 */ /* 0x001ee20000100800 */
[----:B----4-:R-:W-:-:S03]  /*14f80*/  IADD3.X R17, PT, PT, R9, UR8, RZ, P2, !PT ;  /* 0x0000000809117c10 */ /* 0x010fc600097fe4ff */
[----:B------:R-:W4:Y:S04]  /*14f90*/  LDL R9, [R1+0x5b0] ;  /* 0x0005b00001097983 */ /* 0x000f280000100800 */
[----:B------:R0:W-:Y:S04]  /*14fa0*/  STL [R1+0x9c], R27 ;  /* 0x00009c1b01007387 */ /* 0x0001e80000100800 */
[----:B------:R-:W4:Y:S04]  /*14fb0*/  LDL R12, [R1+0x5b4] ;  /* 0x0005b400010c7983 */ /* 0x000f280000100800 */
[----:B------:R-:W4:Y:S01]  /*14fc0*/  LDG.E.U8 R19, desc[UR12][R16.64] ;  /* 0x0000000c10137981 */ /* 0x000f22000c1e1100 */
[----:B-----5:R-:W-:-:S03]  /*14fd0*/  IADD3.X R15, PT, PT, R10, UR8, RZ, P1, !PT ;  /* 0x000000080a0f7c10 */ /* 0x020fc60008ffe4ff */
[----:B------:R-:W5:Y:S04]  /*14fe0*/  LDL R10, [R1+0xd94] ;  /* 0x000d9400010a7983 */ /* 0x000f680000100800 */
[----:B------:R1:W-:Y:S04]  /*14ff0*/  STL [R1+0x98], R24 ;  /* 0x0000981801007387 */ /* 0x0003e80000100800 */
[----:B------:R-:W5:Y:S04]  /*15000*/  LDL R13, [R1+0x5a0] ;  /* 0x0005a000010d7983 */ /* 0x000f680000100800 */
[----:B------:R0:W5:Y:S02]  /*15010*/  LDG.E.U8 R18, desc[UR12][R14.64] ;  /* 0x0000000c0e127981 */ /* 0x000164000c1e1100 */
[----:B0-----:R-:W-:-:S02]  /*15020*/  IADD3 R14, P2, PT, R2, UR4, RZ ;  /* 0x00000004020e7c10 */ /* 0x001fc4000ff5e0ff */
[----:B------:R-:W5:Y:S01]  /*15030*/  LDL R2, [R1+0x56c] ;  /* 0x00056c0001027983 */ /* 0x000f620000100800 */
[----:B------:R-:W-:-:S03]  /*15040*/  IADD3 R16, P1, PT, R11, UR4, RZ ;  /* 0x000000040b107c10 */ /* 0x000fc6000ff3e0ff */
[----:B------:R-:W5:Y:S01]  /*15050*/  LDL R11, [R1+0x578] ;  /* 0x00057800010b7983 */ /* 0x000f620000100800 */
[----:B------:R-:W-:-:S03]  /*15060*/  IADD3.X R17, PT, PT, R8, UR8, RZ, P1, !PT ;  /* 0x0000000808117c10 */ /* 0x000fc60008ffe4ff */
[----:B------:R-:W5:Y:S04]  /*15070*/  LDL R8, [R1+0x5a4] ;  /* 0x0005a40001087983 */ /* 0x000f680000100800 */
[----:B------:R-:W5:Y:S01]  /*15080*/  LDG.E.U8 R27, desc[UR12][R16.64] ;  /* 0x0000000c101b7981 */ /* 0x000f62000c1e1100 */
[----:B--2---:R-:W-:-:S03]  /*15090*/  IADD3.X R15, PT, PT, R0, UR8, RZ, P2, !PT ;  /* 0x00000008000f7c10 */ /* 0x004fc600097fe4ff */
[----:B------:R-:W2:Y:S04]  /*150a0*/  LDL R0, [R1+0x590] ;  /* 0x0005900001007983 */ /* 0x000ea80000100800 */
[----:B-1----:R3:W2:Y:S02]  /*150b0*/  LDG.E.U8 R24, desc[UR12][R14.64] ;  /* 0x0000000c0e187981 */ /* 0x0026a4000c1e1100 */
[----:B---3--:R-:W-:-:S04]  /*150c0*/  IADD3 R14, P1, PT, R20, UR4, RZ ;  /* 0x00000004140e7c10 */ /* 0x008fc8000ff3e0ff */
[----:B----4-:R-:W-:Y:S02]  /*150d0*/  IADD3.X R15, PT, PT, R9, UR8, RZ, P1, !PT ;  /* 0x00000008090f7c10 */ /* 0x010fe40008ffe4ff */
[----:B------:R-:W3:Y:S04]  /*150e0*/  LDL R9, [R1+0x57c] ;  /* 0x00057c0001097983 */ /* 0x000ee80000100800 */
[----:B------:R5:W4:Y:S04]  /*150f0*/  LDG.E.U8 R20, desc[UR12][R14.64] ;  /* 0x0000000c0e147981 */ /* 0x000b28000c1e1100 */
[----:B------:R0:W-:Y:S01]  /*15100*/  STL [R1+0x90], R23 ;  /* 0x0000901701007387 */ /* 0x0001e20000100800 */
[----:B-----5:R-:W-:-:S03]  /*15110*/  IADD3 R14, P1, PT, R10, UR4, RZ ;  /* 0x000000040a0e7c10 */ /* 0x020fc6000ff3e0ff */
[----:B------:R-:W5:Y:S01]  /*15120*/  LDL R10, [R1+0x14bc] ;  /* 0x0014bc00010a7983 */ /* 0x000f620000100800 */
[----:B------:R-:W-:-:S03]  /*15130*/  IADD3.X R15, PT, PT, R12, UR8, RZ, P1, !PT ;  /* 0x000000080c0f7c10 */ /* 0x000fc60008ffe4ff */
[----:B------:R-:W4:Y:S04]  /*15140*/  LDL R12, [R1+0x14b8] ;  /* 0x0014b800010c7983 */ /* 0x000f280000100800 */
[----:B0-----:R0:W4:Y:S04]  /*15150*/  LDG.E.U8 R23, desc[UR12][R14.64] ;  /* 0x0000000c0e177981 */ /* 0x001128000c1e1100 */
[----:B------:R1:W-:Y:S01]  /*15160*/  STL [R1+0x68], R22 ;  /* 0x0000681601007387 */ /* 0x0003e20000100800 */
[----:B0-----:R-:W-:-:S04]  /*15170*/  IADD3 R14, P1, PT, R13, UR4, RZ ;  /* 0x000000040d0e7c10 */ /* 0x001fc8000ff3e0ff */
[----:B------:R-:W-:Y:S02]  /*15180*/  IADD3.X R15, PT, PT, R2, UR8, RZ, P1, !PT ;  /* 0x00000008020f7c10 */ /* 0x000fe40008ffe4ff */
[----:B------:R-:W4:Y:S04]  /*15190*/  LDL R2, [R1+0x14b4] ;  /* 0x0014b40001027983 */ /* 0x000f280000100800 */
[----:B-1----:R0:W4:Y:S04]  /*151a0*/  LDG.E.U8 R22, desc[UR12][R14.64] ;  /* 0x0000000c0e167981 */ /* 0x002128000c1e1100 */
[----:B------:R-:W-:Y:S01]  /*151b0*/  STL [R1+0x8c], R21 ;  /* 0x00008c1501007387 */ /* 0x000fe20000100800 */
[----:B0-----:R-:W-:-:S03]  /*151c0*/  IADD3 R14, P1, PT, R8, UR4, RZ ;  /* 0x00000004080e7c10 */ /* 0x001fc6000ff3e0ff */
[----:B------:R-:W4:Y:S01]  /*151d0*/  LDL R8, [R1+0x14b0] ;  /* 0x0014b00001087983 */ /* 0x000f220000100800 */
[----:B------:R-:W-:-:S03]  /*151e0*/  IADD3.X R15, PT, PT, R11, UR8, RZ, P1, !PT ;  /* 0x000000080b0f7c10 */ /* 0x000fc60008ffe4ff */
[----:B------:R0:W-:Y:S04]  /*151f0*/  STL [R1+0x84], R19 ;  /* 0x0000841301007387 */ /* 0x0001e80000100800 */
[----:B------:R-:W4:Y:S04]  /*15200*/  LDL R11, [R1+0x14ac] ;  /* 0x0014ac00010b7983 */ /* 0x000f280000100800 */
[----:B------:R1:W-:Y:S04]  /*15210*/  STL [R1+0x88], R18 ;  /* 0x0000881201007387 */ /* 0x0003e80000100800 */
[----:B0-----:R0:W4:Y:S01]  /*15220*/  LDG.E.U8 R19, desc[UR12][R14.64] ;  /* 0x0000000c0e137981 */ /* 0x001122000c1e1100 */
[----:B------:R-:W-:Y:S01]  /*15230*/  USHF.L.U32 UR14, UR17, 0x1, URZ ;  /* 0x00000001110e7899 */ /* 0x000fe200080006ff */
[----:B--2---:R-:W-:Y:S01]  /*15240*/  IADD3 R16, P1, PT, R0, UR4, RZ ;  /* 0x0000000400107c10 */ /* 0x004fe2000ff3e0ff */
[----:B------:R-:W-:-:S03]  /*15250*/  VIADD R0, R25, UR17 ;  /* 0x0000001119007c36 */ /* 0x000fc60008000000 */
[----:B---3--:R-:W-:Y:S02]  /*15260*/  IADD3.X R17, PT, PT, R9, UR8, RZ, P1, !PT ;  /* 0x0000000809117c10 */ /* 0x008fe40008ffe4ff */
[----:B------:R-:W2:Y:S01]  /*15270*/  LDL R9, [R1+0x14a8] ;  /* 0x0014a80001097983 */ /* 0x000ea20000100800 */
[----:B0-----:R-:W-:Y:S01]  /*15280*/  IADD3 R14, P1, PT, R0, UR4, RZ ;  /* 0x00000004000e7c10 */ /* 0x001fe2000ff3e0ff */
[----:B------:R-:W-:Y:S02]  /*15290*/  VIADD R0, R26, UR17 ;  /* 0x000000111a007c36 */ /* 0x000fe40008000000 */
[----:B------:R0:W3:Y:S01]  /*152a0*/  LDG.E.U8 R21, desc[UR12][R16.64] ;  /* 0x0000000c10157981 */ /* 0x0000e2000c1e1100 */
[----:B-----5:R-:W-:-:S03]  /*152b0*/  IADD3.X R15, PT, PT, R10, UR8, RZ, P1, !PT ;  /* 0x000000080a0f7c10 */ /* 0x020fc60008ffe4ff */
[----:B------:R-:W5:Y:S01]  /*152c0*/  LDL R10, [R1+0x14a4] ;  /* 0x0014a400010a7983 */ /* 0x000f620000100800 */
[----:B0-----:R-:W-:Y:S01]  /*152d0*/  IADD3 R16, P1, PT, R0, UR4, RZ ;  /* 0x0000000400107c10 */ /* 0x001fe2000ff3e0ff */
[----:B------:R-:W-:Y:S02]  /*152e0*/  VIADD R0, R25, UR14 ;  /* 0x0000000e19007c36 */ /* 0x000fe40008000000 */
[----:B-1----:R0:W5:Y:S01]  /*152f0*/  LDG.E.U8 R18, desc[UR12][R14.64] ;  /* 0x0000000c0e127981 */ /* 0x002162000c1e1100 */
[----:B----4-:R-:W-:-:S03]  /*15300*/  IADD3.X R17, PT, PT, R12, UR8, RZ, P1, !PT ;  /* 0x000000080c117c10 */ /* 0x010fc60008ffe4ff */
[----:B------:R-:W-:Y:S04]  /*15310*/  STL [R1+0x80], R27 ;  /* 0x0000801b01007387 */ /* 0x000fe80000100800 */
[----:B------:R-:W-:Y:S01]  /*15320*/  STL [R1+0x7c], R24 ;  /* 0x00007c1801007387 */ /* 0x000fe20000100800 */
[----:B0-----:R-:W-:-:S03]  /*15330*/  IADD3 R14, P1, PT, R0, UR4, RZ ;  /* 0x00000004000e7c10 */ /* 0x001fc6000ff3e0ff */
[----:B------:R-:W4:Y:S04]  /*15340*/  LDL R12, [R1+0x14a0] ;  /* 0x0014a000010c7983 */ /* 0x000f280000100800 */
[----:B------:R0:W4:Y:S01]  /*15350*/  LDG.E.U8 R13, desc[UR12][R16.64] ;  /* 0x0000000c100d7981 */ /* 0x000122000c1e1100 */
[----:B------:R-:W-:-:S03]  /*15360*/  IADD3.X R15, PT, PT, R2, UR8, RZ, P1, !PT ;  /* 0x00000008020f7c10 */ /* 0x000fc60008ffe4ff */
[----:B------:R1:W-:Y:S04]  /*15370*/  STL [R1+0x78], R20 ;  /* 0x0000781401007387 */ /* 0x0003e80000100800 */
[----:B------:R-:W4:Y:S04]  /*15380*/  LDL R2, [R1+0x149c] ;  /* 0x00149c0001027983 */ /* 0x000f280000100800 */
[----:B-1----:R1:W4:Y:S01]  /*15390*/  LDG.E.U8 R20, desc[UR12][R14.64] ;  /* 0x0000000c0e147981 */ /* 0x002322000c1e1100 */
[----:B------:R-:W-:Y:S01]  /*153a0*/  UIMAD UR18, UR17, 0x3, URZ ;  /* 0x00000003111278a4 */ /* 0x000fe2000f8e02ff */
[----:B------:R-:W-:-:S05]  /*153b0*/  VIADD R0, R26, UR14 ;  /* 0x0000000e1a007c36 */ /* 0x000fca0008000000 */
[----:B0-----:R-:W-:Y:S01]  /*153c0*/  IADD3 R16, P1, PT, R0, UR4, RZ ;  /* 0x0000000400107c10 */ /* 0x001fe2000ff3e0ff */
[----:B------:R-:W-:Y:S01]  /*153d0*/  VIADD R0, R25, UR18 ;  /* 0x0000001219007c36 */ /* 0x000fe20008000000 */
[----:B------:R-:W-:Y:S02]  /*153e0*/  USHF.L.U32 UR14, UR17, 0x2, URZ ;  /* 0x00000002110e7899 */ /* 0x000fe400080006ff */
[----:B------:R-:W-:Y:S02]  /*153f0*/  IADD3.X R17, PT, PT, R8, UR8, RZ, P1, !PT ;  /* 0x0000000808117c10 */ /* 0x000fe40008ffe4ff */
[----:B-1----:R-:W-:Y:S01]  /*15400*/  IADD3 R14, P1, PT, R0, UR4, RZ ;  /* 0x00000004000e7c10 */ /* 0x002fe2000ff3e0ff */
[----:B------:R-:W-:Y:S01]  /*15410*/  VIADD R0, R26, UR18 ;  /* 0x000000121a007c36 */ /* 0x000fe20008000000 */
[----:B------:R-:W-:Y:S02]  /*15420*/  STL [R1+0x74], R23 ;  /* 0x0000741701007387 */ /* 0x000fe40000100800 */
[----:B------:R-:W-:-:S02]  /*15430*/  IADD3.X R15, PT, PT, R11, UR8, RZ, P1, !PT ;  /* 0x000000080b0f7c10 */ /* 0x000fc40008ffe4ff */
[----:B------:R-:W-:Y:S04]  /*15440*/  STL [R1+0x70], R22 ;  /* 0x0000701601007387 */ /* 0x000fe80000100800 */
[----:B------:R-:W4:Y:S04]  /*15450*/  LDL R8, [R1+0x1498] ;  /* 0x0014980001087983 */ /* 0x000f280000100800 */
[----:B------:R0:W4:Y:S04]  /*15460*/  LDG.E.U8 R24, desc[UR12][R16.64] ;  /* 0x0000000c10187981 */ /* 0x000128000c1e1100 */
[----:B------:R1:W-:Y:S04]  /*15470*/  STL [R1+0x6c], R19 ;  /* 0x00006c1301007387 */ /* 0x0003e80000100800 */
[----:B------:R-:W4:Y:S01]  /*15480*/  LDL R11, [R1+0x1494] ;  /* 0x00149400010b7983 */ /* 0x000f220000100800 */
[----:B0-----:R-:W-:Y:S01]  /*15490*/  IADD3 R16, P1, PT, R0, UR4, RZ ;  /* 0x0000000400107c10 */ /* 0x001fe2000ff3e0ff */
[----:B------:R-:W-:-:S02]  /*154a0*/  VIADD R0, R25, UR14 ;  /* 0x0000000e19007c36 */ /* 0x000fc40008000000 */
[----:B-1----:R0:W4:Y:S01]  /*154b0*/  LDG.E.U8 R19, desc[UR12][R14.64] ;  /* 0x0000000c0e137981 */ /* 0x002122000c1e1100 */
[----:B--2---:R-:W-:Y:S02]  /*154c0*/  IADD3.X R17, PT, PT, R9, UR8, RZ, P1, !PT ;  /* 0x0000000809117c10 */ /* 0x004fe40008ffe4ff */
[----:B0-----:R-:W-:Y:S01]  /*154d0*/  IADD3 R14, P1, PT, R0, UR4, RZ ;  /* 0x00000004000e7c10 */ /* 0x001fe2000ff3e0ff */
[----:B---3--:R-:W-:Y:S01]  /*154e0*/  STL [R1+0x60], R21 ;  /* 0x0000601501007387 */ /* 0x008fe20000100800 */
[----:B------:R-:W-:-:S03]  /*154f0*/  VIADD R0, R26, UR14 ;  /* 0x0000000e1a007c36 */ /* 0x000fc60008000000 */
[----:B------:R-:W2:Y:S01]  /*15500*/  LDL R9, [R1+0x1484] ;  /* 0x0014840001097983 */ /* 0x000ea20000100800 */
[----:B------:R-:W-:-:S03]  /*15510*/  UIMAD UR14, UR17, 0x5, URZ ;  /* 0x00000005110e78a4 */ /* 0x000fc6000f8e02ff */
[----:B------:R-:W3:Y:S01]  /*15520*/  LDG.E.U8 R23, desc[UR12][R16.64] ;  /* 0x0000000c10177981 */ /* 0x000ee2000c1e1100 */
[----:B-----5:R-:W-:-:S03]  /*15530*/  IADD3.X R15, PT, PT, R10, UR8, RZ, P1, !PT ;  /* 0x000000080a0f7c10 */ /* 0x020fc60008ffe4ff */
[----:B------:R0:W-:Y:S04]  /*15540*/  STL [R1+0x4c], R18 ;  /* 0x00004c1201007387 */ /* 0x0001e80000100800 */
[----:B------:R-:W5:Y:S04]  /*15550*/  LDL R10, [R1+0x1480] ;  /* 0x00148000010a7983 */ /* 0x000f680000100800 */
[----:B0-----:R0:W5:Y:S04]  /*15560*/  LDG.E.U8 R18, desc[UR12][R14.64] ;  /* 0x0000000c0e127981 */ /* 0x001168000c1e1100 */
[----:B----4-:R1:W-:Y:S01]  /*15570*/  STL [R1+0x48], R13 ;  /* 0x0000480d01007387 */ /* 0x0103e20000100800 */
[----:B0-----:R-:W-:Y:S01]  /*15580*/  IADD3 R14, P1, PT, R0, UR4, RZ ;  /* 0x00000004000e7c10 */ /* 0x001fe2000ff3e0ff */
[----:B------:R-:W-:-:S03]  /*15590*/  VIADD R0, R25, UR14 ;  /* 0x0000000e19007c36 */ /* 0x000fc60008000000 */
[----:B------:R-:W-:Y:S01]  /*155a0*/  IADD3.X R15, PT, PT, R12, UR8, RZ, P1, !PT ;  /* 0x000000080c0f7c10 */ /* 0x000fe20008ffe4ff */
[----:B-1----:R-:W4:Y:S01]  /*155b0*/  LDL R13, [R1+0x147c] ;  /* 0x00147c00010d7983 */ /* 0x002f220000100800 */
[----:B------:R-:W-:-:S03]  /*155c0*/  IADD3 R16, P1, PT, R0, UR4, RZ ;  /* 0x0000000400107c10 */ /* 0x000fc6000ff3e0ff */
[----:B------:R0:W4:Y:S01]  /*155d0*/  LDG.E.U8 R22, desc[UR12][R14.64] ;  /* 0x0000000c0e167981 */ /* 0x000122000c1e1100 */
[----:B------:R-:W-:-:S03]  /*155e0*/  IADD3.X R17, PT, PT, R2, UR8, RZ, P1, !PT ;  /* 0x0000000802117c10 */ /* 0x000fc60008ffe4ff */
[----:B------:R1:W-:Y:S04]  /*155f0*/  STL [R1+0x64], R20 ;  /* 0x0000641401007387 */ /* 0x0003e80000100800 */
[----:B------:R-:W4:Y:S04]  /*15600*/  LDL R2, [R1+0x1478] ;  /* 0x0014780001027983 */ /* 0x000f280000100800 */
[----:B------:R1:W4:Y:S01]  /*15610*/  LDG.E.U8 R21, desc[UR12][R16.64] ;  /* 0x0000000c10157981 */ /* 0x000322000c1e1100 */
[----:B------:R-:W-:Y:S01]  /*15620*/  VIADD R0, R26, UR14 ;  /* 0x0000000e1a007c36 */ /* 0x000fe20008000000 */
[----:B------:R-:W-:-:S02]  /*15630*/  UIMAD UR18, UR17, 0x6, URZ ;  /* 0x00000006111278a4 */ /* 0x000fc4000f8e02ff */
[----:B------:R-:W-:Y:S02]  /*15640*/  USHF.L.U32 UR14, UR17, 0x3, URZ ;  /* 0x00000003110e7899 */ /* 0x000fe400080006ff */
[----:B0-----:R-:W-:Y:S02]  /*15650*/  IADD3 R14, P1, PT, R0, UR4, RZ ;  /* 0x00000004000e7c10 */ /* 0x001fe4000ff3e0ff */
[----:B------:R-:W-:Y:S02]  /*15660*/  VIADD R0, R25, UR18 ;  /* 0x0000001219007c36 */ /* 0x000fe40008000000 */
[----:B------:R-:W-:-:S03]  /*15670*/  IADD3.X R15, PT, PT, R8, UR8, RZ, P1, !PT ;  /* 0x00000008080f7c10 */ /* 0x000fc60008ffe4ff */
[----:B-1----:R-:W-:Y:S01]  /*15680*/  IADD3 R16, P1, PT, R0, UR4, RZ ;  /* 0x0000000400107c10 */ /* 0x002fe2000ff3e0ff */
[----:B------:R-:W-:Y:S01]  /*15690*/  VIADD R0, R25, UR14 ;  /* 0x0000000e19007c36 */ /* 0x000fe20008000000 */
[----:B------:R-:W-:Y:S01]  /*156a0*/  STL [R1+0x5c], R24 ;  /* 0x00005c1801007387 */ /* 0x000fe20000100800 */
[----:B------:R-:W-:-:S03]  /*156b0*/  UIMAD UR19, UR17, 0x9, URZ ;  /* 0x00000009111378a4 */ /* 0x000fc6000f8e02ff */
[----:B------:R-:W4:Y:S04]  /*156c0*/  LDL R8, [R1+0x1474] ;  /* 0x0014740001087983 */ /* 0x000f280000100800 */
[----:B------:R0:W4:Y:S01]  /*156d0*/  LDG.E.U8 R20, desc[UR12][R14.64] ;  /* 0x0000000c0e147981 */ /* 0x000122000c1e1100 */
[----:B------:R-:W-:-:S03]  /*156e0*/  IADD3.X R17, PT, PT, R11, UR8, RZ, P1, !PT ;  /* 0x000000080b117c10 */ /* 0x000fc60008ffe4ff */
[----:B------:R1:W-:Y:S01]  /*156f0*/  STL [R1+0x58], R19 ;  /* 0x0000581301007387 */ /* 0x0003e20000100800 */
[----:B0-----:R-:W-:Y:S01]  /*15700*/  IADD3 R14, P1, PT, R0, UR4, RZ ;  /* 0x00000004000e7c10 */ /* 0x001fe2000ff3e0ff */
[----:B------:R-:W-:Y:S02]  /*15710*/  VIADD R0, R26, UR14 ;  /* 0x0000000e1a007c36 */ /* 0x000fe40008000000 */
[----:B------:R-:W4:Y:S04]  /*15720*/  LDL R11, [R1+0x1444] ;  /* 0x00144400010b7983 */ /* 0x000f280000100800 */
[----:B-1----:R0:W4:Y:S04]  /*15730*/  LDG.E.U8 R19, desc[UR12][R16.64] ;  /* 0x0000000c10137981 */ /* 0x002128000c1e1100 */
[----:B------:R-:W4:Y:S01]  /*15740*/  LDL R12, [R1+0x1440] ;  /* 0x00144000010c7983 */ /* 0x000f220000100800 */
[----:B--2---:R-:W-:-:S02]  /*15750*/  IADD3.X R15, PT, PT, R9, UR8, RZ, P1, !PT ;  /* 0x00000008090f7c10 */ /* 0x004fc40008ffe4ff */
[----:B0-----:R-:W-:Y:S01]  /*15760*/  IADD3 R16, P1, PT, R0, UR4, RZ ;  /* 0x0000000400107c10 */ /* 0x001fe2000ff3e0ff */
[----:B------:R-:W-:Y:S02]  /*15770*/  VIADD R0, R25, UR19 ;  /* 0x0000001319007c36 */ /* 0x000fe40008000000 */
[----:B------:R0:W2:Y:S04]  /*15780*/  LDG.E.U8 R9, desc[UR12][R14.64] ;  /* 0x0000000c0e097981 */ /* 0x0000a8000c1e1100 */
[----:B---3--:R-:W-:Y:S01]  /*15790*/  STL [R1+0x54], R23 ;  /* 0x0000541701007387 */ /* 0x008fe20000100800 */
[----:B-----5:R-:W-:Y:S02]  /*157a0*/  IADD3.X R17, PT, PT, R10, UR8, RZ, P1, !PT ;  /* 0x000000080a117c10 */ /* 0x020fe40008ffe4ff */
[----:B0-----:R-:W-:Y:S01]  /*157b0*/  IADD3 R14, P1, PT, R0, UR4, RZ ;  /* 0x00000004000e7c10 */ /* 0x001fe2000ff3e0ff */
[----:B------:R-:W-:Y:S01]  /*157c0*/  VIADD R0, R26, UR19 ;  /* 0x000000131a007c36 */ /* 0x000fe20008000000 */
[----:B------:R-:W-:Y:S01]  /*157d0*/  UIMAD UR14, UR17, 0xa, URZ ;  /* 0x0000000a110e78a4 */ /* 0x000fe2000f8e02ff */
[----:B------:R-:W3:Y:S04]  /*157e0*/  LDG.E.U8 R10, desc[UR12][R16.64] ;  /* 0x0000000c100a7981 */ /* 0x000ee8000c1e1100 */
[----:B------:R0:W-:Y:S04]  /*157f0*/  STL [R1+0x50], R18 ;  /* 0x0000501201007387 */ /* 0x0001e80000100800 */
[----:B0-----:R-:W5:Y:S01]  /*15800*/  LDL R18, [R1+0x1470] ;  /* 0x0014700001127983 */ /* 0x001f620000100800 */
[----:B----4-:R-:W-:-:S03]  /*15810*/  IADD3.X R15, PT, PT, R13, UR8, RZ, P1, !PT ;  /* 0x000000080d0f7c10 */ /* 0x010fc60008ffe4ff */
[----:B------:R0:W-:Y:S04]  /*15820*/  STL [R1+0x44], R22 ;  /* 0x0000441601007387 */ /* 0x0001e80000100800 */
[----:B------:R-:W4:Y:S04]  /*15830*/  LDL R13, [R1+0x143c] ;  /* 0x00143c00010d7983 */ /* 0x000f280000100800 */
[----:B0-----:R0:W2:Y:S02]  /*15840*/  LDG.E.U8 R22, desc[UR12][R14.64] ;  /* 0x0000000c0e167981 */ /* 0x0010a4000c1e1100 */
[----:B0-----:R-:W-:-:S04]  /*15850*/  IADD3 R14, P1, PT, R0, UR4, RZ ;  /* 0x00000004000e7c10 */ /* 0x001fc8000ff3e0ff */
[----:B------:R-:W-:Y:S01]  /*15860*/  IADD3.X R15, PT, PT, R2, UR8, RZ, P1, !PT ;  /* 0x00000008020f7c10 */ /* 0x000fe20008ffe4ff */
[----:B------:R0:W-:Y:S04]  /*15870*/  STL [R1+0x40], R21 ;  /* 0x0000401501007387 */ /* 0x0001e80000100800 */
[----:B------:R-:W3:Y:S04]  /*15880*/  LDL R2, [R1+0x142c] ;  /* 0x00142c0001027983 */ /* 0x000ee80000100800 */
[----:B0-----:R0:W3:Y:S01]  /*15890*/  LDG.E.U8 R21, desc[UR12][R14.64] ;  /* 0x0000000c0e157981 */ /* 0x0010e2000c1e1100 */
[----:B------:R-:W-:Y:S01]  /*158a0*/  VIADD R0, R25, UR14 ;  /* 0x0000000e19007c36 */ /* 0x000fe20008000000 */
[----:B------:R-:W-:-:S04]  /*158b0*/  USHF.L.U32 UR19, UR17, 0x4, URZ ;  /* 0x0000000411137899 */ /* 0x000fc800080006ff */
[----:B0-----:R-:W-:Y:S02]  /*158c0*/  IADD3 R14, P1, PT, R0, UR4, RZ ;  /* 0x00000004000e7c10 */ /* 0x001fe4000ff3e0ff */
[----:B------:R-:W-:Y:S02]  /*158d0*/  VIADD R0, R25, UR19 ;  /* 0x0000001319007c36 */ /* 0x000fe40008000000 */
[----:B------:R-:W-:-:S03]  /*158e0*/  IADD3.X R15, PT, PT, R8, UR8, RZ, P1, !PT ;  /* 0x00000008080f7c10 */ /* 0x000fc60008ffe4ff */
[----:B------:R-:W-:Y:S01]  /*158f0*/  IADD3 R16, P1, PT, R0, UR4, RZ ;  /* 0x0000000400107c10 */ /* 0x000fe2000ff3e0ff */
[----:B------:R-:W-:Y:S01]  /*15900*/  VIADD R0, R26, UR19 ;  /* 0x000000131a007c36 */ /* 0x000fe20008000000 */
[----:B------:R0:W-:Y:S02]  /*15910*/  STL [R1+0x3c], R20 ;  /* 0x00003c1401007387 */ /* 0x0001e40000100800 */
[----:B------:R-:W-:Y:S02]  /*15920*/  IADD3.X R17, PT, PT, R11, UR8, RZ, P1, !PT ;  /* 0x000000080b117c10 */ /* 0x000fe40008ffe4ff */
[----:B------:R-:W3:Y:S01]  /*15930*/  LDL R8, [R1+0x146c] ;  /* 0x00146c0001087983 */ /* 0x000ee20000100800 */
[----:B------:R-:W-:-:S03]  /*15940*/  UIMAD UR19, UR17, 0x11, URZ ;  /* 0x00000011111378a4 */ /* 0x000fc6000f8e02ff */
[----:B------:R-:W3:Y:S04]  /*15950*/  LDG.E.U8 R11, desc[UR12][R16.64] ;  /* 0x0000000c100b7981 */ /* 0x000ee8000c1e1100 */
[----:B0-----:R0:W3:Y:S02]  /*15960*/  LDG.E.U8 R20, desc[UR12][R14.64] ;  /* 0x0000000c0e147981 */ /* 0x0010e4000c1e1100 */
[----:B0-----:R-:W-:Y:S01]  /*15970*/  IADD3 R14, P1, PT, R0, UR4, RZ ;  /* 0x00000004000e7c10 */ /* 0x001fe2000ff3e0ff */
[----:B------:R-:W-:-:S03]  /*15980*/  VIADD R0, R26, UR14 ;  /* 0x0000000e1a007c36 */ /* 0x000fc60008000000 */
[----:B------:R-:W-:Y:S02]  /*15990*/  IADD3.X R15, PT, PT, R12, UR8, RZ, P1, !PT ;  /* 0x000000080c0f7c10 */ /* 0x000fe40008ffe4ff */
[----:B------:R-:W-:Y:S01]  /*159a0*/  IADD3 R16, P1, PT, R0, UR4, RZ ;  /* 0x0000000400107c10 */ /* 0x000fe2000ff3e0ff */
[----:B------:R-:W-:Y:S01]  /*159b0*/  VIADD R0, R25, UR19 ;  /* 0x0000001319007c36 */ /* 0x000fe20008000000 */
[----:B------:R0:W-:Y:S04]  /*159c0*/  STL [R1+0x38], R19 ;  /* 0x0000381301007387 */ /* 0x0001e80000100800 */
[----:B------:R1:W3:Y:S04]  /*159d0*/  LDG.E.U8 R12, desc[UR12][R14.64] ;  /* 0x0000000c0e0c7981 */ /* 0x0002e8000c1e1100 */
[----:B0-----:R-:W3:Y:S01]  /*159e0*/  LDL R19, [R1+0x1430] ;  /* 0x0014300001137983 */ /* 0x001ee20000100800 */
[----:B-----5:R-:W-:-:S02]  /*159f0*/  IADD3.X R17, PT, PT, R18, UR8, RZ, P1, !PT ;  /* 0x0000000812117c10 */ /* 0x020fc40008ffe4ff */
[----:B-1----:R-:W-:Y:S01]  /*15a00*/  IADD3 R14, P1, PT, R0, UR4, RZ ;  /* 0x00000004000e7c10 */ /* 0x002fe2000ff3e0ff */
[----:B------:R-:W5:Y:S01]  /*15a10*/  LDL R18, [R1+0x1420] ;  /* 0x0014200001127983 */ /* 0x000f620000100800 */
[----:B------:R-:W-:Y:S01]  /*15a20*/  VIADD R0, R26, UR19 ;  /* 0x000000131a007c36 */ /* 0x000fe20008000000 */
[----:B------:R-:W-:Y:S02]  /*15a30*/  UIMAD UR14, UR17, 0x12, URZ ;  /* 0x00000012110e78a4 */ /* 0x000fe4000f8e02ff */
[----:B------:R-:W5:Y:S01]  /*15a40*/  LDG.E.U8 R29, desc[UR12][R16.64] ;  /* 0x0000000c101d7981 */ /* 0x000f62000c1e1100 */
[----:B----4-:R-:W-:-:S05]  /*15a50*/  IADD3.X R15, PT, PT, R13, UR8, RZ, P1, !PT ;  /* 0x000000080d0f7c10 */ /* 0x010fca0008ffe4ff */
[----:B------:R0:W4:Y:S04]  /*15a60*/  LDG.E.U8 R27, desc[UR12][R14.64] ;  /* 0x0000000c0e1b7981 */ /* 0x000128000c1e1100 */
[----:B--2---:R-:W-:Y:S04]  /*15a70*/  STL [R1+0x2c], R22 ;  /* 0x00002c1601007387 */ /* 0x004fe80000100800 */
[----:B------:R-:W2:Y:S01]  /*15a80*/  LDL R13, [R1+0x1468] ;  /* 0x00146800010d7983 */ /* 0x000ea20000100800 */
[----:B0-----:R-:W-:-:S04]  /*15a90*/  IADD3 R14, P1, PT, R0, UR4, RZ ;  /* 0x00000004000e7c10 */ /* 0x001fc8000ff3e0ff */
[----:B---3--:R-:W-:Y:S01]  /*15aa0*/  IADD3.X R15, PT, PT, R2, UR8, RZ, P1, !PT ;  /* 0x00000008020f7c10 */ /* 0x008fe20008ffe4ff */
[----:B------:R-:W-:-:S04]  /*15ab0*/  UIMAD UR19, UR17, 0xb, URZ ;  /* 0x0000000b111378a4 */ /* 0x000fc8000f8e02ff */
[----:B------:R0:W3:Y:S04]  /*15ac0*/  LDG.E.U8 R28, desc[UR12][R14.64] ;  /* 0x0000000c0e1c7981 */ /* 0x0000e8000c1e1100 */
[----:B------:R1:W-:Y:S04]  /*15ad0*/  STL [R1+0x28], R21 ;  /* 0x0000281501007387 */ /* 0x0003e80000100800 */
[----:B------:R-:W3:Y:S01]  /*15ae0*/  LDL R2, [R1+0x1424] ;  /* 0x0014240001027983 */ /* 0x000ee20000100800 */
[----:B------:R-:W-:-:S05]  /*15af0*/  VIADD R0, R25, UR19 ;  /* 0x0000001319007c36 */ /* 0x000fca0008000000 */
[----:B0-----:R-:W-:Y:S01]  /*15b00*/  IADD3 R14, P1, PT, R0, UR4, RZ ;  /* 0x00000004000e7c10 */ /* 0x001fe2000ff3e0ff */
[----:B------:R-:W-:-:S03]  /*15b10*/  VIADD R0, R25, UR14 ;  /* 0x0000000e19007c36 */ /* 0x000fc60008000000 */
[----:B------:R-:W-:Y:S02]  /*15b20*/  IADD3.X R15, PT, PT, R8, UR8, RZ, P1, !PT ;  /* 0x00000008080f7c10 */ /* 0x000fe40008ffe4ff */
[----:B------:R-:W-:Y:S01]  /*15b30*/  IADD3 R16, P1, PT, R0, UR4, RZ ;  /* 0x0000000400107c10 */ /* 0x000fe2000ff3e0ff */
[----:B------:R0:W-:Y:S04]  /*15b40*/  STL [R1+0x24], R20 ;  /* 0x0000241401007387 */ /* 0x0001e80000100800 */
[----:B------:R-:W4:Y:S01]  /*15b50*/  LDL R8, [R1+0x1410] ;  /* 0x0014100001087983 */ /* 0x000f220000100800 */
[----:B------:R-:W-:Y:S01]  /*15b60*/  VIADD R0, R26, UR14 ;  /* 0x0000000e1a007c36 */ /* 0x000fe20008000000 */
[----:B------:R-:W-:Y:S02]  /*15b70*/  UIMAD UR14, UR17, 0x13, URZ ;  /* 0x00000013110e78a4 */ /* 0x000fe4000f8e02ff */
[----:B------:R0:W4:Y:S04]  /*15b80*/  LDG.E.U8 R24, desc[UR12][R14.64] ;  /* 0x0000000c0e187981 */ /* 0x000128000c1e1100 */
[----:B-1----:R-:W4:Y:S04]  /*15b90*/  LDL R21, [R1+0x1464] ;  /* 0x0014640001157983 */ /* 0x002f280000100800 */
[----:B0-----:R-:W4:Y:S01]  /*15ba0*/  LDL R20, [R1+0x1460] ;  /* 0x0014600001147983 */ /* 0x001f220000100800 */
[----:B------:R-:W-:-:S02]  /*15bb0*/  IADD3.X R17, PT, PT, R19, UR8, RZ, P1, !PT ;  /* 0x0000000813117c10 */ /* 0x000fc40008ffe4ff */
[----:B------:R-:W-:Y:S01]  /*15bc0*/  IADD3 R14, P1, PT, R0, UR4, RZ ;  /* 0x00000004000e7c10 */ /* 0x000fe2000ff3e0ff */
[----:B------:R-:W-:Y:S02]  /*15bd0*/  VIADD R0, R26, UR19 ;  /* 0x000000131a007c36 */ /* 0x000fe40008000000 */
[----:B------:R0:W4:Y:S01]  /*15be0*/  LDG.E.U8 R22, desc[UR12][R16.64] ;  /* 0x0000000c10167981 */ /* 0x000122000c1e1100 */
[----:B-----5:R-:W-:Y:S02]  /*15bf0*/  IADD3.X R15, PT, PT, R18, UR8, RZ, P1, !PT ;  /* 0x00000008120f7c10 */ /* 0x020fe40008ffe4ff */
[----:B0-----:R-:W-:Y:S01]  /*15c00*/  IADD3 R16, P1, PT, R0, UR4, RZ ;  /* 0x0000000400107c10 */ /* 0x001fe2000ff3e0ff */
[----:B------:R-:W-:Y:S02]  /*15c10*/  VIADD R0, R25, UR14 ;  /* 0x0000000e19007c36 */ /* 0x000fe40008000000 */
[----:B------:R0:W5:Y:S01]  /*15c20*/  LDG.E.U8 R23, desc[UR12][R14.64] ;  /* 0x0000000c0e177981 */ /* 0x000162000c1e1100 */
[----:B--2---:R-:W-:-:S02]  /*15c30*/  IADD3.X R17, PT, PT, R13, UR8, RZ, P1, !PT ;  /* 0x000000080d117c10 */ /* 0x004fc40008ffe4ff */
[----:B0-----:R-:W-:-:S04]  /*15c40*/  IADD3 R14, P1, PT, R0, UR4, RZ ;  /* 0x00000004000e7c10 */ /* 0x001fc8000ff3e0ff */
[----:B---3--:R-:W-:-:S05]  /*15c50*/  IADD3.X R15, PT, PT, R2, UR8, RZ, P1, !PT ;  /* 0x00000008020f7c10 */ /* 0x008fca0008ffe4ff */
[----:B------:R0:W2:Y:S01]  /*15c60*/  LDG.E.U8 R2, desc[UR12][R14.64] ;  /* 0x0000000c0e027981 */ /* 0x0000a2000c1e1100 */
[----:B------:R-:W-:-:S05]  /*15c70*/  VIADD R0, R26, UR14 ;  /* 0x0000000e1a007c36 */ /* 0x000fca0008000000 */
[----:B0-----:R-:W-:-:S04]  /*15c80*/  IADD3 R14, P1, PT, R0, UR4, RZ ;  /* 0x00000004000e7c10 */ /* 0x001fc8000ff3e0ff */
[----:B----4-:R-:W-:-:S05]  /*15c90*/  IADD3.X R15, PT, PT, R8, UR8, RZ, P1, !PT ;  /* 0x00000008080f7c10 */ /* 0x010fca0008ffe4ff */
[----:B------:R0:W3:Y:S04]  /*15ca0*/  LDG.E.U8 R0, desc[UR12][R14.64] ;  /* 0x0000000c0e007981 */ /* 0x0000e8000c1e1100 */
[----:B------:R-:W-:Y:S04]  /*15cb0*/  STL [R1+0x20], R29 ;  /* 0x0000201d01007387 */ /* 0x000fe80000100800 */
[----:B------:R-:W4:Y:S04]  /*15cc0*/  LDL R19, [R1+0x1490] ;  /* 0x0014900001137983 */ /* 0x000f280000100800 */
[----:B------:R1:W-:Y:S04]  /*15cd0*/  STL [R1+0x10], R27 ;  /* 0x0000101b01007387 */ /* 0x0003e80000100800 */
[----:B------:R-:W4:Y:S01]  /*15ce0*/  LDL R18, [R1+0x145c] ;  /* 0x00145c0001127983 */ /* 0x000f220000100800 */
[----:B------:R-:W-:-:S03]  /*15cf0*/  UIMAD UR14, UR17, 0xc, URZ ;  /* 0x0000000c110e78a4 */ /* 0x000fc6000f8e02ff */
[----:B-1----:R1:W4:Y:S04]  /*15d00*/  LDG.E.U8 R27, desc[UR12][R16.64] ;  /* 0x0000000c101b7981 */ /* 0x002328000c1e1100 */
[----:B--2---:R2:W-:Y:S04]  /*15d10*/  STL [R1+0x1c90], R2 ;  /* 0x001c900201007387 */ /* 0x0045e80000100800 */
[----:B------:R-:W-:Y:S04]  /*15d20*/  STL [R1+0xc], R28 ;  /* 0x00000c1c01007387 */ /* 0x000fe80000100800 */
[----:B------:R-:W5:Y:S01]  /*15d30*/  LDL R8, [R1+0x1458] ;  /* 0x0014580001087983 */ /* 0x000f620000100800 */
[----:B------:R-:W-:-:S02]  /*15d40*/  VIADD R13, R25, UR14 ;  /* 0x0000000e190d7c36 */ /* 0x000fc40008000000 */
[----:B0-----:R-:W-:-:S03]  /*15d50*/  VIADD R14, R26, UR14 ;  /* 0x0000000e1a0e7c36 */ /* 0x001fc60008000000 */
[----:B-1----:R-:W-:-:S04]  /*15d60*/  IADD3 R16, P1, PT, R13, UR4, RZ ;  /* 0x000000040d107c10 */ /* 0x002fc8000ff3e0ff */
[----:B------:R-:W-:Y:S02]  /*15d70*/  IADD3.X R17, PT, PT, R21, UR8, RZ, P1, !PT ;  /* 0x0000000815117c10 */ /* 0x000fe40008ffe4ff */
[----:B------:R-:W-:Y:S01]  /*15d80*/  IADD3 R14, P1, PT, R14, UR4, RZ ;  /* 0x000000040e0e7c10 */ /* 0x000fe2000ff3e0ff */
[----:B------:R-:W-:Y:S01]  /*15d90*/  UIMAD UR14, UR17, 0xd, URZ ;  /* 0x0000000d110e78a4 */ /* 0x000fe2000f8e02ff */
[----:B------:R-:W-:Y:S02]  /*15da0*/  VIADD R13, R26, UR18 ;  /* 0x000000121a0d7c36 */ /* 0x000fe40008000000 */
[----:B------:R-:W-:Y:S01]  /*15db0*/  IADD3.X R15, PT, PT, R20, UR8, RZ, P1, !PT ;  /* 0x00000008140f7c10 */ /* 0x000fe20008ffe4ff */
[----:B---3--:R-:W-:Y:S04]  /*15dc0*/  STL [R1+0x1c94], R0 ;  /* 0x001c940001007387 */ /* 0x008fe80000100800 */
[----:B------:R0:W-:Y:S04]  /*15dd0*/  STL [R1+0x18], R24 ;  /* 0x0000181801007387 */ /* 0x0001e80000100800 */
[----:B--2---:R-:W2:Y:S04]  /*15de0*/  LDL R2, [R1+0x148c] ;  /* 0x00148c0001027983 */ /* 0x004ea80000100800 */
[----:B------:R1:W-:Y:S04]  /*15df0*/  STL [R1+0x4], R22 ;  /* 0x0000041601007387 */ /* 0x0003e80000100800 */
[----:B0-----:R0:W3:Y:S04]  /*15e00*/  LDG.E.U8 R24, desc[UR12][R16.64] ;  /* 0x0000000c10187981 */ /* 0x0010e8000c1e1100 */
[----:B-1----:R1:W2:Y:S01]  /*15e10*/  LDG.E.U8 R22, desc[UR12][R14.64] ;  /* 0x0000000c0e167981 */ /* 0x0022a2000c1e1100 */
[----:B0-----:R-:W-:Y:S01]  /*15e20*/  IADD3 R16, P1, PT, R13, UR4, RZ ;  /* 0x000000040d107c10 */ /* 0x001fe2000ff3e0ff */
[----:B-1----:R-:W-:-:S03]  /*15e30*/  VIADD R14, R25, UR14 ;  /* 0x0000000e190e7c36 */ /* 0x002fc60008000000 */
[----:B----4-:R-:W-:Y:S02]  /*15e40*/  IADD3.X R17, PT, PT, R19, UR8, RZ, P1, !PT ;  /* 0x0000000813117c10 */ /* 0x010fe40008ffe4ff */
[----:B------:R-:W-:-:S03]  /*15e50*/  IADD3 R14, P1, PT, R14, UR4, RZ ;  /* 0x000000040e0e7c10 */ /* 0x000fc6000ff3e0ff */
[----:B------:R-:W4:Y:S01]  /*15e60*/  LDG.E.U8 R20, desc[UR12][R16.64] ;  /* 0x0000000c10147981 */ /* 0x000f22000c1e1100 */
[----:B------:R-:W-:-:S05]  /*15e70*/  IADD3.X R15, PT, PT, R18, UR8, RZ, P1, !PT ;  /* 0x00000008120f7c10 */ /* 0x000fca0008ffe4ff */
[----:B------:R0:W4:Y:S02]  /*15e80*/  LDG.E.U8 R18, desc[UR12][R14.64] ;  /* 0x0000000c0e127981 */ /* 0x000124000c1e1100 */
[----:B0-----:R-:W-:-:S05]  /*15e90*/  VIADD R14, R26, UR14 ;  /* 0x0000000e1a0e7c36 */ /* 0x001fca0008000000 */
[----:B------:R-:W-:-:S04]  /*15ea0*/  IADD3 R14, P1, PT, R14, UR4, RZ ;  /* 0x000000040e0e7c10 */ /* 0x000fc8000ff3e0ff */
[----:B-----5:R-:W-:-:S05]  /*15eb0*/  IADD3.X R15, PT, PT, R8, UR8, RZ, P1, !PT ;  /* 0x00000008080f7c10 */ /* 0x020fca0008ffe4ff */
[----:B------:R-:W5:Y:S04]  /*15ec0*/  LDG.E.U8 R13, desc[UR12][R14.64] ;  /* 0x0000000c0e0d7981 */ /* 0x000f68000c1e1100 */
[----:B---3--:R-:W-:Y:S04]  /*15ed0*/  STL [R1+0x1c84], R24 ;  /* 0x001c841801007387 */ /* 0x008fe80000100800 */
[----:B------:R-:W3:Y:S04]  /*15ee0*/  LDL R21, [R1+0x1454] ;  /* 0x0014540001157983 */ /* 0x000ee80000100800 */
[----:B------:R0:W-:Y:S04]  /*15ef0*/  STL [R1], R23 ;  /* 0x0000001701007387 */ /* 0x0001e80000100800 */
[----:B--2---:R1:W-:Y:S04]  /*15f00*/  STL [R1+0x1c88], R22 ;  /* 0x001c881601007387 */ /* 0x0043e80000100800 */
[----:B0-----:R-:W2:Y:S04]  /*15f10*/  LDL R23, [R1+0x1450] ;  /* 0x0014500001177983 */ /* 0x001ea80000100800 */
[----:B------:R-:W-:Y:S04]  /*15f20*/  STL [R1+0x8], R27 ;  /* 0x0000081b01007387 */ /* 0x000fe80000100800 */
[----:B----4-:R0:W-:Y:S04]  /*15f30*/  STL [R1+0x1c64], R20 ;  /* 0x001c641401007387 */ /* 0x0101e80000100800 */
[----:B-1----:R-:W4:Y:S04]  /*15f40*/  LDL R22, [R1+0x1488] ;  /* 0x0014880001167983 */ /* 0x002f280000100800 */
[----:B------:R1:W-:Y:S04]  /*15f50*/  STL [R1+0x1c78], R18 ;  /* 0x001c781201007387 */ /* 0x0003e80000100800 */
[----:B------:R-:W4:Y:S04]  /*15f60*/  LDL R0, [R1+0x144c] ;  /* 0x00144c0001007983 */ /* 0x000f280000100800 */
[----:B-----5:R5:W-:Y:S04]  /*15f70*/  STL [R1+0x1c7c], R13 ;  /* 0x001c7c0d01007387 */ /* 0x020be80000100800 */
[----:B0-----:R-:W4:Y:S04]  /*15f80*/  LDL R20, [R1+0x1448] ;  /* 0x0014480001147983 */ /* 0x001f280000100800 */
[----:B-1----:R-:W4:Y:S04]  /*15f90*/  LDL R18, [R1+0x594] ;  /* 0x0005940001127983 */ /* 0x002f280000100800 */
[----:B-----5:R-:W5:Y:S01]  /*15fa0*/  LDL R13, [R1+0x580] ;  /* 0x00058000010d7983 */ /* 0x020f620000100800 */
[----:B------:R-:W-:-:S02]  /*15fb0*/  UIMAD UR14, UR17, 0x7, URZ ;  /* 0x00000007110e78a4 */ /* 0x000fc4000f8e02ff */
[----:B------:R-:W-:Y:S01]  /*15fc0*/  UIMAD UR18, UR17, 0xe, URZ ;  /* 0x0000000e111278a4 */ /* 0x000fe2000f8e02ff */
[----:B------:R-:W5:Y:S03]  /*15fd0*/  LDL R8, [R1+0x588] ;  /* 0x0005880001087983 */ /* 0x000f660000100800 */
[----:B------:R-:W-:-:S05]  /*15fe0*/  VIADD R14, R25, UR14 ;  /* 0x0000000e190e7c36 */ /* 0x000fca0008000000 */
[----:B------:R-:W-:-:S04]  /*15ff0*/  IADD3 R14, P1, PT, R14, UR4, RZ ;  /* 0x000000040e0e7c10 */ /* 0x000fc8000ff3e0ff */
[----:B------:R-:W-:Y:S01]  /*16000*/  IADD3.X R15, PT, PT, R2, UR8, RZ, P1, !PT ;  /* 0x00000008020f7c10 */ /* 0x000fe20008ffe4ff */
[----:B------:R-:W-:Y:S01]  /*16010*/  VIADD R16, R26, UR18 ;  /* 0x000000121a107c36 */ /* 0x000fe20008000000 */
[----:B------:R-:W5:Y:S04]  /*16020*/  LDL R2, [R1+0x584] ;  /* 0x0005840001027983 */ /* 0x000f680000100800 */
[----:B------:R0:W5:Y:S02]  /*16030*/  LDG.E.U8 R19, desc[UR12][R14.64] ;  /* 0x0000000c0e137981 */ /* 0x000164000c1e1100 */
[----:B0-----:R-:W-:-:S05]  /*16040*/  VIADD R14, R25, UR18 ;  /* 0x00000012190e7c36 */ /* 0x001fca0008000000 */
[----:B------:R-:W-:-:S04]  /*16050*/  IADD3 R14, P1, PT, R14, UR4, RZ ;  /* 0x000000040e0e7c10 */ /* 0x000fc8000ff3e0ff */
[----:B---3--:R-:W-:Y:S02]  /*16060*/  IADD3.X R15, PT, PT, R21, UR8, RZ, P1, !PT ;  /* 0x00000008150f7c10 */ /* 0x008fe40008ffe4ff */
[----:B------:R-:W-:-:S03]  /*16070*/  IADD3 R16, P1, PT, R16, UR4, RZ ;  /* 0x0000000410107c10 */ /* 0x000fc6000ff3e0ff */
[----:B------:R0:W3:Y:S01]  /*16080*/  LDG.E.U8 R21, desc[UR12][R14.64] ;  /* 0x0000000c0e157981 */ /* 0x0000e2000c1e1100 */
[----:B--2---:R-:W-:Y:S01]  /*16090*/  IADD3.X R17, PT, PT, R23, UR8, RZ, P1, !PT ;  /* 0x0000000817117c10 */ /* 0x004fe20008ffe4ff */
[----:B------:R-:W-:-:S04]  /*160a0*/  UIMAD UR18, UR17, 0xf, URZ ;  /* 0x0000000f111278a4 */ /* 0x000fc8000f8e02ff */
[----:B------:R1:W2:Y:S01]  /*160b0*/  LDG.E.U8 R23, desc[UR12][R16.64] ;  /* 0x0000000c10177981 */ /* 0x0002a2000c1e1100 */
[----:B0-----:R-:W-:-:S05]  /*160c0*/  VIADD R14, R26, UR14 ;  /* 0x0000000e1a0e7c36 */ /* 0x001fca0008000000 */
[----:B------:R-:W-:Y:S01]  /*160d0*/  IADD3 R14, P1, PT, R14, UR4, RZ ;  /* 0x000000040e0e7c10 */ /* 0x000fe2000ff3e0ff */
[----:B-1----:R-:W-:-:S03]  /*160e0*/  VIADD R16, R25, UR18 ;  /* 0x0000001219107c36 */ /* 0x002fc60008000000 */
[----:B----4-:R-:W-:Y:S02]  /*160f0*/  IADD3.X R15, PT, PT, R22, UR8, RZ, P1, !PT ;  /* 0x00000008160f7c10 */ /* 0x010fe40008ffe4ff */
[----:B------:R-:W-:-:S03]  /*16100*/  IADD3 R16, P1, PT, R16, UR4, RZ ;  /* 0x0000000410107c10 */ /* 0x000fc6000ff3e0ff */
[----:B------:R0:W4:Y:S01]  /*16110*/  LDG.E.U8 R25, desc[UR12][R14.64] ;  /* 0x0000000c0e197981 */ /* 0x000122000c1e1100 */
[----:B------:R-:W-:-:S05]  /*16120*/  IADD3.X R17, PT, PT, R0, UR8, RZ, P1, !PT ;  /* 0x0000000800117c10 */ /* 0x000fca0008ffe4ff */
[----:B------:R-:W4:Y:S01]  /*16130*/  LDG.E.U8 R16, desc[UR12][R16.64] ;  /* 0x0000000c10107981 */ /* 0x000f22000c1e1100 */
[----:B0-----:R-:W-:-:S05]  /*16140*/  VIADD R14, R26, UR18 ;  /* 0x000000121a0e7c36 */ /* 0x001fca0008000000 */
[----:B------:R-:W-:-:S04]  /*16150*/  IADD3 R14, P1, PT, R14, UR4, RZ ;  /* 0x000000040e0e7c10 */ /* 0x000fc8000ff3e0ff */
[----:B------:R-:W-:-:S05]  /*16160*/  IADD3.X R15, PT, PT, R20, UR8, RZ, P1, !PT ;  /* 0x00000008140f7c10 */ /* 0x000fca0008ffe4ff */
[----:B------:R0:W4:Y:S02]  /*16170*/  LDG.E.U8 R17, desc[UR12][R14.64] ;  /* 0x0000000c0e117981 */ /* 0x000124000c1e1100 */
[----:B0-----:R-:W-:-:S04]  /*16180*/  IADD3 R14, P1, PT, R18, UR4, RZ ;  /* 0x00000004120e7c10 */ /* 0x001fc8000ff3e0ff */
[----:B-----5:R-:W-:-:S05]  /*16190*/  IADD3.X R15, PT, PT, R13, UR8, RZ, P1, !PT ;  /* 0x000000080d0f7c10 */ /* 0x020fca0008ffe4ff */
[----:B------:R0:W5:Y:S02]  /*161a0*/  LDG.E.U8 R26, desc[UR12][R14.64] ;  /* 0x0000000c0e1a7981 */ /* 0x000164000c1e1100 */
[----:B0-----:R-:W-:-:S04]  /*161b0*/  IADD3 R14, P1, PT, R8, UR4, RZ ;  /* 0x00000004080e7c10 */ /* 0x001fc8000ff3e0ff */
[----:B------:R-:W-:-:S05]  /*161c0*/  IADD3.X R15, PT, PT, R2, UR8, RZ, P1, !PT ;  /* 0x00000008020f7c10 */ /* 0x000fca0008ffe4ff */
[----:B------:R0:W5:Y:S04]  /*161d0*/  LDG.E.U8 R14, desc[UR12][R14.64] ;  /* 0x0000000c0e0e7981 */ /* 0x000168000c1e1100 */
[----:B------:R-:W-:Y:S04]  /*161e0*/  STL [R1+0x1c50], R19 ;  /* 0x001c501301007387 */ /* 0x000fe80000100800 */
[----:B---3--:R-:W-:Y:S04]  /*161f0*/  STL [R1+0x1c68], R21 ;  /* 0x001c681501007387 */ /* 0x008fe80000100800 */
[----:B--2---:R1:W-:Y:S04]  /*16200*/  STL [R1+0x1c6c], R23 ;  /* 0x001c6c1701007387 */ /* 0x0043e80000100800 */
[----:B----4-:R-:W-:Y:S04]  /*16210*/  STL [R1+0x1c54], R25 ;  /* 0x001c541901007387 */ /* 0x010fe80000100800 */
[----:B------:R-:W-:Y:S01]  /*16220*/  STL [R1+0x1c58], R16 ;  /* 0x001c581001007387 */ /* 0x000fe20000100800 */
[----:B------:R-:W0:Y:S01]  /*16230*/  S2R R0, SR_TID.X ;  /* 0x0000000000007919 */ /* 0x000e220000002100 */
[----:B------:R-:W-:Y:S06]  /*16240*/  BAR.SYNC.DEFER_BLOCKING 0x0 ;  /* 0x0000000000007b1d */ /* 0x000fec0000010000 */
[----:B------:R-:W-:Y:S04]  /*16250*/  STL [R1+0x1c5c], R17 ;  /* 0x001c5c1101007387 */ /* 0x000fe80000100800 */
[----:B-----5:R2:W-:Y:S04]  /*16260*/  STL [R1+0x1c48], R26 ;  /* 0x001c481a01007387 */ /* 0x0205e80000100800 */
[----:B------:R-:W3:Y:S01]  /*16270*/  LDL.LU R8, [R1+0x3d0] ;  /* 0x0003d00001087983 */ /* 0x000ee20000300800 */
[----:B0-----:R-:W-:-:S02]  /*16280*/  IMAD.SHL.U32 R15, R0, 0x80, RZ ;  /* 0x00000080000f7824 */ /* 0x001fc400078e00ff */
[----:B------:R-:W-:-:S03]  /*16290*/  IMAD.SHL.U32 R27, R0, 0x40, RZ ;  /* 0x00000040001b7824 */ /* 0x000fc600078e00ff */
[----:B------:R-:W-:-:S04]  /*162a0*/  LOP3.LUT R15, R15, 0x200, RZ, 0xc0, !PT ;  /* 0x000002000f0f7812 */ /* 0x000fc800078ec0ff */
[----:B------:R-:W-:Y:S02]  /*162b0*/  LOP3.LUT R15, R15, 0x40, R27, 0xf8, !PT ;  /* 0x000000400f0f7812 */ /* 0x000fe400078ef81b */
[----:B------:R-:W-:-:S04]  /*162c0*/  SHF.R.S32.HI R27, RZ, 0x1, R0 ;  /* 0x00000001ff1b7819 */ /* 0x000fc80000011400 */
[----:B------:R-:W-:Y:S02]  /*162d0*/  SGXT R27, R27, 0x1 ;  /* 0x000000011b1b781a */ /* 0x000fe40000000200 */
[C---:B------:R-:W-:Y:S02]  /*162e0*/  LOP3.LUT R28, R0.reuse, 0x7, RZ, 0xc0, !PT ;  /* 0x00000007001c7812 */ /* 0x040fe400078ec0ff */
[----:B------:R-:W-:Y:S02]  /*162f0*/  LOP3.LUT R15, R15, 0x120, R27, 0xf8, !PT ;  /* 0x000001200f0f7812 */ /* 0x000fe400078ef81b */
[C---:B------:R-:W-:Y:S01]  /*16300*/  LOP3.LUT R27, R0.reuse, 0x60, RZ, 0xc0, !PT ;  /* 0x00000060001b7812 */ /* 0x040fe200078ec0ff */
[----:B------:R-:W-:-:S04]  /*16310*/  IMAD.SHL.U32 R2, R0, 0x2, RZ ;  /* 0x0000000200027824 */ /* 0x000fc800078e00ff */
[C---:B------:R-:W-:Y:S02]  /*16320*/  IMAD R27, R28.reuse, 0x4, R27 ;  /* 0x000000041c1b7824 */ /* 0x040fe400078e021b */
[----:B------:R-:W-:-:S05]  /*16330*/  IMAD.SHL.U32 R28, R28, 0x10, RZ ;  /* 0x000000101c1c7824 */ /* 0x000fca00078e00ff */
[----:B------:R-:W-:Y:S02]  /*16340*/  LOP3.LUT R28, R28, 0x30, R2, 0x78, !PT ;  /* 0x000000301c1c7812 */ /* 0x000fe400078e7802 */
[----:B------:R-:W0:Y:S01]  /*16350*/  S2R R2, SR_TID.X ;  /* 0x0000000000027919 */ /* 0x000e220000002100 */
[----:B------:R-:W-:Y:S01]  /*16360*/  SHF.R.S32.HI R29, RZ, 0x3, R0 ;  /* 0x00000003ff1d7819 */ /* 0x000fe20000011400 */
[----:B------:R0:W-:Y:S03]  /*16370*/  STL [R1+0x1c4c], R14 ;  /* 0x001c4c0e01007387 */ /* 0x0001e60000100800 */
[----:B------:R-:W-:Y:S01]  /*16380*/  SGXT R29, R29, 0x1 ;  /* 0x000000011d1d781a */ /* 0x000fe20000000200 */
[----:B-1----:R-:W4:Y:S04]  /*16390*/  LDL.LU R23, [R1+0x294] ;  /* 0x0002940001177983 */ /* 0x002f280000300800 */
[----:B------:R-:W5:Y:S01]  /*163a0*/  LDL.LU R21, [R1+0x290] ;  /* 0x0002900001157983 */ /* 0x000f620000300800 */
[----:B------:R-:W-:-:S03]  /*163b0*/  LOP3.LUT R29, R29, 0x90, RZ, 0xc0, !PT ;  /* 0x000000901d1d7812 */ /* 0x000fc600078ec0ff */
[----:B------:R-:W4:Y:S04]  /*163c0*/  LDL.LU R19, [R1+0x254] ;  /* 0x0002540001137983 */ /* 0x000f280000300800 */
[----:B------:R-:W4:Y:S04]  /*163d0*/  LDL.LU R18, [R1+0x250] ;  /* 0x0002500001127983 */ /* 0x000f280000300800 */
[----:B------:R-:W4:Y:S04]  /*163e0*/  LDL.LU R22, [R1+0x214] ;  /* 0x0002140001167983 */ /* 0x000f280000300800 */
[----:B--2---:R-:W2:Y:S01]  /*163f0*/  LDL.LU R26, [R1+0x1d4] ;  /* 0x0001d400011a7983 */ /* 0x004ea20000300800 */
[----:B------:R-:W-:-:S03]  /*16400*/  LOP3.LUT R29, R29, 0x10, R0, 0x78, !PT ;  /* 0x000000101d1d7812 */ /* 0x000fc600078e7800 */
[----:B------:R-:W2:Y:S01]  /*16410*/  LDL.LU R17, [R1+0x1d0] ;  /* 0x0001d00001117983 */ /* 0x000ea20000300800 */
[----:B0-----:R-:W-:-:S03]  /*16420*/  LOP3.LUT R14, R2, 0x7f, RZ, 0xc0, !PT ;  /* 0x0000007f020e7812 */ /* 0x001fc600078ec0ff */
[----:B------:R-:W2:Y:S04]  /*16430*/  LDL.LU R16, [R1+0x194] ;  /* 0x0001940001107983 */ /* 0x000ea80000300800 */
[----:B------:R-:W2:Y:S01]  /*16440*/  LDL.LU R25, [R1+0x158] ;  /* 0x0001580001197983 */ /* 0x000ea20000300800 */
[----:B------:R-:W-:-:S03]  /*16450*/  IMAD.U32 R27, R27, 0x40, R28 ;  /* 0x000000401b1b7824 */ /* 0x000fc600078e001c */
[----:B------:R-:W2:Y:S04]  /*16460*/  LDL.LU R13, [R1+0x114] ;  /* 0x00011400010d7983 */ /* 0x000ea80000300800 */
[----:B------:R-:W2:Y:S01]  /*16470*/  LDL.LU R20, [R1+0x110] ;  /* 0x0001100001147983 */ /* 0x000ea20000300800 */
[----:B------:R-:W-:-:S03]  /*16480*/  LOP3.LUT R15, R15, R29, RZ, 0xfc, !PT ;  /* 0x0000001d0f0f7212 */ /* 0x000fc600078efcff */
[----:B------:R-:W2:Y:S04]  /*16490*/  LDL.LU R24, [R1+0xd4] ;  /* 0x0000d40001187983 */ /* 0x000ea80000300800 */
[----:B------:R-:W2:Y:S04]  /*164a0*/  LDL.LU R0, [R1+0xd0] ;  /* 0x0000d00001007983 */ /* 0x000ea80000300800 */
[----:B------:R-:W2:Y:S04]  /*164b0*/  LDL.LU R2, [R1+0x94] ;  /* 0x0000940001027983 */ /* 0x000ea80000300800 */
[----:B------:R-:W2:Y:S04]  /*164c0*/  LDL.LU R28, [R1+0x210] ;  /* 0x00021000011c7983 */ /* 0x000ea80000300800 */
[----:B------:R-:W2:Y:S04]  /*164d0*/  LDL.LU R29, [R1+0x2d4] ;  /* 0x0002d400011d7983 */ /* 0x000ea80000300800 */
[----:B---3--:R0:W-:Y:S04]  /*164e0*/  STS.U8 [R14+UR7], R8 ;  /* 0x000000080e007988 */ /* 0x0081e80008000007 */
[----:B0-----:R-:W3:Y:S04]  /*164f0*/  LDL.LU R8, [R1+0x1cac] ;  /* 0x001cac0001087983 */ /* 0x001ee80000300800 */
[----:B------:R-:W-:Y:S04]  /*16500*/  STL [R1+0x120], R27 ;  /* 0x0001201b01007387 */ /* 0x000fe80000100800 */
[----:B------:R0:W-:Y:S04]  /*16510*/  STL [R1+0x1c60], R27 ;  /* 0x001c601b01007387 */ /* 0x0001e80000100800 */
[----:B0-----:R-:W2:Y:S04]  /*16520*/  LDL.LU R27, [R1+0x2d8] ;  /* 0x0002d800011b7983 */ /* 0x001ea80000300800 */
[----:B------:R-:W-:Y:S04]  /*16530*/  STL [R1+0x124], R15 ;  /* 0x0001240f01007387 */ /* 0x000fe80000100800 */
[----:B------:R-:W-:Y:S04]  /*16540*/  STL [R1+0x1c70], R15 ;  /* 0x001c700f01007387 */ /* 0x000fe80000100800 */
[----:B--2---:R-:W-:Y:S04]  /*16550*/  STS.U8 [R14+UR7+0x80], R27 ;  /* 0x0000801b0e007988 */ /* 0x004fe80008000007 */
[----:B------:R0:W-:Y:S04]  /*16560*/  STS.U8 [R14+UR7+0x800], R9 ;  /* 0x000800090e007988 */ /* 0x0001e80008000007 */
[----:B------:R1:W-:Y:S04]  /*16570*/  STS.U8 [R14+UR7+0x880], R10 ;  /* 0x0008800a0e007988 */ /* 0x0003e80008000007 */
[----:B------:R2:W-:Y:S04]  /*16580*/  STS.U8 [R14+UR7+0x1000], R11 ;  /* 0x0010000b0e007988 */ /* 0x0005e80008000007 */
[----:B0-----:R-:W3:Y:S04]  /*16590*/  LDL.LU R9, [R1+0x1ca8] ;  /* 0x001ca80001097983 */ /* 0x001ee80000300800 */
[----:B-1----:R-:W3:Y:S04]  /*165a0*/  LDL.LU R10, [R1+0x1ca4] ;  /* 0x001ca400010a7983 */ /* 0x002ee80000300800 */
[----:B--2---:R-:W2:Y:S04]  /*165b0*/  LDL.LU R11, [R1+0x1ca0] ;  /* 0x001ca000010b7983 */ /* 0x004ea80000300800 */
[----:B------:R0:W-:Y:S04]  /*165c0*/  STS.U8 [R14+UR7+0x1080], R12 ;  /* 0x0010800c0e007988 */ /* 0x0001e80008000007 */
[----:B0-----:R-:W2:Y:S04]  /*165d0*/  LDL.LU R12, [R1+0x1c9c] ;  /* 0x001c9c00010c7983 */ /* 0x001ea80000300800 */
[----:B------:R-:W-:Y:S04]  /*165e0*/  STS.U8 [R14+UR7+0x1800], R29 ;  /* 0x0018001d0e007988 */ /* 0x000fe80008000007 */
[----:B----4-:R0:W-:Y:S04]  /*165f0*/  STS.U8 [R14+UR7+0x1880], R23 ;  /* 0x001880170e007988 */ /* 0x0101e80008000007 */
[----:B-----5:R1:W-:Y:S04]  /*16600*/  STS.U8 [R14+UR7+0x2000], R21 ;  /* 0x002000150e007988 */ /* 0x0203e80008000007 */
[----:B------:R4:W-:Y:S04]  /*16610*/  STS.U8 [R14+UR7+0x2080], R19 ;  /* 0x002080130e007988 */ /* 0x0009e80008000007 */
[----:B------:R5:W-:Y:S04]  /*16620*/  STS.U8 [R14+UR7+0x2800], R18 ;  /* 0x002800120e007988 */ /* 0x000be80008000007 */
[----:B------:R1:W-:Y:S04]  /*16630*/  STS.U8 [R14+UR7+0x2880], R22 ;  /* 0x002880160e007988 */ /* 0x0003e80008000007 */
[----:B------:R-:W-:Y:S04]  /*16640*/  STS.U8 [R14+UR7+0x3000], R28 ;  /* 0x0030001c0e007988 */ /* 0x000fe80008000007 */
[----:B0-----:R-:W3:Y:S04]  /*16650*/  LDL.LU R23, [R1+0x4c] ;  /* 0x00004c0001177983 */ /* 0x001ee80000300800 */
[----:B------:R-:W-:Y:S04]  /*16660*/  STS.U8 [R14+UR7+0x3080], R26 ;  /* 0x0030801a0e007988 */ /* 0x000fe80008000007 */
[----:B-1----:R-:W3:Y:S04]  /*16670*/  LDL.LU R21, [R1+0x48] ;  /* 0x0000480001157983 */ /* 0x002ee80000300800 */
[----:B------:R-:W-:Y:S04]  /*16680*/  STS.U8 [R14+UR7+0x3800], R17 ;  /* 0x003800110e007988 */ /* 0x000fe80008000007 */
[----:B----4-:R-:W4:Y:S04]  /*16690*/  LDL.LU R19, [R1+0x2c] ;  /* 0x00002c0001137983 */ /* 0x010f280000300800 */
[----:B------:R-:W-:Y:S04]  /*166a0*/  STS.U8 [R14+UR7+0x3880], R16 ;  /* 0x003880100e007988 */ /* 0x000fe80008000007 */
[----:B-----5:R-:W5:Y:S04]  /*166b0*/  LDL.LU R18, [R1+0x28] ;  /* 0x0000280001127983 */ /* 0x020f680000300800 */
[----:B------:R-:W-:Y:S04]  /*166c0*/  STS.U8 [R14+UR7+0x4000], R25 ;  /* 0x004000190e007988 */ /* 0x000fe80008000007 */
[----:B------:R-:W4:Y:S04]  /*166d0*/  LDL.LU R22, [R1+0x10] ;  /* 0x0000100001167983 */ /* 0x000f280000300800 */
[----:B------:R0:W-:Y:S04]  /*166e0*/  STS.U8 [R14+UR7+0x4080], R13 ;  /* 0x0040800d0e007988 */ /* 0x0001e80008000007 */
[----:B------:R1:W-:Y:S04]  /*166f0*/  STS.U8 [R14+UR7+0x4800], R20 ;  /* 0x004800140e007988 */ /* 0x0003e80008000007 */
[----:B------:R1:W-:Y:S04]  /*16700*/  STS.U8 [R14+UR7+0x4880], R24 ;  /* 0x004880180e007988 */ /* 0x0003e80008000007 */
[----:B0-----:R-:W4:Y:S04]  /*16710*/  LDL.LU R13, [R1+0xc] ;  /* 0x00000c00010d7983 */ /* 0x001f280000300800 */
[----:B-1----:R-:W4:Y:S04]  /*16720*/  LDL.LU R20, [R1+0x38c] ;  /* 0x00038c0001147983 */ /* 0x002f280000300800 */
[----:B------:R-:W4:Y:S04]  /*16730*/  LDL.LU R24, [R1+0x388] ;  /* 0x0003880001187983 */ /* 0x000f280000300800 */
[----:B------:R0:W-:Y:S04]  /*16740*/  STS.U8 [R14+UR7+0x5000], R0 ;  /* 0x005000000e007988 */ /* 0x0001e80008000007 */
[----:B------:R1:W-:Y:S04]  /*16750*/  STS.U8 [R14+UR7+0x5080], R2 ;  /* 0x005080020e007988 */ /* 0x0003e80008000007 */
[----:B0-----:R-:W4:Y:S04]  /*16760*/  LDL.LU R0, [R1+0x318] ;  /* 0x0003180001007983 */ /* 0x001f280000300800 */
[----:B-1----:R-:W4:Y:S04]  /*16770*/  LDL.LU R2, [R1+0x314] ;  /* 0x0003140001027983 */ /* 0x002f280000300800 */
[----:B--2---:R-:W-:Y:S04]  /*16780*/  STS.U8 [R14+UR7+0x5800], R12 ;  /* 0x0058000c0e007988 */ /* 0x004fe80008000007 */
[----:B------:R-:W-:Y:S04]  /*16790*/  STS.U8 [R14+UR7+0x5880], R11 ;  /* 0x0058800b0e007988 */ /* 0x000fe80008000007 */
[----:B---3--:R-:W-:Y:S04]  /*167a0*/  STS.U8 [R14+UR7+0x6000], R10 ;  /* 0x0060000a0e007988 */ /* 0x008fe80008000007 */
[----:B------:R-:W-:Y:S04]  /*167b0*/  STS.U8 [R14+UR7+0x6080], R9 ;  /* 0x006080090e007988 */ /* 0x000fe80008000007 */
[----:B------:R-:W-:Y:S04]  /*167c0*/  STS.U8 [R14+UR7+0x6800], R8 ;  /* 0x006800080e007988 */ /* 0x000fe80008000007 */
[----:B------:R-:W-:Y:S04]  /*167d0*/  STS.U8 [R14+UR7+0x6880], R7 ;  /* 0x006880070e007988 */ /* 0x000fe80008000007 */
[----:B------:R-:W-:Y:S04]  /*167e0*/  STS.U8 [R14+UR7+0x7000], R6 ;  /* 0x007000060e007988 */ /* 0x000fe80008000007 */
[----:B------:R0:W-:Y:S04]  /*167f0*/  STS.U8 [R14+UR7+0x7080], R5 ;  /* 0x007080050e007988 */ /* 0x0001e80008000007 */
[----:B0-----:R-:W2:Y:S04]  /*16800*/  LDL.LU R5, [R1+0x310] ;  /* 0x0003100001057983 */ /* 0x001ea80000300800 */
[----:B------:R-:W3:Y:S04]  /*16810*/  LDL.LU R6, [R1+0x30c] ;  /* 0x00030c0001067983 */ /* 0x000ee80000300800 */
[----:B------:R-:W2:Y:S04]  /*16820*/  LDL.LU R7, [R1+0x2d0] ;  /* 0x0002d00001077983 */ /* 0x000ea80000300800 */
[----:B------:R-:W2:Y:S04]  /*16830*/  LDL.LU R8, [R1+0x2cc] ;  /* 0x0002cc0001087983 */ /* 0x000ea80000300800 */
[----:B------:R-:W2:Y:S04]  /*16840*/  LDL.LU R9, [R1+0x28c] ;  /* 0x00028c0001097983 */ /* 0x000ea80000300800 */
[----:B------:R-:W2:Y:S04]  /*16850*/  LDL.LU R10, [R1+0x288] ;  /* 0x00028800010a7983 */ /* 0x000ea80000300800 */
[----:B------:R-:W2:Y:S04]  /*16860*/  LDL.LU R11, [R1+0x24c] ;  /* 0x00024c00010b7983 */ /* 0x000ea80000300800 */
[----:B------:R-:W2:Y:S04]  /*16870*/  LDL.LU R12, [R1+0x248] ;  /* 0x00024800010c7983 */ /* 0x000ea80000300800 */
[----:B------:R-:W-:Y:S04]  /*16880*/  STS.U8 [R14+UR7+0x7800], R4 ;  /* 0x007800040e007988 */ /* 0x000fe80008000007 */
[----:B------:R-:W2:Y:S04]  /*16890*/  LDL.LU R15, [R1+0x20c] ;  /* 0x00020c00010f7983 */ /* 0x000ea80000300800 */
[----:B------:R0:W-:Y:S04]  /*168a0*/  STS.U8 [R14+UR7+0x7880], R3 ;  /* 0x007880030e007988 */ /* 0x0001e80008000007 */
[----:B------:R-:W2:Y:S04]  /*168b0*/  LDL.LU R27, [R1+0x208] ;  /* 0x00020800011b7983 */ /* 0x000ea80000300800 */
[----:B------:R-:W2:Y:S01]  /*168c0*/  LDL.LU R29, [R1+0x1cc] ;  /* 0x0001cc00011d7983 */ /* 0x000ea20000300800 */
[----:B0-----:R-:W-:-:S03]  /*168d0*/  LOP3.LUT R3, R14, 0x10, RZ, 0x3c, !PT ;  /* 0x000000100e037812 */ /* 0x001fc600078e3cff */
[----:B------:R-:W2:Y:S04]  /*168e0*/  LDL.LU R28, [R1+0x1c8] ;  /* 0x0001c800011c7983 */ /* 0x000ea80000300800 */
[----:B------:R-:W2:Y:S04]  /*168f0*/  LDL.LU R26, [R1+0x190] ;  /* 0x00019000011a7983 */ /* 0x000ea80000300800 */
[----:B------:R-:W2:Y:S04]  /*16900*/  LDL.LU R17, [R1+0x18c] ;  /* 0x00018c0001117983 */ /* 0x000ea80000300800 */
[----:B------:R-:W2:Y:S04]  /*16910*/  LDL.LU R16, [R1+0x154] ;  /* 0x0001540001107983 */ /* 0x000ea80000300800 */
[----:B-----5:R0:W-:Y:S04]  /*16920*/  STS.U8 [R3+UR7+0x980], R18 ;  /* 0x0009801203007988 */ /* 0x0201e80008000007 */
[----:B------:R-:W5:Y:S04]  /*16930*/  LDL.LU R25, [R1+0x150] ;  /* 0x0001500001197983 */ /* 0x000f680000300800 */
[----:B----4-:R1:W-:Y:S04]  /*16940*/  STS.U8 [R3+UR7+0x1100], R22 ;  /* 0x0011001603007988 */ /* 0x0103e80008000007 */
[----:B0-----:R-:W4:Y:S04]  /*16950*/  LDL.LU R18, [R1+0x10c] ;  /* 0x00010c0001127983 */ /* 0x001f280000300800 */
[----:B------:R0:W-:Y:S04]  /*16960*/  STS.U8 [R3+UR7+0x1980], R24 ;  /* 0x0019801803007988 */ /* 0x0001e80008000007 */
[----:B-1----:R-:W2:Y:S04]  /*16970*/  LDL.LU R22, [R1+0x108] ;  /* 0x0001080001167983 */ /* 0x002ea80000300800 */
[----:B0-----:R-:W3:Y:S04]  /*16980*/  LDL.LU R24, [R1+0xcc] ;  /* 0x0000cc0001187983 */ /* 0x001ee80000300800 */
[----:B------:R0:W-:Y:S04]  /*16990*/  STS.U8 [R3+UR7+0x100], R23 ;  /* 0x0001001703007988 */ /* 0x0001e80008000007 */
[----:B------:R1:W-:Y:S04]  /*169a0*/  STS.U8 [R3+UR7+0x180], R21 ;  /* 0x0001801503007988 */ /* 0x0003e80008000007 */
[----:B------:R1:W-:Y:S04]  /*169b0*/  STS.U8 [R3+UR7+0x900], R19 ;  /* 0x0009001303007988 */ /* 0x0003e80008000007 */
[----:B0-----:R-:W5:Y:S04]  /*169c0*/  LDL.LU R23, [R1+0xc8] ;  /* 0x0000c80001177983 */ /* 0x001f680000300800 */
[----:B-1----:R-:W5:Y:S04]  /*169d0*/  LDL.LU R21, [R1+0x90] ;  /* 0x0000900001157983 */ /* 0x002f680000300800 */
[----:B------:R0:W-:Y:S04]  /*169e0*/  STS.U8 [R3+UR7+0x1180], R13 ;  /* 0x0011800d03007988 */ /* 0x0001e80008000007 */
[----:B------:R-:W5:Y:S04]  /*169f0*/  LDL.LU R19, [R1+0x68] ;  /* 0x0000680001137983 */ /* 0x000f680000300800 */
[----:B------:R1:W-:Y:S04]  /*16a00*/  STS.U8 [R3+UR7+0x1900], R20 ;  /* 0x0019001403007988 */ /* 0x0003e80008000007 */
[----:B0-----:R-:W5:Y:S04]  /*16a10*/  LDL.LU R13, [R1+0x64] ;  /* 0x00006400010d7983 */ /* 0x001f680000300800 */
[----:B------:R0:W-:Y:S04]  /*16a20*/  STS.U8 [R3+UR7+0x2100], R0 ;  /* 0x0021000003007988 */ /* 0x0001e80008000007 */
[----:B-1----:R-:W5:Y:S04]  /*16a30*/  LDL.LU R20, [R1+0x5c] ;  /* 0x00005c0001147983 */ /* 0x002f680000300800 */
[----:B------:R1:W-:Y:S04]  /*16a40*/  STS.U8 [R3+UR7+0x2180], R2 ;  /* 0x0021800203007988 */ /* 0x0003e80008000007 */
[----:B0-----:R-:W5:Y:S04]  /*16a50*/  LDL.LU R0, [R1+0x24] ;  /* 0x0000240001007983 */ /* 0x001f680000300800 */
[----:B-1----:R-:W5:Y:S01]  /*16a60*/  LDL.LU R2, [R1+0x20] ;  /* 0x0000200001027983 */ /* 0x002f620000300800 */
[----:B------:R-:W-:-:S03]  /*16a70*/  LOP3.LUT R4, R14, 0x20, RZ, 0x3c, !PT ;  /* 0x000000200e047812 */ /* 0x000fc600078e3cff */
[----:B----4-:R0:W-:Y:S04]  /*16a80*/  STS.U8 [R3+UR7+0x6900], R18 ;  /* 0x0069001203007988 */ /* 0x0101e80008000007 */
[----:B--2---:R1:W-:Y:S04]  /*16a90*/  STS.U8 [R3+UR7+0x6980], R22 ;  /* 0x0069801603007988 */ /* 0x0043e80008000007 */
[----:B0-----:R-:W2:Y:S04]  /*16aa0*/  LDL.LU R18, [R1+0x4] ;  /* 0x0000040001127983 */ /* 0x001ea80000300800 */
[----:B------:R-:W-:Y:S04]  /*16ab0*/  STL [R1+0x1c98], R14 ;  /* 0x001c980e01007387 */ /* 0x000fe80000100800 */
[----:B---3--:R0:W-:Y:S04]  /*16ac0*/  STS.U8 [R3+UR7+0x7100], R24 ;  /* 0x0071001803007988 */ /* 0x0081e80008000007 */
[----:B-1----:R-:W3:Y:S04]  /*16ad0*/  LDL.LU R22, [R1] ;  /* 0x0000000001167983 */ /* 0x002ee80000300800 */
[----:B0-----:R-:W4:Y:S04]  /*16ae0*/  LDL.LU R24, [R1+0x384] ;  /* 0x0003840001187983 */ /* 0x001f280000300800 */
[----:B------:R-:W4:Y:S04]  /*16af0*/  LDL.LU R14, [R1+0x350] ;  /* 0x00035000010e7983 */ /* 0x000f280000300800 */
[----:B------:R-:W-:Y:S04]  /*16b00*/  STS.U8 [R3+UR7+0x2900], R5 ;  /* 0x0029000503007988 */ /* 0x000fe80008000007 */
        /* <DEDUP_REMOVED lines=14> */
[----:B-----5:R-:W-:Y:S04]  /*16bf0*/  STS.U8 [R3+UR7+0x6180], R25 ;  /* 0x0061801903007988 */ /* 0x020fe80008000007 */
[----:B------:R-:W-:Y:S04]  /*16c00*/  STS.U8 [R3+UR7+0x7180], R23 ;  /* 0x0071801703007988 */ /* 0x000fe80008000007 */
[----:B------:R-:W-:Y:S04]  /*16c10*/  STS.U8 [R3+UR7+0x7900], R21 ;  /* 0x0079001503007988 */ /* 0x000fe80008000007 */
[----:B------:R-:W-:Y:S04]  /*16c20*/  STS.U8 [R3+UR7+0x7980], R19 ;  /* 0x0079801303007988 */ /* 0x000fe80008000007 */
[----:B------:R0:W-:Y:S04]  /*16c30*/  STS.U8 [R4+UR7+0xa00], R0 ;  /* 0x000a000004007988 */ /* 0x0001e80008000007 */
[----:B------:R1:W-:Y:S04]  /*16c40*/  STS.U8 [R4+UR7+0xa80], R2 ;  /* 0x000a800204007988 */ /* 0x0003e80008000007 */
[----:B0-----:R-:W5:Y:S04]  /*16c50*/  LDL.LU R0, [R1+0x34c] ;  /* 0x00034c0001007983 */ /* 0x001f680000300800 */
[----:B-1----:R-:W5:Y:S04]  /*16c60*/  LDL.LU R2, [R1+0x348] ;  /* 0x0003480001027983 */ /* 0x002f680000300800 */
[----:B------:R-:W5:Y:S04]  /*16c70*/  LDL.LU R3, [R1+0x308] ;  /* 0x0003080001037983 */ /* 0x000f680000300800 */
        /* <DEDUP_REMOVED lines=14> */
[----:B------:R0:W-:Y:S04]  /*16d60*/  STS.U8 [R4+UR7+0x280], R20 ;  /* 0x0002801404007988 */ /* 0x0001e80008000007 */
[----:B------:R-:W5:Y:S04]  /*16d70*/  LDL.LU R16, [R1+0x148] ;  /* 0x0001480001107983 */ /* 0x000f680000300800 */
[----:B0-----:R-:W5:Y:S04]  /*16d80*/  LDL.LU R20, [R1+0x104] ;  /* 0x0001040001147983 */ /* 0x001f680000300800 */
[----:B------:R-:W5:Y:S04]  /*16d90*/  LDL.LU R25, [R1+0x100] ;  /* 0x0001000001197983 */ /* 0x000f680000300800 */
[----:B------:R-:W5:Y:S04]  /*16da0*/  LDL.LU R23, [R1+0xc4] ;  /* 0x0000c40001177983 */ /* 0x000f680000300800 */
[----:B------:R-:W5:Y:S04]  /*16db0*/  LDL.LU R21, [R1+0xc0] ;  /* 0x0000c00001157983 */ /* 0x000f680000300800 */
[----:B------:R0:W-:Y:S04]  /*16dc0*/  STS.U8 [R4+UR7+0x200], R13 ;  /* 0x0002000d04007988 */ /* 0x0001e80008000007 */
[----:B------:R-:W5:Y:S04]  /*16dd0*/  LDL.LU R19, [R1+0x8c] ;  /* 0x00008c0001137983 */ /* 0x000f680000300800 */
[----:B0-----:R-:W5:Y:S04]  /*16de0*/  LDL.LU R13, [R1+0x84] ;  /* 0x00008400010d7983 */ /* 0x001f680000300800 */
[----:B--2---:R0:W-:Y:S04]  /*16df0*/  STS.U8 [R4+UR7+0x1200], R18 ;  /* 0x0012001204007988 */ /* 0x0041e80008000007 */
[----:B0-----:R-:W2:Y:S04]  /*16e00*/  LDL.LU R18, [R1+0x58] ;  /* 0x0000580001127983 */ /* 0x001ea80000300800 */
[----:B---3--:R0:W-:Y:S04]  /*16e10*/  STS.U8 [R4+UR7+0x1280], R22 ;  /* 0x0012801604007988 */ /* 0x0081e80008000007 */
[----:B----4-:R1:W-:Y:S04]  /*16e20*/  STS.U8 [R4+UR7+0x1a00], R24 ;  /* 0x001a001804007988 */ /* 0x0103e80008000007 */
[----:B------:R3:W-:Y:S04]  /*16e30*/  STS.U8 [R4+UR7+0x1a80], R14 ;  /* 0x001a800e04007988 */ /* 0x0007e80008000007 */
[----:B0-----:R-:W4:Y:S04]  /*16e40*/  LDL.LU R22, [R1+0x54] ;  /* 0x0000540001167983 */ /* 0x001f280000300800 */
[----:B-1----:R-:W2:Y:S04]  /*16e50*/  LDL.LU R24, [R1+0x18] ;  /* 0x0000180001187983 */ /* 0x002ea80000300800 */
[----:B---3--:R-:W3:Y:S04]  /*16e60*/  LDL.LU R14, [R1+0x1c98] ;  /* 0x001c9800010e7983 */ /* 0x008ee80000300800 */
[----:B-----5:R0:W-:Y:S04]  /*16e70*/  STS.U8 [R4+UR7+0x2200], R0 ;  /* 0x0022000004007988 */ /* 0x0201e80008000007 */
[----:B------:R1:W-:Y:S04]  /*16e80*/  STS.U8 [R4+UR7+0x2280], R2 ;  /* 0x0022800204007988 */ /* 0x0003e80008000007 */
[----:B0-----:R-:W5:Y:S04]  /*16e90*/  LDL.LU R0, [R1+0x1c94] ;  /* 0x001c940001007983 */ /* 0x001f680000300800 */
[----:B-1----:R-:W2:Y:S04]  /*16ea0*/  LDL.LU R2, [R1+0x1c90] ;  /* 0x001c900001027983 */ /* 0x002ea80000300800 */
[----:B------:R-:W-:Y:S04]  /*16eb0*/  STS.U8 [R4+UR7+0x2a00], R3 ;  /* 0x002a000304007988 */ /* 0x000fe80008000007 */
[----:B------:R0:W-:Y:S04]  /*16ec0*/  STS.U8 [R4+UR7+0x6a00], R20 ;  /* 0x006a001404007988 */ /* 0x0001e80008000007 */
[----:B0-----:R-:W5:Y:S01]  /*16ed0*/  LDL.LU R20, [R1+0x8] ;  /* 0x0000080001147983 */ /* 0x001f620000300800 */
[----:B---3--:R-:W-:-:S03]  /*16ee0*/  LOP3.LUT R3, R14, 0x30, RZ, 0x3c, !PT ;  /* 0x000000300e037812 */ /* 0x008fc600078e3cff */
[----:B------:R0:W-:Y:S04]  /*16ef0*/  STL [R1+0x1c8c], R14 ;  /* 0x001c8c0e01007387 */ /* 0x0001e80000100800 */
[----:B0-----:R-:W3:Y:S04]  /*16f00*/  LDL.LU R14, [R1+0x380] ;  /* 0x00038000010e7983 */ /* 0x001ee80000300800 */
        /* <DEDUP_REMOVED lines=20> */
[----:B----4-:R0:W-:Y:S04]  /*17050*/  STS.U8 [R3+UR7+0x380], R22 ;  /* 0x0003801603007988 */ /* 0x0101e80008000007 */
[----:B--2---:R1:W-:Y:S04]  /*17060*/  STS.U8 [R3+UR7+0xb00], R24 ;  /* 0x000b001803007988 */ /* 0x0043e80008000007 */
[----:B0-----:R-:W2:Y:S04]  /*17070*/  LDL.LU R22, [R1+0x35c] ;  /* 0x00035c0001167983 */ /* 0x001ea80000300800 */
[----:B-1----:R-:W4:Y:S04]  /*17080*/  LDL.LU R24, [R1+0x344] ;  /* 0x0003440001187983 */ /* 0x002f280000300800 */
[----:B------:R-:W4:Y:S04]  /*17090*/  LDL.LU R4, [R1+0x2fc] ;  /* 0x0002fc0001047983 */ /* 0x000f280000300800 */
        /* <DEDUP_REMOVED lines=16> */
[----:B-----5:R0:W-:Y:S04]  /*171a0*/  STS.U8 [R3+UR7+0xb80], R20 ;  /* 0x000b801403007988 */ /* 0x0201e80008000007 */
[----:B------:R1:W-:Y:S04]  /*171b0*/  STS.U8 [R3+UR7+0x300], R18 ;  /* 0x0003001203007988 */ /* 0x0003e80008000007 */
[----:B0-----:R-:W5:Y:S04]  /*171c0*/  LDL.LU R20, [R1+0xbc] ;  /* 0x0000bc0001147983 */ /* 0x001f680000300800 */
[----:B------:R-:W5:Y:S04]  /*171d0*/  LDL.LU R23, [R1+0xb8] ;  /* 0x0000b80001177983 */ /* 0x000f680000300800 */
[----:B------:R-:W5:Y:S04]  /*171e0*/  LDL.LU R21, [R1+0x88] ;  /* 0x0000880001157983 */ /* 0x000f680000300800 */
[----:B------:R-:W5:Y:S04]  /*171f0*/  LDL.LU R19, [R1+0x80] ;  /* 0x0000800001137983 */ /* 0x000f680000300800 */
[----:B------:R-:W5:Y:S04]  /*17200*/  LDL.LU R13, [R1+0x50] ;  /* 0x00005000010d7983 */ /* 0x000f680000300800 */
[----:B-1----:R-:W5:Y:S04]  /*17210*/  LDL.LU R18, [R1+0x44] ;  /* 0x0000440001127983 */ /* 0x002f680000300800 */
[----:B------:R0:W-:Y:S04]  /*17220*/  STS.U8 [R3+UR7+0x1300], R2 ;  /* 0x0013000203007988 */ /* 0x0001e80008000007 */
[----:B------:R1:W-:Y:S04]  /*17230*/  STS.U8 [R3+UR7+0x1380], R0 ;  /* 0x0013800003007988 */ /* 0x0003e80008000007 */
[----:B0-----:R-:W5:Y:S04]  /*17240*/  LDL.LU R2, [R1+0x300] ;  /* 0x0003000001027983 */ /* 0x001f680000300800 */
[----:B-1----:R-:W5:Y:S04]  /*17250*/  LDL.LU R0, [R1+0x33c] ;  /* 0x00033c0001007983 */ /* 0x002f680000300800 */
[----:B---3--:R0:W-:Y:S04]  /*17260*/  STS.U8 [R3+UR7+0x1b00], R14 ;  /* 0x001b000e03007988 */ /* 0x0081e80008000007 */
[----:B0-----:R-:W3:Y:S04]  /*17270*/  LDL.LU R14, [R1+0x1c8c] ;  /* 0x001c8c00010e7983 */ /* 0x001ee80000300800 */
[----:B--2---:R0:W-:Y:S04]  /*17280*/  STS.U8 [R3+UR7+0x1b80], R22 ;  /* 0x001b801603007988 */ /* 0x0041e80008000007 */
[----:B----4-:R1:W-:Y:S04]  /*17290*/  STS.U8 [R3+UR7+0x2300], R24 ;  /* 0x0023001803007988 */ /* 0x0103e80008000007 */
[----:B0-----:R-:W2:Y:S04]  /*172a0*/  LDL.LU R22, [R1+0x1c88] ;  /* 0x001c880001167983 */ /* 0x001ea80000300800 */
[----:B-1----:R-:W4:Y:S04]  /*172b0*/  LDL.LU R24, [R1+0x1c84] ;  /* 0x001c840001187983 */ /* 0x002f280000300800 */
[----:B-----5:R-:W-:Y:S04]  /*172c0*/  STS.U8 [R3+UR7+0x7300], R20 ;  /* 0x0073001403007988 */ /* 0x020fe80008000007 */
[----:B------:R0:W-:Y:S04]  /*172d0*/  STS.U8 [R3+UR7+0x2380], R0 ;  /* 0x0023800003007988 */ /* 0x0001e80008000007 */
[----:B---3--:R1:W-:Y:S01]  /*172e0*/  STL [R1+0x1c80], R14 ;  /* 0x001c800e01007387 */ /* 0x0083e20000100800 */
[----:B0-----:R-:W-:-:S03]  /*172f0*/  LOP3.LUT R0, R14, 0x40, RZ, 0x3c, !PT ;  /* 0x000000400e007812 */ /* 0x001fc600078e3cff */
[----:B------:R-:W3:Y:S04]  /*17300*/  LDL.LU R20, [R1+0x3bc] ;  /* 0x0003bc0001147983 */ /* 0x000ee80000300800 */
[----:B-1----:R-:W5:Y:S04]  /*17310*/  LDL.LU R14, [R1+0x3b8] ;  /* 0x0003b800010e7983 */ /* 0x002f680000300800 */
        /* <DEDUP_REMOVED lines=51> */
[----:B---3--:R0:W-:Y:S04]  /*17650*/  STS.U8 [R0+UR7+0x1400], R20 ;  /* 0x0014001400007988 */ /* 0x0081e80008000007 */
[----:B-----5:R1:W-:Y:S04]  /*17660*/  STS.U8 [R0+UR7+0x1480], R14 ;  /* 0x0014800e00007988 */ /* 0x0203e80008000007 */
[----:B0-----:R-:W3:Y:S04]  /*17670*/  LDL.LU R20, [R1+0x40] ;  /* 0x0000400001147983 */ /* 0x001ee80000300800 */
[----:B-1----:R-:W5:Y:S04]  /*17680*/  LDL.LU R14, [R1+0x1c80] ;  /* 0x001c8000010e7983 */ /* 0x002f680000300800 */
[----:B------:R0:W-:Y:S04]  /*17690*/  STS.U8 [R0+UR7+0x1c00], R13 ;  /* 0x001c000d00007988 */ /* 0x0001e80008000007 */
[----:B------:R1:W-:Y:S04]  /*176a0*/  STS.U8 [R0+UR7+0x1c80], R18 ;  /* 0x001c801200007988 */ /* 0x0003e80008000007 */
[----:B0-----:R-:W3:Y:S04]  /*176b0*/  LDL.LU R13, [R1+0x1c7c] ;  /* 0x001c7c00010d7983 */ /* 0x001ee80000300800 */
[----:B-1----:R-:W3:Y:S04]  /*176c0*/  LDL.LU R18, [R1+0x1c78] ;  /* 0x001c780001127983 */ /* 0x002ee80000300800 */
[----:B------:R0:W-:Y:S04]  /*176d0*/  STS.U8 [R0+UR7+0x4400], R19 ;  /* 0x0044001300007988 */ /* 0x0001e80008000007 */
[----:B0-----:R-:W3:Y:S04]  /*176e0*/  LDL.LU R19, [R1+0x3c] ;  /* 0x00003c0001137983 */ /* 0x001ee80000300800 */
[----:B------:R5:W-:Y:S04]  /*176f0*/  STS.U8 [R0+UR7+0x2c80], R2 ;  /* 0x002c800200007988 */ /* 0x000be80008000007 */
        /* <DEDUP_REMOVED lines=10> */
[----:B--2---:R-:W-:Y:S04]  /*177a0*/  STS.U8 [R0+UR7+0x2480], R24 ;  /* 0x0024801800007988 */ /* 0x004fe80008000007 */
[----:B----4-:R-:W-:Y:S04]  /*177b0*/  STS.U8 [R0+UR7+0x2400], R22 ;  /* 0x0024001600007988 */ /* 0x010fe80008000007 */
        /* <DEDUP_REMOVED lines=9> */
[----:B------:R-:W-:Y:S01]  /*17850*/  STS.U8 [R0+UR7+0x7c80], R21 ;  /* 0x007c801500007988 */ /* 0x000fe20008000007 */
[----:B-----5:R-:W-:-:S03]  /*17860*/  LOP3.LUT R2, R14, 0x50, RZ, 0x3c, !PT ;  /* 0x000000500e027812 */ /* 0x020fc600078e3cff */
[----:B------:R0:W-:Y:S04]  /*17870*/  STL [R1+0x1c74], R14 ;  /* 0x001c740e01007387 */ /* 0x0001e80000100800 */
[----:B---3--:R1:W-:Y:S04]  /*17880*/  STS.U8 [R2+UR7+0x500], R20 ;  /* 0x0005001402007988 */ /* 0x0083e80008000007 */
[----:B0-----:R-:W2:Y:S04]  /*17890*/  LDL.LU R14, [R1+0x3b4] ;  /* 0x0003b400010e7983 */ /* 0x001ea80000300800 */
[----:B------:R-:W3:Y:S04]  /*178a0*/  LDL.LU R15, [R1+0x3b0] ;  /* 0x0003b000010f7983 */ /* 0x000ee80000300800 */
[----:B------:R-:W4:Y:S04]  /*178b0*/  LDL.LU R23, [R1+0x378] ;  /* 0x0003780001177983 */ /* 0x000f280000300800 */
[----:B------:R-:W5:Y:S04]  /*178c0*/  LDL.LU R21, [R1+0x364] ;  /* 0x0003640001157983 */ /* 0x000f680000300800 */
        /* <DEDUP_REMOVED lines=21> */
[----:B------:R-:W-:Y:S04]  /*17a20*/  STS.U8 [R2+UR7+0xd00], R18 ;  /* 0x000d001202007988 */ /* 0x000fe80008000007 */
[----:B------:R-:W-:Y:S04]  /*17a30*/  STS.U8 [R2+UR7+0xd80], R13 ;  /* 0x000d800d02007988 */ /* 0x000fe80008000007 */
[----:B------:R0:W-:Y:S04]  /*17a40*/  STS.U8 [R2+UR7+0x580], R19 ;  /* 0x0005801302007988 */ /* 0x0001e80008000007 */
[----:B0-----:R-:W5:Y:S04]  /*17a50*/  LDL.LU R19, [R1+0x70] ;  /* 0x0000700001137983 */ /* 0x001f680000300800 */
[----:B------:R-:W5:Y:S04]  /*17a60*/  LDL.LU R18, [R1+0x2f0] ;  /* 0x0002f00001127983 */ /* 0x000f680000300800 */
[----:B------:R-:W5:Y:S04]  /*17a70*/  LDL.LU R13, [R1+0x32c] ;  /* 0x00032c00010d7983 */ /* 0x000f680000300800 */
[----:B--2---:R0:W-:Y:S04]  /*17a80*/  STS.U8 [R2+UR7+0x1500], R14 ;  /* 0x0015000e02007988 */ /* 0x0041e80008000007 */
[----:B---3--:R1:W-:Y:S04]  /*17a90*/  STS.U8 [R2+UR7+0x1580], R15 ;  /* 0x0015800f02007988 */ /* 0x0083e80008000007 */
[----:B----4-:R2:W-:Y:S04]  /*17aa0*/  STS.U8 [R2+UR7+0x1d00], R23 ;  /* 0x001d001702007988 */ /* 0x0105e80008000007 */
[----:B0-----:R-:W3:Y:S04]  /*17ab0*/  LDL.LU R14, [R1+0x1c74] ;  /* 0x001c7400010e7983 */ /* 0x001ee80000300800 */
[----:B-1----:R-:W4:Y:S04]  /*17ac0*/  LDL.LU R15, [R1+0x1c70] ;  /* 0x001c7000010f7983 */ /* 0x002f280000300800 */
[----:B--2---:R-:W2:Y:S04]  /*17ad0*/  LDL.LU R23, [R1+0x1c6c] ;  /* 0x001c6c0001177983 */ /* 0x004ea80000300800 */
[----:B-----5:R0:W-:Y:S04]  /*17ae0*/  STS.U8 [R2+UR7+0x1d80], R21 ;  /* 0x001d801502007988 */ /* 0x0201e80008000007 */
[----:B------:R1:W-:Y:S04]  /*17af0*/  STS.U8 [R2+UR7+0x2500], R20 ;  /* 0x0025001402007988 */ /* 0x0003e80008000007 */
[----:B0-----:R-:W5:Y:S04]  /*17b00*/  LDL.LU R21, [R1+0x1c68] ;  /* 0x001c680001157983 */ /* 0x001f680000300800 */
[----:B-1----:R-:W2:Y:S04]  /*17b10*/  LDL.LU R20, [R1+0x1c64] ;  /* 0x001c640001147983 */ /* 0x002ea80000300800 */
[----:B------:R0:W-:Y:S04]  /*17b20*/  STS.U8 [R2+UR7+0x4580], R26 ;  /* 0x0045801a02007988 */ /* 0x0001e80008000007 */
[----:B0-----:R-:W2:Y:S04]  /*17b30*/  LDL.LU R26, [R1+0x38] ;  /* 0x00003800011a7983 */ /* 0x001ea80000300800 */
[----:B------:R-:W-:Y:S04]  /*17b40*/  STS.U8 [R2+UR7+0x2d80], R0 ;  /* 0x002d800002007988 */ /* 0x000fe80008000007 */
[----:B------:R-:W-:Y:S04]  /*17b50*/  STS.U8 [R2+UR7+0x3500], R22 ;  /* 0x0035001602007988 */ /* 0x000fe80008000007 */
[----:B------:R-:W-:Y:S04]  /*17b60*/  STS.U8 [R2+UR7+0x3580], R24 ;  /* 0x0035801802007988 */ /* 0x000fe80008000007 */
[----:B------:R-:W-:Y:S04]  /*17b70*/  STS.U8 [R2+UR7+0x3d00], R3 ;  /* 0x003d000302007988 */ /* 0x000fe80008000007 */
[----:B------:R0:W-:Y:S04]  /*17b80*/  STS.U8 [R2+UR7+0x6580], R27 ;  /* 0x0065801b02007988 */ /* 0x0001e80008000007 */
[----:B------:R-:W-:Y:S04]  /*17b90*/  STS.U8 [R2+UR7+0x3d80], R4 ;  /* 0x003d800402007988 */ /* 0x000fe80008000007 */
[----:B0-----:R-:W4:Y:S04]  /*17ba0*/  LDL.LU R27, [R1+0x39c] ;  /* 0x00039c00011b7983 */ /* 0x001f280000300800 */
[----:B------:R0:W-:Y:S04]  /*17bb0*/  STS.U8 [R2+UR7+0x7500], R17 ;  /* 0x0075001102007988 */ /* 0x0001e80008000007 */
[----:B------:R1:W-:Y:S04]  /*17bc0*/  STS.U8 [R2+UR7+0x7580], R16 ;  /* 0x0075801002007988 */ /* 0x0003e80008000007 */
[----:B------:R1:W-:Y:S04]  /*17bd0*/  STS.U8 [R2+UR7+0x7d00], R25 ;  /* 0x007d001902007988 */ /* 0x0003e80008000007 */
[----:B0-----:R-:W4:Y:S04]  /*17be0*/  LDL.LU R17, [R1+0x398] ;  /* 0x0003980001117983 */ /* 0x001f280000300800 */
[----:B-1----:R-:W4:Y:S04]  /*17bf0*/  LDL.LU R16, [R1+0x374] ;  /* 0x0003740001107983 */ /* 0x002f280000300800 */
[----:B------:R-:W4:Y:S04]  /*17c00*/  LDL.LU R25, [R1+0x370] ;  /* 0x0003700001197983 */ /* 0x000f280000300800 */
[----:B------:R-:W-:Y:S04]  /*17c10*/  STS.U8 [R2+UR7+0x4500], R5 ;  /* 0x0045000502007988 */ /* 0x000fe80008000007 */
[----:B------:R-:W-:Y:S04]  /*17c20*/  STS.U8 [R2+UR7+0x4d00], R6 ;  /* 0x004d000602007988 */ /* 0x000fe80008000007 */
[----:B------:R-:W-:Y:S04]  /*17c30*/  STS.U8 [R2+UR7+0x4d80], R7 ;  /* 0x004d800702007988 */ /* 0x000fe80008000007 */
[----:B------:R-:W-:Y:S04]  /*17c40*/  STS.U8 [R2+UR7+0x5500], R8 ;  /* 0x0055000802007988 */ /* 0x000fe80008000007 */
        /* <DEDUP_REMOVED lines=9> */
[----:B0-----:R-:W4:Y:S04]  /*17ce0*/  LDL.LU R19, [R1+0x328] ;  /* 0x0003280001137983 */ /* 0x001f280000300800 */
        /* <DEDUP_REMOVED lines=16> */
[----:B------:R-:W4:Y:S01]  /*17df0*/  LDL.LU R28, [R1+0xa4] ;  /* 0x0000a400011c7983 */ /* 0x000f220000300800 */
[----:B---3--:R-:W-:-:S03]  /*17e00*/  LOP3.LUT R0, R14, 0x60, RZ, 0x3c, !PT ;  /* 0x000000600e007812 */ /* 0x008fc600078e3cff */
[----:B------:R-:W3:Y:S04]  /*17e10*/  LDL.LU R14, [R1+0xa0] ;  /* 0x0000a000010e7983 */ /* 0x000ee80000300800 */
[----:B--2---:R0:W-:Y:S04]  /*17e20*/  STS.U8 [R0+UR7+0x600], R26 ;  /* 0x0006001a00007988 */ /* 0x0041e80008000007 */
[----:B0-----:R-:W2:Y:S04]  /*17e30*/  LDL.LU R26, [R1+0x6c] ;  /* 0x00006c00011a7983 */ /* 0x001ea80000300800 */
[----:B------:R0:W-:Y:S04]  /*17e40*/  STS.U8 [R0+UR7+0x680], R20 ;  /* 0x0006801400007988 */ /* 0x0001e80008000007 */
[----:B-----5:R1:W-:Y:S04]  /*17e50*/  STS.U8 [R0+UR7+0xe00], R21 ;  /* 0x000e001500007988 */ /* 0x0203e80008000007 */
[----:B------:R5:W-:Y:S04]  /*17e60*/  STS.U8 [R0+UR7+0xe80], R23 ;  /* 0x000e801700007988 */ /* 0x000be80008000007 */
[----:B0-----:R-:W2:Y:S04]  /*17e70*/  LDL.LU R20, [R1+0x2e4] ;  /* 0x0002e40001147983 */ /* 0x001ea80000300800 */
[----:B-1----:R-:W2:Y:S04]  /*17e80*/  LDL.LU R21, [R1+0x2e8] ;  /* 0x0002e80001157983 */ /* 0x002ea80000300800 */
[----:B-----5:R-:W5:Y:S04]  /*17e90*/  LDL.LU R23, [R1+0x324] ;  /* 0x0003240001177983 */ /* 0x020f680000300800 */
[----:B----4-:R0:W-:Y:S04]  /*17ea0*/  STS.U8 [R0+UR7+0x1600], R27 ;  /* 0x0016001b00007988 */ /* 0x0101e80008000007 */
[----:B0-----:R-:W4:Y:S04]  /*17eb0*/  LDL.LU R27, [R1+0x1c60] ;  /* 0x001c6000011b7983 */ /* 0x001f280000300800 */
[----:B------:R0:W-:Y:S04]  /*17ec0*/  STS.U8 [R0+UR7+0x1680], R17 ;  /* 0x0016801100007988 */ /* 0x0001e80008000007 */
[----:B------:R1:W-:Y:S04]  /*17ed0*/  STS.U8 [R0+UR7+0x1e00], R16 ;  /* 0x001e001000007988 */ /* 0x0003e80008000007 */
[----:B------:R1:W-:Y:S04]  /*17ee0*/  STS.U8 [R0+UR7+0x1e80], R25 ;  /* 0x001e801900007988 */ /* 0x0003e80008000007 */
[----:B0-----:R-:W4:Y:S04]  /*17ef0*/  LDL.LU R17, [R1+0x1c5c] ;  /* 0x001c5c0001117983 */ /* 0x001f280000300800 */
[----:B-1----:R-:W4:Y:S04]  /*17f00*/  LDL.LU R16, [R1+0x1c58] ;  /* 0x001c580001107983 */ /* 0x002f280000300800 */
[----:B------:R-:W4:Y:S04]  /*17f10*/  LDL.LU R25, [R1+0x1c54] ;  /* 0x001c540001197983 */ /* 0x000f280000300800 */
[----:B------:R0:W-:Y:S04]  /*17f20*/  STS.U8 [R0+UR7+0x2600], R19 ;  /* 0x0026001300007988 */ /* 0x0001e80008000007 */
[----:B0-----:R-:W4:Y:S04]  /*17f30*/  LDL.LU R19, [R1+0x1c50] ;  /* 0x001c500001137983 */ /* 0x001f280000300800 */
[----:B------:R0:W-:Y:S04]  /*17f40*/  STS.U8 [R0+UR7+0x4680], R3 ;  /* 0x0046800300007988 */ /* 0x0001e80008000007 */
[----:B0-----:R-:W4:Y:S04]  /*17f50*/  LDL.LU R3, [R1+0x60] ;  /* 0x0000600001037983 */ /* 0x001f280000300800 */
[----:B---3--:R0:W-:Y:S04]  /*17f60*/  STS.U8 [R0+UR7+0x7680], R14 ;  /* 0x0076800e00007988 */ /* 0x0081e80008000007 */
[----:B0-----:R-:W3:Y:S04]  /*17f70*/  LDL.LU R14, [R1+0x394] ;  /* 0x00039400010e7983 */ /* 0x001ee80000300800 */
[----:B--2---:R0:W-:Y:S04]  /*17f80*/  STS.U8 [R0+UR7+0x7e00], R26 ;  /* 0x007e001a00007988 */ /* 0x0041e80008000007 */
[----:B0-----:R-:W2:Y:S04]  /*17f90*/  LDL.LU R26, [R1+0x390] ;  /* 0x00039000011a7983 */ /* 0x001ea80000300800 */
[----:B------:R-:W-:Y:S04]  /*17fa0*/  STS.U8 [R0+UR7+0x3600], R2 ;  /* 0x0036000200007988 */ /* 0x000fe80008000007 */
[----:B------:R-:W-:Y:S04]  /*17fb0*/  STS.U8 [R0+UR7+0x2e80], R20 ;  /* 0x002e801400007988 */ /* 0x000fe80008000007 */
[----:B------:R-:W-:Y:S04]  /*17fc0*/  STS.U8 [R0+UR7+0x2e00], R21 ;  /* 0x002e001500007988 */ /* 0x000fe80008000007 */
[----:B-----5:R0:W-:Y:S04]  /*17fd0*/  STS.U8 [R0+UR7+0x2680], R23 ;  /* 0x0026801700007988 */ /* 0x0201e80008000007 */
[----:B------:R1:W-:Y:S04]  /*17fe0*/  STS.U8 [R0+UR7+0x3680], R13 ;  /* 0x0036800d00007988 */ /* 0x0003e80008000007 */
[----:B0-----:R-:W5:Y:S04]  /*17ff0*/  LDL.LU R23, [R1+0x2dc] ;  /* 0x0002dc0001177983 */ /* 0x001f680000300800 */
[----:B------:R-:W5:Y:S04]  /*18000*/  LDL.LU R21, [R1+0x29c] ;  /* 0x00029c0001157983 */ /* 0x000f680000300800 */
[----:B------:R-:W5:Y:S04]  /*18010*/  LDL.LU R20, [R1+0x298] ;  /* 0x0002980001147983 */ /* 0x000f680000300800 */
[----:B------:R-:W5:Y:S04]  /*18020*/  LDL.LU R2, [R1+0x25c] ;  /* 0x00025c0001027983 */ /* 0x000f680000300800 */
[----:B------:R0:W-:Y:S04]  /*18030*/  STS.U8 [R0+UR7+0x3e00], R18 ;  /* 0x003e001200007988 */ /* 0x0001e80008000007 */
[----:B-1----:R-:W5:Y:S04]  /*18040*/  LDL.LU R13, [R1+0x258] ;  /* 0x00025800010d7983 */ /* 0x002f680000300800 */
[----:B------:R1:W-:Y:S04]  /*18050*/  STS.U8 [R0+UR7+0x3e80], R22 ;  /* 0x003e801600007988 */ /* 0x0003e80008000007 */
[----:B0-----:R-:W5:Y:S04]  /*18060*/  LDL.LU R18, [R1+0x21c] ;  /* 0x00021c0001127983 */ /* 0x001f680000300800 */
        /* <DEDUP_REMOVED lines=18> */
[----:B----4-:R1:W-:Y:S04]  /*18190*/  STS.U8 [R0+UR7+0x7e80], R3 ;  /* 0x007e800300007988 */ /* 0x0103e80008000007 */
[----:B------:R4:W-:Y:S04]  /*181a0*/  STS.U8 [R0+UR7+0x6e00], R12 ;  /* 0x006e000c00007988 */ /* 0x0009e80008000007 */
[----:B0-----:R-:W5:Y:S01]  /*181b0*/  LDL.LU R11, [R1+0xdc] ;  /* 0x0000dc00010b7983 */ /* 0x001f620000300800 */
[----:B-1----:R-:W0:Y:S03]  /*181c0*/  S2R R3, SR_TID.X ;  /* 0x0000000000037919 */ /* 0x002e260000002100 */
[----:B------:R1:W-:Y:S04]  /*181d0*/  STS.U8 [R0+UR7+0x6e80], R29 ;  /* 0x006e801d00007988 */ /* 0x0003e80008000007 */
[----:B----4-:R-:W4:Y:S04]  /*181e0*/  LDL.LU R12, [R1+0xd8] ;  /* 0x0000d800010c7983 */ /* 0x010f280000300800 */
[----:B------:R1:W-:Y:S04]  /*181f0*/  STS.U8 [R0+UR7+0x7600], R28 ;  /* 0x0076001c00007988 */ /* 0x0003e80008000007 */
[----:B-1----:R-:W4:Y:S04]  /*18200*/  LDL.LU R29, [R1+0x9c] ;  /* 0x00009c00011d7983 */ /* 0x002f280000300800 */
[----:B------:R-:W4:Y:S04]  /*18210*/  LDL.LU R28, [R1+0x98] ;  /* 0x00009800011c7983 */ /* 0x000f280000300800 */
[----:B------:R-:W4:Y:S01]  /*18220*/  LDL.LU R0, [R1+0x2e0] ;  /* 0x0002e00001007983 */ /* 0x000f220000300800 */
[----:B0-----:R-:W-:-:S04]  /*18230*/  LOP3.LUT R3, R3, 0x7f, RZ, 0xc0, !PT ;  /* 0x0000007f03037812 */ /* 0x001fc800078ec0ff */
[----:B------:R-:W-:-:S05]  /*18240*/  LOP3.LUT R3, R3, 0x70, RZ, 0x3c, !PT ;  /* 0x0000007003037812 */ /* 0x000fca00078e3cff */
        /* <DEDUP_REMOVED lines=8> */
[----:B---3--:R0:W-:Y:S04]  /*182d0*/  STS.U8 [R3+UR7+0x1700], R14 ;  /* 0x0017000e03007988 */ /* 0x0081e80008000007 */
[----:B0-----:R-:W3:Y:S04]  /*182e0*/  LDL.LU R14, [R1+0x1c4c] ;  /* 0x001c4c00010e7983 */ /* 0x001ee80000300800 */
[----:B--2---:R0:W-:Y:S04]  /*182f0*/  STS.U8 [R3+UR7+0x1780], R26 ;  /* 0x0017801a03007988 */ /* 0x0041e80008000007 */
[----:B0-----:R-:W2:Y:S04]  /*18300*/  LDL.LU R26, [R1+0x1c48] ;  /* 0x001c4800011a7983 */ /* 0x001ea80000300800 */
[----:B----4-:R-:W-:Y:S04]  /*18310*/  STS.U8 [R3+UR7+0x1f00], R17 ;  /* 0x001f001103007988 */ /* 0x010fe80008000007 */
[----:B------:R-:W-:Y:S04]  /*18320*/  STS.U8 [R3+UR7+0x1f80], R16 ;  /* 0x001f801003007988 */ /* 0x000fe80008000007 */
[----:B------:R-:W-:Y:S04]  /*18330*/  STS.U8 [R3+UR7+0x2700], R25 ;  /* 0x0027001903007988 */ /* 0x000fe80008000007 */
[----:B------:R-:W-:Y:S04]  /*18340*/  STS.U8 [R3+UR7+0x2780], R19 ;  /* 0x0027801303007988 */ /* 0x000fe80008000007 */
[----:B------:R0:W-:Y:S04]  /*18350*/  STS.U8 [R3+UR7+0x2f00], R0 ;  /* 0x002f000003007988 */ /* 0x0001e80008000007 */
[----:B-----5:R-:W-:Y:S04]  /*18360*/  STS.U8 [R3+UR7+0x2f80], R23 ;  /* 0x002f801703007988 */ /* 0x020fe80008000007 */
        /* <DEDUP_REMOVED lines=19> */
[----:B---3--:R-:W-:Y:S01]  /*184a0*/  STS.U8 [R3+UR7+0x7f80], R14 ;  /* 0x007f800e03007988 */ /* 0x008fe20008000007 */
[----:B------:R-:W-:Y:S01]  /*184b0*/  BAR.SYNC.DEFER_BLOCKING 0x0 ;  /* 0x0000000000007b1d */ /* 0x000fe20000010000 */
[----:B0-----:R-:W-:-:S05]  /*184c0*/  LOP3.LUT R0, R15, 0x20, RZ, 0x3c, !PT ;  /* 0x000000200f007812 */ /* 0x001fca00078e3cff */
[----:B------:R-:W0:Y:S04]  /*184d0*/  LDSM.16.MT88.4 R20, [R15+UR7+0x8000] ;  /* 0x008000070f14783b */ /* 0x000e280008004200 */
[----:B------:R-:W1:Y:S04]  /*184e0*/  LDSM.16.M88.4 R4, [R27+UR7] ;  /* 0x000000071b04783b */ /* 0x000e680008000200 */
[----:B------:R-:W2:Y:S04]  /*184f0*/  LDSM.16.MT88.4 R12, [R15+UR7+0x8400] ;  /* 0x008400070f0c783b */ /* 0x000ea80008004200 */
[----:B------:R-:W3:Y:S04]  /*18500*/  LDSM.16.MT88.4 R16, [R0+UR7+0x8000] ;  /* 0x008000070010783b */ /* 0x000ee80008004200 */
[----:B0-----:R-:W-:Y:S04]  /*18510*/  STL [R1+0x1c44], R21 ;  /* 0x001c441501007387 */ /* 0x001fe80000100800 */
[----:B-1----:R-:W-:Y:S04]  /*18520*/  STL.64 [R1+0xd0], R4 ;  /* 0x0000d00401007387 */ /* 0x002fe80000100a00 */
[----:B------:R-:W-:Y:S04]  /*18530*/  STL.64 [R1+0xd8], R6 ;  /* 0x0000d80601007387 */ /* 0x000fe80000100a00 */
[----:B------:R-:W-:Y:S04]  /*18540*/  STL [R1+0x1c40], R23 ;  /* 0x001c401701007387 */ /* 0x000fe80000100800 */
[----:B--2---:R0:W-:Y:S04]  /*18550*/  STL [R1+0x1c3c], R13 ;  /* 0x001c3c0d01007387 */ /* 0x0041e80000100800 */
[----:B0-----:R-:W2:Y:S04]  /*18560*/  LDL.LU R13, [R1+0xd0] ;  /* 0x0000d000010d7983 */ /* 0x001ea80000300800 */
[----:B------:R0:W-:Y:S04]  /*18570*/  STL [R1+0x1c38], R15 ;  /* 0x001c380f01007387 */ /* 0x0001e80000100800 */
[----:B0-----:R-:W4:Y:S01]  /*18580*/  LDL.LU R15, [R1+0xd4] ;  /* 0x0000d400010f7983 */ /* 0x001f220000300800 */
[----:B------:R-:W-:-:S03]  /*18590*/  IMAD.MOV.U32 R21, RZ, RZ, R27 ;  /* 0x000000ffff157224 */ /* 0x000fc600078e001b */
[----:B------:R-:W0:Y:S04]  /*185a0*/  LDSM.16.MT88.4 R24, [R0+UR7+0x8400] ;  /* 0x008400070018783b */ /* 0x000e280008004200 */
[----:B------:R-:W1:Y:S04]  /*185b0*/  LDSM.16.M88.4 R4, [R21+UR7+0x2000] ;  /* 0x002000071504783b */ /* 0x000e680008000200 */
[----:B---3--:R-:W-:Y:S04]  /*185c0*/  STL [R1+0x1c2c], R17 ;  /* 0x001c2c1101007387 */ /* 0x008fe80000100800 */
[----:B------:R-:W-:Y:S04]  /*185d0*/  STL [R1+0x1c28], R19 ;  /* 0x001c281301007387 */ /* 0x000fe80000100800 */
[----:B0-----:R1:W-:Y:S04]  /*185e0*/  STL [R1+0x1c34], R25 ;  /* 0x001c341901007387 */ /* 0x0013e80000100800 */
[----:B------:R0:W-:Y:S04]  /*185f0*/  STL [R1+0x1c30], R27 ;  /* 0x001c301b01007387 */ /* 0x0001e80000100800 */
[----:B------:R-:W-:Y:S01]  /*18600*/  STL [R1+0x1bf0], R0 ;  /* 0x001bf00001007387 */ /* 0x000fe20000100800 */
[----:B-1----:R-:W-:-:S03]  /*18610*/  IMAD.MOV.U32 R25, RZ, RZ, R5 ;  /* 0x000000ffff197224 */ /* 0x002fc600078e0005 */
[----:B------:R-:W-:Y:S01]  /*18620*/  STL.64 [R1+0xe0], R4 ;  /* 0x0000e00401007387 */ /* 0x000fe20000100a00 */
[----:B0-----:R-:W-:-:S03]  /*18630*/  IMAD.MOV.U32 R27, RZ, RZ, R4 ;  /* 0x000000ffff1b7224 */ /* 0x001fc600078e0004 */
[----:B------:R-:W-:Y:S04]  /*18640*/  STL.64 [R1+0xe8], R6 ;  /* 0x0000e80601007387 */ /* 0x000fe80000100a00 */
[----:B------:R-:W0:Y:S02]  /*18650*/  LDSM.16.M88.4 R4, [R21+UR7+0x4000] ;  /* 0x004000071504783b */ /* 0x000e240008000200 */
[----:B0-----:R-:W-:Y:S02]  /*18660*/  IMAD.MOV.U32 R19, RZ, RZ, R4 ;  /* 0x000000ffff137224 */ /* 0x001fe400078e0004 */
[----:B------:R0:W-:Y:S01]  /*18670*/  STL.64 [R1+0xf0], R4 ;  /* 0x0000f00401007387 */ /* 0x0001e20000100a00 */
[----:B------:R-:W-:Y:S02]  /*18680*/  IMAD.MOV.U32 R17, RZ, RZ, R5 ;  /* 0x000000ffff117224 */ /* 0x000fe400078e0005 */
[----:B------:R-:W-:-:S02]  /*18690*/  IMAD.MOV.U32 R28, RZ, RZ, R6 ;  /* 0x000000ffff1c7224 */ /* 0x000fc400078e0006 */
[----:B------:R-:W-:Y:S02]  /*186a0*/  IMAD.MOV.U32 R29, RZ, RZ, R7 ;  /* 0x000000ffff1d7224 */ /* 0x000fe400078e0007 */
[----:B------:R-:W-:Y:S02]  /*186b0*/  IMAD.MOV.U32 R6, RZ, RZ, R12 ;  /* 0x000000ffff067224 */ /* 0x000fe400078e000c */
[----:B------:R-:W-:Y:S02]  /*186c0*/  IMAD.MOV.U32 R7, RZ, RZ, R14 ;  /* 0x000000ffff077224 */ /* 0x000fe400078e000e */
[----:B0-----:R-:W-:Y:S02]  /*186d0*/  IMAD.MOV.U32 R4, RZ, RZ, R20 ;  /* 0x000000ffff047224 */ /* 0x001fe400078e0014 */
[----:B------:R-:W-:Y:S01]  /*186e0*/  IMAD.MOV.U32 R5, RZ, RZ, R22 ;  /* 0x000000ffff057224 */ /* 0x000fe200078e0016 */
[----:B------:R-:W-:Y:S04]  /*186f0*/  STL [R1+0x1b9c], R29 ;  /* 0x001b9c1d01007387 */ /* 0x000fe80000100800 */
[----:B------:R0:W-:Y:S01]  /*18700*/  STL [R1+0x1b98], R28 ;  /* 0x001b981c01007387 */ /* 0x0001e20000100800 */
[----:B------:R-:W-:-:S02]  /*18710*/  IMAD.MOV.U32 R8, RZ, RZ, R16 ;  /* 0x000000ffff087224 */ /* 0x000fc400078e0010 */
[----:B------:R-:W-:Y:S02]  /*18720*/  IMAD.MOV.U32 R9, RZ, RZ, R18 ;  /* 0x000000ffff097224 */ /* 0x000fe400078e0012 */
[----:B------:R-:W-:Y:S02]  /*18730*/  IMAD.MOV.U32 R10, RZ, RZ, R24 ;  /* 0x000000ffff0a7224 */ /* 0x000fe400078e0018 */
[----:B------:R-:W-:Y:S01]  /*18740*/  IMAD.MOV.U32 R11, RZ, RZ, R26 ;  /* 0x000000ffff0b7224 */ /* 0x000fe200078e001a */
[----:B--2---:R-:W-:Y:S02]  /*18750*/  F2FP.F16.E4M3.UNPACK_B R2, R13 ;  /* 0x0000000dff02723e */ /* 0x004fe400020006ff */
[----:B----4-:R-:W-:-:S07]  /*18760*/  F2FP.F16.E4M3.UNPACK_B R3, R15 ;  /* 0x0000000fff03723e */ /* 0x010fce00020006ff */
[----:B------:R-:W-:-:S15]  /*18770*/  HMMA.16816.F32 R4, R4, R2, RZ ;  /* 0x000000020404723c */ /* 0x000fde00000018ff */
[----:B------:R-:W-:-:S04]  /*18780*/  NOP ;  /* 0x0000000000007918 */ /* 0x000fc80000000000 */
[----:B------:R-:W-:Y:S01]  /*18790*/  IMAD.MOV.U32 R0, RZ, RZ, R5 ;  /* 0x000000ffff007224 */ /* 0x000fe200078e0005 */
[----:B------:R-:W-:Y:S01]  /*187a0*/  STL [R1+0x4c], R7 ;  /* 0x00004c0701007387 */ /* 0x000fe20000100800 */
[----:B0-----:R-:W-:Y:S02]  /*187b0*/  IMAD.MOV.U32 R28, RZ, RZ, R4 ;  /* 0x000000ffff1c7224 */ /* 0x001fe400078e0004 */
[----:B------:R-:W-:Y:S02]  /*187c0*/  IMAD.MOV.U32 R23, RZ, RZ, R6 ;  /* 0x000000ffff177224 */ /* 0x000fe400078e0006 */
[----:B------:R-:W0:Y:S01]  /*187d0*/  LDSM.16.M88.4 R4, [R21+UR7+0x6000] ;  /* 0x006000071504783b */ /* 0x000e220008000200 */
[----:B------:R-:W-:Y:S01]  /*187e0*/  HMMA.16816.F32 R8, R8, R2, RZ ;  /* 0x000000020808723c */ /* 0x000fe200000018ff */
[----:B------:R-:W-:Y:S02]  /*187f0*/  F2FP.F16.E4M3.UNPACK_B R2, R27 ;  /* 0x0000001bff02723e */ /* 0x000fe400020006ff */
[----:B------:R-:W-:-:S15]  /*18800*/  F2FP.F16.E4M3.UNPACK_B R3, R25 ;  /* 0x00000019ff03723e */ /* 0x000fde00020006ff */
[----:B------:R-:W-:Y:S01]  /*18810*/  NOP ;  /* 0x0000000000007918 */ /* 0x000fe20000000000 */
[----:B------:R-:W-:Y:S04]  /*18820*/  STL.64 [R1+0x10], R8 ;  /* 0x0000100801007387 */ /* 0x000fe80000100a00 */
[----:B------:R-:W-:Y:S04]  /*18830*/  STL.64 [R1+0x18], R10 ;  /* 0x0000180a01007387 */ /* 0x000fe80000100a00 */
[----:B0-----:R0:W-:Y:S01]  /*18840*/  STL [R1+0x100], R4 ;  /* 0x0001000401007387 */ /* 0x0011e20000100800 */
[----:B------:R-:W-:Y:S02]  /*18850*/  IMAD.MOV.U32 R21, RZ, RZ, R4 ;  /* 0x000000ffff157224 */ /* 0x000fe400078e0004 */
[----:B------:R-:W-:Y:S01]  /*18860*/  IMAD.MOV.U32 R29, RZ, RZ, R5 ;  /* 0x000000ffff1d7224 */ /* 0x000fe200078e0005 */
[----:B------:R1:W-:Y:S01]  /*18870*/  STL.64 [R1+0x108], R6 ;  /* 0x0001080601007387 */ /* 0x0003e20000100a00 */
[----:B------:R-:W-:-:S02]  /*18880*/  IMAD.MOV.U32 R5, RZ, RZ, R22 ;  /* 0x000000ffff057224 */ /* 0x000fc400078e0016 */
[----:B0-----:R-:W-:Y:S02]  /*18890*/  IMAD.MOV.U32 R4, RZ, RZ, R20 ;  /* 0x000000ffff047224 */ /* 0x001fe400078e0014 */
[----:B-1----:R-:W-:Y:S02]  /*188a0*/  IMAD.MOV.U32 R6, RZ, RZ, R12 ;  /* 0x000000ffff067224 */ /* 0x002fe400078e000c */
[----:B------:R-:W-:-:S07]  /*188b0*/  IMAD.MOV.U32 R7, RZ, RZ, R14 ;  /* 0x000000ffff077224 */ /* 0x000fce00078e000e */
[----:B------:R-:W-:Y:S01]  /*188c0*/  HMMA.16816.F32 R4, R4, R2, RZ ;  /* 0x000000020404723c */ /* 0x000fe200000018ff */
[----:B------:R-:W-:Y:S02]  /*188d0*/  IMAD.MOV.U32 R8, RZ, RZ, R16 ;  /* 0x000000ffff087224 */ /* 0x000fe400078e0010 */
[----:B------:R-:W-:Y:S02]  /*188e0*/  IMAD.MOV.U32 R9, RZ, RZ, R18 ;  /* 0x000000ffff097224 */ /* 0x000fe400078e0012 */
[----:B------:R-:W-:Y:S02]  /*188f0*/  IMAD.MOV.U32 R10, RZ, RZ, R24 ;  /* 0x000000ffff0a7224 */ /* 0x000fe400078e0018 */
[----:B------:R-:W-:-:S12]  /*18900*/  IMAD.MOV.U32 R11, RZ, RZ, R26 ;  /* 0x000000ffff0b7224 */ /* 0x000fd800078e001a */
[----:B------:R-:W-:Y:S04]  /*18910*/  STL.64 [R1+0x30], R4 ;  /* 0x0000300401007387 */ /* 0x000fe80000100a00 */
[----:B------:R0:W-:Y:S01]  /*18920*/  STL.64 [R1+0x38], R6 ;  /* 0x0000380601007387 */ /* 0x0001e20000100a00 */
[----:B------:R-:W-:Y:S01]  /*18930*/  HMMA.16816.F32 R8, R8, R2, RZ ;  /* 0x000000020808723c */ /* 0x000fe200000018ff */
[----:B0-----:R-:W-:Y:S02]  /*18940*/  IMAD.MOV.U32 R6, RZ, RZ, R19 ;  /* 0x000000ffff067224 */ /* 0x001fe400078e0013 */
[----:B------:R-:W-:Y:S02]  /*18950*/  IMAD.MOV.U32 R7, RZ, RZ, R17 ;  /* 0x000000ffff077224 */ /* 0x000fe400078e0011 */
[----:B------:R-:W-:Y:S01]  /*18960*/  IMAD.MOV.U32 R4, RZ, RZ, R20 ;  /* 0x000000ffff047224 */ /* 0x000fe200078e0014 */
[----:B------:R-:W-:Y:S01]  /*18970*/  F2FP.F16.E4M3.UNPACK_B R2, R6 ;  /* 0x00000006ff02723e */ /* 0x000fe200020006ff */
[----:B------:R-:W-:Y:S01]  /*18980*/  IMAD.MOV.U32 R5, RZ, RZ, R22 ;  /* 0x000000ffff057224 */ /* 0x000fe200078e0016 */
[----:B------:R-:W-:Y:S01]  /*18990*/  F2FP.F16.E4M3.UNPACK_B R3, R7 ;  /* 0x00000007ff03723e */ /* 0x000fe200020006ff */
[----:B------:R-:W-:-:S02]  /*189a0*/  IMAD.MOV.U32 R6, RZ, RZ, R12 ;  /* 0x000000ffff067224 */ /* 0x000fc400078e000c */
[----:B------:R-:W-:-:S07]  /*189b0*/  IMAD.MOV.U32 R7, RZ, RZ, R14 ;  /* 0x000000ffff077224 */ /* 0x000fce00078e000e */
[----:B------:R-:W-:Y:S01]  /*189c0*/  HMMA.16816.F32 R4, R4, R2, RZ ;  /* 0x000000020404723c */ /* 0x000fe200000018ff */
[----:B------:R-:W-:Y:S02]  /*189d0*/  IMAD.MOV.U32 R25, RZ, RZ, R8 ;  /* 0x000000ffff197224 */ /* 0x000fe400078e0008 */
[----:B------:R-:W-:Y:S02]  /*189e0*/  IMAD.MOV.U32 R27, RZ, RZ, R9 ;  /* 0x000000ffff1b7224 */ /* 0x000fe400078e0009 */
[----:B------:R-:W-:Y:S02]  /*189f0*/  IMAD.MOV.U32 R17, RZ, RZ, R10 ;  /* 0x000000ffff117224 */ /* 0x000fe400078e000a */
[----:B------:R-:W-:Y:S02]  /*18a00*/  IMAD.MOV.U32 R19, RZ, RZ, R11 ;  /* 0x000000ffff137224 */ /* 0x000fe400078e000b */
[----:B------:R-:W-:Y:S02]  /*18a10*/  IMAD.MOV.U32 R8, RZ, RZ, R16 ;  /* 0x000000ffff087224 */ /* 0x000fe400078e0010 */
[----:B------:R-:W-:-:S02]  /*18a20*/  IMAD.MOV.U32 R9, RZ, RZ, R18 ;  /* 0x000000ffff097224 */ /* 0x000fc400078e0012 */
[----:B------:R-:W-:Y:S02]  /*18a30*/  IMAD.MOV.U32 R10, RZ, RZ, R24 ;  /* 0x000000ffff0a7224 */ /* 0x000fe400078e0018 */
[----:B------:R-:W-:-:S04]  /*18a40*/  IMAD.MOV.U32 R11, RZ, RZ, R26 ;  /* 0x000000ffff0b7224 */ /* 0x000fc800078e001a */
[----:B------:R0:W-:Y:S04]  /*18a50*/  STL.64 [R1+0x20], R4 ;  /* 0x0000200401007387 */ /* 0x0001e80000100a00 */
[----:B------:R1:W-:Y:S01]  /*18a60*/  STL.64 [R1+0x28], R6 ;  /* 0x0000280601007387 */ /* 0x0003e20000100a00 */
[----:B------:R-:W-:Y:S01]  /*18a70*/  HMMA.16816.F32 R8, R8, R2, RZ ;  /* 0x000000020808723c */ /* 0x000fe200000018ff */
[----:B------:R-:W-:Y:S02]  /*18a80*/  F2FP.F16.E4M3.UNPACK_B R2, R21 ;  /* 0x00000015ff02723e */ /* 0x000fe400020006ff */
[----:B------:R-:W-:Y:S01]  /*18a90*/  F2FP.F16.E4M3.UNPACK_B R3, R29 ;  /* 0x0000001dff03723e */ /* 0x000fe200020006ff */
[----:B0-----:R-:W-:Y:S02]  /*18aa0*/  IMAD.MOV.U32 R4, RZ, RZ, R20 ;  /* 0x000000ffff047224 */ /* 0x001fe400078e0014 */
[----:B-1----:R-:W-:-:S02]  /*18ab0*/  IMAD.MOV.U32 R7, RZ, RZ, R0 ;  /* 0x000000ffff077224 */ /* 0x002fc400078e0000 */
[----:B------:R-:W-:Y:S02]  /*18ac0*/  IMAD.MOV.U32 R5, RZ, RZ, R22 ;  /* 0x000000ffff057224 */ /* 0x000fe400078e0016 */
[----:B------:R-:W-:Y:S02]  /*18ad0*/  IMAD.MOV.U32 R20, RZ, RZ, R7 ;  /* 0x000000ffff147224 */ /* 0x000fe400078e0007 */
[----:B------:R-:W-:Y:S02]  /*18ae0*/  IMAD.MOV.U32 R6, RZ, RZ, R12 ;  /* 0x000000ffff067224 */ /* 0x000fe400078e000c */
[----:B------:R-:W-:-:S07]  /*18af0*/  IMAD.MOV.U32 R7, RZ, RZ, R14 ;  /* 0x000000ffff077224 */ /* 0x000fce00078e000e */
[----:B------:R-:W-:Y:S01]  /*18b00*/  HMMA.16816.F32 R4, R4, R2, RZ ;  /* 0x000000020404723c */ /* 0x000fe200000018ff */
[----:B------:R0:W-:Y:S01]  /*18b10*/  STL.64 [R1+0x50], R8 ;  /* 0x0000500801007387 */ /* 0x0001e20000100a00 */
[----:B------:R-:W-:Y:S02]  /*18b20*/  IMAD.MOV.U32 R0, RZ, RZ, R11 ;  /* 0x000000ffff007224 */ /* 0x000fe400078e000b */
[----:B------:R-:W-:Y:S01]  /*18b30*/  IMAD.MOV.U32 R11, RZ, RZ, R26 ;  /* 0x000000ffff0b7224 */ /* 0x000fe200078e001a */
[----:B------:R1:W-:Y:S04]  /*18b40*/  STL [R1+0x58], R10 ;  /* 0x0000580a01007387 */ /* 0x0003e80000100800 */
[----:B------:R-:W2:Y:S01]  /*18b50*/  LDL.LU R21, [R1+0x1c44] ;  /* 0x001c440001157983 */ /* 0x000ea20000300800 */
[----:B0-----:R-:W-:-:S02]  /*18b60*/  IMAD.MOV.U32 R8, RZ, RZ, R16 ;  /* 0x000000ffff087224 */ /* 0x001fc400078e0010 */
[----:B------:R-:W-:Y:S02]  /*18b70*/  IMAD.MOV.U32 R9, RZ, RZ, R18 ;  /* 0x000000ffff097224 */ /* 0x000fe400078e0012 */
[----:B-1----:R-:W-:Y:S01]  /*18b80*/  IMAD.MOV.U32 R10, RZ, RZ, R24 ;  /* 0x000000ffff0a7224 */ /* 0x002fe200078e0018 */
[----:B------:R-:W-:Y:S04]  /*18b90*/  STL [R1+0x1be8], R29 ;  /* 0x001be81d01007387 */ /* 0x000fe80000100800 */
[----:B------:R-:W-:Y:S04]  /*18ba0*/  STL.64 [R1+0xa0], R4 ;  /* 0x0000a00401007387 */ /* 0x000fe80000100a00 */
[----:B------:R0:W-:Y:S02]  /*18bb0*/  STL.64 [R1+0xa8], R6 ;  /* 0x0000a80601007387 */ /* 0x0001e40000100a00 */
[----:B0-----:R-:W-:Y:S01]  /*18bc0*/  HMMA.16816.F32 R4, R8, R2, RZ ;  /* 0x000000020804723c */ /* 0x001fe200000018ff */
[----:B------:R-:W-:Y:S01]  /*18bd0*/  IMAD.MOV.U32 R10, RZ, RZ, R23 ;  /* 0x000000ffff0a7224 */ /* 0x000fe200078e0017 */
[----:B------:R-:W-:-:S02]  /*18be0*/  F2FP.F16.E4M3.UNPACK_B R2, R13.H1 ;  /* 0x0000000dff02723e */ /* 0x000fc400030006ff */
[----:B------:R-:W-:-:S15]  /*18bf0*/  F2FP.F16.E4M3.UNPACK_B R3, R15.H1 ;  /* 0x0000000fff03723e */ /* 0x000fde00030006ff */
[----:B------:R2:W-:Y:S04]  /*18c00*/  STL.64 [R1+0x90], R4 ;  /* 0x0000900401007387 */ /* 0x0005e80000100a00 */
[----:B------:R-:W3:Y:S04]  /*18c10*/  LDL.LU R23, [R1+0x1c40] ;  /* 0x001c400001177983 */ /* 0x000ee80000300800 */
[----:B------:R-:W4:Y:S04]  /*18c20*/  LDL.LU R11, [R1+0x4c] ;  /* 0x00004c00010b7983 */ /* 0x000f280000300800 */
[----:B------:R-:W5:Y:S04]  /*18c30*/  LDL.LU R13, [R1+0x1c3c] ;  /* 0x001c3c00010d7983 */ /* 0x000f680000300800 */
[----:B------:R-:W4:Y:S01]  /*18c40*/  LDL.LU R15, [R1+0x1c38] ;  /* 0x001c3800010f7983 */ /* 0x000f220000300800 */
[----:B------:R-:W-:-:S03]  /*18c50*/  IMAD.MOV.U32 R22, RZ, RZ, R28 ;  /* 0x000000ffff167224 */ /* 0x000fc600078e001c */
[----:B------:R-:W4:Y:S01]  /*18c60*/  LDL.LU R18, [R1+0xe0] ;  /* 0x0000e00001127983 */ /* 0x000f220000300800 */
[----:B------:R-:W-:Y:S02]  /*18c70*/  IMAD.MOV.U32 R8, RZ, RZ, R22 ;  /* 0x000000ffff087224 */ /* 0x000fe400078e0016 */
[----:B------:R-:W-:Y:S01]  /*18c80*/  IMAD.MOV.U32 R9, RZ, RZ, R20 ;  /* 0x000000ffff097224 */ /* 0x000fe200078e0014 */
[----:B------:R-:W4:Y:S04]  /*18c90*/  LDL.LU R16, [R1+0xe4] ;  /* 0x0000e40001107983 */ /* 0x000f280000300800 */
[----:B------:R-:W4:Y:S04]  /*18ca0*/  LDL.LU R22, [R1+0xf0] ;  /* 0x0000f00001167983 */ /* 0x000f280000300800 */
[----:B------:R-:W4:Y:S01]  /*18cb0*/  LDL.LU R20, [R1+0xf4] ;  /* 0x0000f40001147983 */ /* 0x000f220000300800 */
[----:B------:R-:W-:-:S02]  /*18cc0*/  IMAD.MOV.U32 R29, RZ, RZ, R6 ;  /* 0x000000ffff1d7224 */ /* 0x000fc400078e0006 */
[----:B------:R-:W-:Y:S02]  /*18cd0*/  IMAD.MOV.U32 R28, RZ, RZ, R7 ;  /* 0x000000ffff1c7224 */ /* 0x000fe400078e0007 */
[----:B--2---:R-:W-:Y:S02]  /*18ce0*/  IMAD.MOV.U32 R4, RZ, RZ, R21 ;  /* 0x000000ffff047224 */ /* 0x004fe400078e0015 */
[----:B---3--:R-:W-:Y:S02]  /*18cf0*/  IMAD.MOV.U32 R5, RZ, RZ, R23 ;  /* 0x000000ffff057224 */ /* 0x008fe400078e0017 */
[----:B-----5:R-:W-:Y:S02]  /*18d00*/  IMAD.MOV.U32 R6, RZ, RZ, R13 ;  /* 0x000000ffff067224 */ /* 0x020fe400078e000d */
[----:B----4-:R-:W-:-:S07]  /*18d10*/  IMAD.MOV.U32 R7, RZ, RZ, R15 ;  /* 0x000000ffff077224 */ /* 0x010fce00078e000f */
[----:B------:R-:W-:Y:S01]  /*18d20*/  HMMA.16816.F32 R8, R4, R2, R8 ;  /* 0x000000020408723c */ /* 0x000fe20000001808 */
[----:B------:R-:W-:Y:S04]  /*18d30*/  STL.64 [R1+0x1c20], R22 ;  /* 0x001c201601007387 */ /* 0x000fe80000100a00 */
[----:B------:R0:W-:Y:S04]  /*18d40*/  STL.64 [R1+0x1c18], R20 ;  /* 0x001c181401007387 */ /* 0x0001e80000100a00 */
[----:B0-----:R-:W2:Y:S10]  /*18d50*/  LDL.LU R20, [R1+0x10] ;  /* 0x0000100001147983 */ /* 0x001eb40000300800 */
[----:B------:R-:W-:Y:S01]  /*18d60*/  IMAD.MOV.U32 R12, RZ, RZ, R11 ;  /* 0x000000ffff0c7224 */ /* 0x000fe200078e000b */
[----:B------:R-:W2:Y:S04]  /*18d70*/  LDL.LU R21, [R1+0x14] ;  /* 0x0000140001157983 */ /* 0x000ea80000300800 */
[----:B------:R-:W2:Y:S04]  /*18d80*/  LDL.LU R22, [R1+0x18] ;  /* 0x0000180001167983 */ /* 0x000ea80000300800 */
[----:B------:R-:W2:Y:S04]  /*18d90*/  LDL.LU R23, [R1+0x1c] ;  /* 0x00001c0001177983 */ /* 0x000ea80000300800 */
[----:B------:R0:W-:Y:S04]  /*18da0*/  STL.64 [R1+0xc0], R8 ;  /* 0x0000c00801007387 */ /* 0x0001e80000100a00 */
[----:B------:R-:W3:Y:S01]  /*18db0*/  LDL R11, [R1+0x124] ;  /* 0x00012400010b7983 */ /* 0x000ee20000100800 */
[----:B------:R-:W-:-:S03]  /*18dc0*/  IMAD.MOV.U32 R14, RZ, RZ, R10 ;  /* 0x000000ffff0e7224 */ /* 0x000fc600078e000a */
[----:B---3--:R1:W-:Y:S04]  /*18dd0*/  STL [R1+0x1bec], R11 ;  /* 0x001bec0b01007387 */ /* 0x0083e80000100800 */
[----:B0-----:R-:W3:Y:S04]  /*18de0*/  LDL.LU R8, [R1+0x20] ;  /* 0x0000200001087983 */ /* 0x001ee80000300800 */
[----:B------:R-:W3:Y:S04]  /*18df0*/  LDL.LU R9, [R1+0x24] ;  /* 0x0000240001097983 */ /* 0x000ee80000300800 */
[----:B------:R-:W4:Y:S04]  /*18e00*/  LDL.LU R10, [R1+0x28] ;  /* 0x00002800010a7983 */ /* 0x000f280000300800 */
[----:B-1----:R-:W4:Y:S04]  /*18e10*/  LDL.LU R11, [R1+0x2c] ;  /* 0x00002c00010b7983 */ /* 0x002f280000300800 */
[----:B----4-:R0:W-:Y:S04]  /*18e20*/  STL.64 [R1+0x1c00], R10 ;  /* 0x001c000a01007387 */ /* 0x0101e80000100a00 */
[----:B---3--:R1:W-:Y:S01]  /*18e30*/  STL.64 [R1+0x1bf8], R8 ;  /* 0x001bf80801007387 */ /* 0x0083e20000100a00 */
[----:B0-----:R-:W-:-:S02]  /*18e40*/  IMAD.MOV.U32 R10, RZ, RZ, R17 ;  /* 0x000000ffff0a7224 */ /* 0x001fc400078e0011 */
[----:B-1----:R-:W-:Y:S02]  /*18e50*/  IMAD.MOV.U32 R8, RZ, RZ, R25 ;  /* 0x000000ffff087224 */ /* 0x002fe400078e0019 */
[----:B------:R-:W3:Y:S01]  /*18e60*/  LDL.LU R25, [R1+0x1c34] ;  /* 0x001c340001197983 */ /* 0x000ee20000300800 */
[----:B------:R-:W-:Y:S02]  /*18e70*/  IMAD.MOV.U32 R9, RZ, RZ, R27 ;  /* 0x000000ffff097224 */ /* 0x000fe400078e001b */
[----:B------:R-:W-:Y:S01]  /*18e80*/  IMAD.MOV.U32 R11, RZ, RZ, R19 ;  /* 0x000000ffff0b7224 */ /* 0x000fe200078e0013 */
[----:B------:R-:W4:Y:S04]  /*18e90*/  LDL.LU R27, [R1+0x1c30] ;  /* 0x001c3000011b7983 */ /* 0x000f280000300800 */
[----:B------:R-:W5:Y:S04]  /*18ea0*/  LDL.LU R17, [R1+0x1c2c] ;  /* 0x001c2c0001117983 */ /* 0x000f680000300800 */
[----:B------:R-:W2:Y:S04]  /*18eb0*/  LDL.LU R19, [R1+0x1c28] ;  /* 0x001c280001137983 */ /* 0x000ea80000300800 */
[----:B------:R-:W-:Y:S04]  /*18ec0*/  STL.64 [R1+0x1c10], R10 ;  /* 0x001c100a01007387 */ /* 0x000fe80000100a00 */
[----:B------:R0:W-:Y:S04]  /*18ed0*/  STL.64 [R1+0x1c08], R8 ;  /* 0x001c080801007387 */ /* 0x0001e80000100a00 */
[----:B0-----:R-:W2:Y:S04]  /*18ee0*/  LDL.LU R8, [R1+0x30] ;  /* 0x0000300001087983 */ /* 0x001ea80000300800 */
[----:B------:R-:W2:Y:S04]  /*18ef0*/  LDL.LU R9, [R1+0x34] ;  /* 0x0000340001097983 */ /* 0x000ea80000300800 */
[----:B------:R-:W2:Y:S04]  /*18f00*/  LDL.LU R10, [R1+0x38] ;  /* 0x00003800010a7983 */ /* 0x000ea80000300800 */
[----:B------:R-:W2:Y:S01]  /*18f10*/  LDL.LU R11, [R1+0x3c] ;  /* 0x00003c00010b7983 */ /* 0x000ea20000300800 */
[----:B---3--:R-:W-:-:S02]  /*18f20*/  IMAD.MOV.U32 R6, RZ, RZ, R25 ;  /* 0x000000ffff067224 */ /* 0x008fc400078e0019 */
[----:B----4-:R-:W-:Y:S02]  /*18f30*/  IMAD.MOV.U32 R7, RZ, RZ, R27 ;  /* 0x000000ffff077224 */ /* 0x010fe400078e001b */
[----:B-----5:R-:W-:Y:S02]  /*18f40*/  IMAD.MOV.U32 R4, RZ, RZ, R17 ;  /* 0x000000ffff047224 */ /* 0x020fe400078e0011 */
[----:B--2---:R-:W-:-:S07]  /*18f50*/  IMAD.MOV.U32 R5, RZ, RZ, R19 ;  /* 0x000000ffff057224 */ /* 0x004fce00078e0013 */
[----:B------:R-:W-:Y:S01]  /*18f60*/  HMMA.16816.F32 R4, R4, R2, R20 ;  /* 0x000000020404723c */ /* 0x000fe20000001814 */
[----:B------:R-:W2:Y:S04]  /*18f70*/  LDL.LU.64 R22, [R1+0x1c20] ;  /* 0x001c200001167983 */ /* 0x000ea80000300a00 */
[----:B------:R-:W3:Y:S01]  /*18f80*/  LDL.LU.64 R20, [R1+0x1c18] ;  /* 0x001c180001147983 */ /* 0x000ee20000300a00 */
[----:B------:R-:W-:Y:S02]  /*18f90*/  F2FP.F16.E4M3.UNPACK_B R2, R18.H1 ;  /* 0x00000012ff02723e */ /* 0x000fe400030006ff */
[----:B------:R-:W-:-:S11]  /*18fa0*/  F2FP.F16.E4M3.UNPACK_B R3, R16.H1 ;  /* 0x00000010ff03723e */ /* 0x000fd600030006ff */
[----:B------:R-:W-:Y:S04]  /*18fb0*/  STL.64 [R1+0x80], R4 ;  /* 0x0000800401007387 */ /* 0x000fe80000100a00 */
[----:B------:R0:W-:Y:S02]  /*18fc0*/  STL.64 [R1+0x88], R6 ;  /* 0x0000880601007387 */ /* 0x0001e40000100a00 */
[----:B0-----:R-:W-:Y:S02]  /*18fd0*/  IMAD.MOV.U32 R6, RZ, RZ, R13 ;  /* 0x000000ffff067224 */ /* 0x001fe400078e000d */
[----:B------:R-:W-:Y:S02]  /*18fe0*/  IMAD.MOV.U32 R7, RZ, RZ, R15 ;  /* 0x000000ffff077224 */ /* 0x000fe400078e000f */
[----:B--2---:R-:W-:-:S02]  /*18ff0*/  IMAD.MOV.U32 R5, RZ, RZ, R23 ;  /* 0x000000ffff057224 */ /* 0x004fc400078e0017 */
[----:B---3--:R-:W-:-:S07]  /*19000*/  IMAD.MOV.U32 R4, RZ, RZ, R21 ;  /* 0x000000ffff047224 */ /* 0x008fce00078e0015 */
[----:B------:R-:W-:Y:S01]  /*19010*/  HMMA.16816.F32 R4, R4, R2, R8 ;  /* 0x000000020404723c */ /* 0x000fe20000001808 */
[----:B------:R-:W2:Y:S04]  /*19020*/  LDL.LU.64 R10, [R1+0x1c10] ;  /* 0x001c1000010a7983 */ /* 0x000ea80000300a00 */
[----:B------:R-:W2:-:S14]  /*19030*/  LDL.LU.64 R8, [R1+0x1c08] ;  /* 0x001c080001087983 */ /* 0x000e9c0000300a00 */
[----:B------:R0:W-:Y:S04]  /*19040*/  STL.64 [R1+0x30], R4 ;  /* 0x0000300401007387 */ /* 0x0001e80000100a00 */
[----:B------:R1:W-:Y:S01]  /*19050*/  STL.64 [R1+0x38], R6 ;  /* 0x0000380601007387 */ /* 0x0003e20000100a00 */
[----:B0-----:R-:W-:Y:S02]  /*19060*/  IMAD.MOV.U32 R4, RZ, RZ, R17 ;  /* 0x000000ffff047224 */ /* 0x001fe400078e0011 */
[----:B------:R-:W-:Y:S02]  /*19070*/  IMAD.MOV.U32 R5, RZ, RZ, R19 ;  /* 0x000000ffff057224 */ /* 0x000fe400078e0013 */
[----:B-1----:R-:W-:Y:S02]  /*19080*/  IMAD.MOV.U32 R6, RZ, RZ, R25 ;  /* 0x000000ffff067224 */ /* 0x002fe400078e0019 */
[----:B------:R-:W-:-:S07]  /*19090*/  IMAD.MOV.U32 R7, RZ, RZ, R27 ;  /* 0x000000ffff077224 */ /* 0x000fce00078e001b */
[----:B--2---:R-:W-:Y:S01]  /*190a0*/  HMMA.16816.F32 R4, R4, R2, R8 ;  /* 0x000000020404723c */ /* 0x004fe20000001808 */
[----:B------:R-:W2:Y:S04]  /*190b0*/  LDL.LU.64 R10, [R1+0x1c00] ;  /* 0x001c0000010a7983 */ /* 0x000ea80000300a00 */
[----:B------:R-:W2:Y:S01]  /*190c0*/  LDL.LU.64 R8, [R1+0x1bf8] ;  /* 0x001bf80001087983 */ /* 0x000ea20000300a00 */
[----:B------:R-:W-:Y:S02]  /*190d0*/  F2FP.F16.E4M3.UNPACK_B R2, R22.H1 ;  /* 0x00000016ff02723e */ /* 0x000fe400030006ff */
[----:B------:R-:W-:-:S11]  /*190e0*/  F2FP.F16.E4M3.UNPACK_B R3, R20.H1 ;  /* 0x00000014ff03723e */ /* 0x000fd600030006ff */
[----:B------:R0:W-:Y:S01]  /*190f0*/  STL [R1+0x74], R5 ;  /* 0x0000740501007387 */ /* 0x0001e20000100800 */
[----:B------:R-:W-:Y:S02]  /*19100*/  IMAD.MOV.U32 R24, RZ, RZ, R4 ;  /* 0x000000ffff187224 */ /* 0x000fe400078e0004 */
[----:B------:R-:W-:Y:S01]  /*19110*/  IMAD.MOV.U32 R26, RZ, RZ, R6 ;  /* 0x000000ffff1a7224 */ /* 0x000fe200078e0006 */
[----:B------:R1:W-:Y:S01]  /*19120*/  STL [R1+0x7c], R7 ;  /* 0x00007c0701007387 */ /* 0x0003e20000100800 */
[----:B------:R-:W-:Y:S02]  /*19130*/  IMAD.MOV.U32 R4, RZ, RZ, R21 ;  /* 0x000000ffff047224 */ /* 0x000fe400078e0015 */
[----:B------:R-:W-:Y:S01]  /*19140*/  IMAD.MOV.U32 R6, RZ, RZ, R13 ;  /* 0x000000ffff067224 */ /* 0x000fe200078e000d */
[----:B------:R-:W3:Y:S01]  /*19150*/  LDL.LU R16, [R1+0xd8] ;  /* 0x0000d80001107983 */ /* 0x000ee20000300800 */
[----:B0-----:R-:W-:-:S03]  /*19160*/  IMAD.MOV.U32 R5, RZ, RZ, R23 ;  /* 0x000000ffff057224 */ /* 0x001fc600078e0017 */
[----:B------:R0:W-:Y:S01]  /*19170*/  STL [R1+0x1be4], R23 ;  /* 0x001be41701007387 */ /* 0x0001e20000100800 */
[----:B-1----:R-:W-:-:S03]  /*19180*/  IMAD.MOV.U32 R7, RZ, RZ, R15 ;  /* 0x000000ffff077224 */ /* 0x002fc600078e000f */
[----:B------:R1:W-:Y:S04]  /*19190*/  STL [R1+0x1be0], R21 ;  /* 0x001be01501007387 */ /* 0x0003e80000100800 */
[----:B------:R-:W4:Y:S01]  /*191a0*/  LDL.LU R20, [R1+0x50] ;  /* 0x0000500001147983 */ /* 0x000f220000300800 */
[----:B0-----:R-:W-:-:S03]  /*191b0*/  IMAD.MOV.U32 R23, RZ, RZ, R0 ;  /* 0x000000ffff177224 */ /* 0x001fc600078e0000 */
[----:B-1----:R-:W4:Y:S04]  /*191c0*/  LDL.LU R21, [R1+0x54] ;  /* 0x0000540001157983 */ /* 0x002f280000300800 */
[----:B------:R-:W4:Y:S04]  /*191d0*/  LDL.LU R22, [R1+0x58] ;  /* 0x0000580001167983 */ /* 0x000f280000300800 */
[----:B------:R-:W5:Y:S01]  /*191e0*/  LDL.LU R0, [R1+0x1bf0] ;  /* 0x001bf00001007983 */ /* 0x000f620000300800 */
[----:B--2---:R-:W-:Y:S03]  /*191f0*/  HMMA.16816.F32 R4, R4, R2, R8 ;  /* 0x000000020404723c */ /* 0x004fe60000001808 */
[----:B------:R-:W2:-:S15]  /*19200*/  LDL.LU R11, [R1+0x1bec] ;  /* 0x001bec00010b7983 */ /* 0x000e9e0000300800 */
[----:B------:R-:W-:Y:S01]  /*19210*/  NOP ;  /* 0x0000000000007918 */ /* 0x000fe20000000000 */
[----:B------:R-:W-:Y:S04]  /*19220*/  STL.64 [R1+0xb0], R4 ;  /* 0x0000b00401007387 */ /* 0x000fe80000100a00 */
[----:B------:R-:W-:Y:S01]  /*19230*/  STL.64 [R1+0xb8], R6 ;  /* 0x0000b80601007387 */ /* 0x000fe20000100a00 */
[----:B------:R-:W-:Y:S02]  /*19240*/  IMAD.MOV.U32 R8, RZ, RZ, R17 ;  /* 0x000000ffff087224 */ /* 0x000fe400078e0011 */
[----:B------:R-:W-:Y:S01]  /*19250*/  IMAD.MOV.U32 R9, RZ, RZ, R19 ;  /* 0x000000ffff097224 */ /* 0x000fe200078e0013 */
[----:B--2---:R-:W0:Y:S04]  /*19260*/  LDSM.16.MT88.4 R4, [R11+UR7+0x8800] ;  /* 0x008800070b04783b */ /* 0x004e280008004200 */
[----:B0-----:R-:W-:Y:S01]  /*19270*/  STL.64 [R1+0x10], R4 ;  /* 0x0000100401007387 */ /* 0x001fe20000100a00 */
[----:B------:R-:W-:-:S03]  /*19280*/  IMAD.MOV.U32 R18, RZ, RZ, R7 ;  /* 0x000000ffff127224 */ /* 0x000fc600078e0007 */
[----:B------:R-:W-:Y:S04]  /*19290*/  STL.64 [R1+0x18], R6 ;  /* 0x0000180601007387 */ /* 0x000fe80000100a00 */
[----:B------:R-:W0:Y:S04]  /*192a0*/  LDSM.16.MT88.4 R4, [R11+UR7+0x8c00] ;  /* 0x008c00070b04783b */ /* 0x000e280008004200 */
[----:B0-----:R-:W-:Y:S04]  /*192b0*/  STL.64 [R1], R4 ;  /* 0x0000000401007387 */ /* 0x001fe80000100a00 */
[----:B------:R-:W-:Y:S04]  /*192c0*/  STL.64 [R1+0x8], R6 ;  /* 0x0000080601007387 */ /* 0x000fe80000100a00 */
[----:B-----5:R-:W0:Y:S04]  /*192d0*/  LDSM.16.MT88.4 R4, [R0+UR7+0x8800] ;  /* 0x008800070004783b */ /* 0x020e280008004200 */
[----:B------:R-:W-:Y:S04]  /*192e0*/  STL.64 [R1+0x1bd8], R18 ;  /* 0x001bd81201007387 */ /* 0x000fe80000100a00 */
[----:B---3--:R1:W-:Y:S04]  /*192f0*/  STL.64 [R1+0x1bd0], R16 ;  /* 0x001bd01001007387 */ /* 0x0083e80000100a00 */
[----:B-1----:R-:W2:Y:S04]  /*19300*/  LDL.LU R16, [R1+0xa0] ;  /* 0x0000a00001107983 */ /* 0x002ea80000300800 */
[----:B------:R-:W2:Y:S04]  /*19310*/  LDL.LU R17, [R1+0xa4] ;  /* 0x0000a40001117983 */ /* 0x000ea80000300800 */
[----:B------:R-:W2:Y:S04]  /*19320*/  LDL.LU R18, [R1+0xa8] ;  /* 0x0000a80001127983 */ /* 0x000ea80000300800 */
[----:B------:R-:W2:Y:S04]  /*19330*/  LDL.LU R19, [R1+0xac] ;  /* 0x0000ac0001137983 */ /* 0x000ea80000300800 */
[----:B0-----:R0:W-:Y:S04]  /*19340*/  STL [R1+0x1b7c], R5 ;  /* 0x001b7c0501007387 */ /* 0x0011e80000100800 */
[----:B0-----:R-:W3:Y:S04]  /*19350*/  LDL.LU R5, [R1] ;  /* 0x0000000001057983 */ /* 0x001ee80000300800 */
[----:B------:R0:W-:Y:S04]  /*19360*/  STL [R1+0x1b78], R7 ;  /* 0x001b780701007387 */ /* 0x0001e80000100800 */
[----:B0-----:R-:W5:Y:S01]  /*19370*/  LDL.LU R7, [R1+0x8] ;  /* 0x0000080001077983 */ /* 0x001f620000300800 */
[----:B------:R-:W-:-:S02]  /*19380*/  IMAD.MOV.U32 R10, RZ, RZ, R25 ;  /* 0x000000ffff0a7224 */ /* 0x000fc400078e0019 */
[----:B------:R-:W-:-:S07]  /*19390*/  IMAD.MOV.U32 R11, RZ, RZ, R27 ;  /* 0x000000ffff0b7224 */ /* 0x000fce00078e001b */
[----:B----4-:R-:W-:Y:S01]  /*193a0*/  HMMA.16816.F32 R8, R8, R2, R20 ;  /* 0x000000020808723c */ /* 0x010fe20000001814 */
[----:B-----5:R0:W-:Y:S04]  /*193b0*/  STL.64 [R1+0x1bc8], R6 ;  /* 0x001bc80601007387 */ /* 0x0201e80000100a00 */
[----:B---3--:R1:W-:Y:S01]  /*193c0*/  STL.64 [R1+0x1bc0], R4 ;  /* 0x001bc00401007387 */ /* 0x0083e20000100a00 */
[----:B0-----:R-:W-:-:S03]  /*193d0*/  IMAD.MOV.U32 R6, RZ, RZ, R29 ;  /* 0x000000ffff067224 */ /* 0x001fc600078e001d */
[----:B-1----:R-:W3:Y:S04]  /*193e0*/  LDL.LU R4, [R1+0x90] ;  /* 0x0000900001047983 */ /* 0x002ee80000300800 */
[----:B------:R-:W3:Y:S04]  /*193f0*/  LDL.LU R5, [R1+0x94] ;  /* 0x0000940001057983 */ /* 0x000ee80000300800 */
[----:B------:R-:W4:Y:S04]  /*19400*/  LDL.LU R29, [R1+0x1be8] ;  /* 0x001be800011d7983 */ /* 0x000f280000300800 */
[----:B------:R-:W5:Y:S04]  /*19410*/  LDL.LU R23, [R1+0x1be4] ;  /* 0x001be40001177983 */ /* 0x000f680000300800 */
[----:B------:R-:W2:Y:S04]  /*19420*/  LDL.LU R21, [R1+0x1be0] ;  /* 0x001be00001157983 */ /* 0x000ea80000300800 */
[----:B------:R-:W-:Y:S04]  /*19430*/  STL [R1+0x64], R9 ;  /* 0x0000640901007387 */ /* 0x000fe80000100800 */
[----:B------:R-:W-:Y:S04]  /*19440*/  STL.64 [R1+0x68], R10 ;  /* 0x0000680a01007387 */ /* 0x000fe80000100a00 */
[----:B------:R-:W3:Y:S01]  /*19450*/  LDL.LU R3, [R1+0x100] ;  /* 0x0001000001037983 */ /* 0x000ee20000300800 */
[----:B------:R-:W-:-:S02]  /*19460*/  IMAD.MOV.U32 R7, RZ, RZ, R28 ;  /* 0x000000ffff077224 */ /* 0x000fc400078e001c */
[----:B------:R-:W-:Y:S02]  /*19470*/  IMAD.MOV.U32 R28, RZ, RZ, R8 ;  /* 0x000000ffff1c7224 */ /* 0x000fe400078e0008 */
[----:B------:R-:W0:Y:S01]  /*19480*/  LDSM.16.MT88.4 R8, [R0+UR7+0x8c00] ;  /* 0x008c00070008783b */ /* 0x000e220008004200 */
[----:B------:R-:W-:-:S03]  /*19490*/  IMAD.MOV.U32 R22, RZ, RZ, R13 ;  /* 0x000000ffff167224 */ /* 0x000fc600078e000d */
[----:B0-----:R0:W-:Y:S04]  /*194a0*/  STL [R1+0x1b84], R9 ;  /* 0x001b840901007387 */ /* 0x0011e80000100800 */
[----:B0-----:R-:W4:Y:S04]  /*194b0*/  LDL.LU R9, [R1+0x10] ;  /* 0x0000100001097983 */ /* 0x001f280000300800 */
[----:B------:R0:W-:Y:S04]  /*194c0*/  STL [R1+0x1b80], R11 ;  /* 0x001b800b01007387 */ /* 0x0001e80000100800 */
[----:B0-----:R-:W4:Y:S04]  /*194d0*/  LDL.LU R11, [R1+0x18] ;  /* 0x00001800010b7983 */ /* 0x001f280000300800 */
[----:B------:R-:W-:Y:S01]  /*194e0*/  STL [R1+0x1b30], R0 ;  /* 0x001b300001007387 */ /* 0x000fe20000100800 */
[----:B--2---:R-:W-:-:S02]  /*194f0*/  IMAD.MOV.U32 R20, RZ, RZ, R21 ;  /* 0x000000ffff147224 */ /* 0x004fc400078e0015 */
[----:B-----5:R-:W-:Y:S02]  /*19500*/  IMAD.MOV.U32 R21, RZ, RZ, R23 ;  /* 0x000000ffff157224 */ /* 0x020fe400078e0017 */
[----:B------:R-:W-:Y:S01]  /*19510*/  IMAD.MOV.U32 R23, RZ, RZ, R15 ;  /* 0x000000ffff177224 */ /* 0x000fe200078e000f */
[----:B---3--:R-:W-:Y:S02]  /*19520*/  F2FP.F16.E4M3.UNPACK_B R2, R3.H1 ;  /* 0x00000003ff02723e */ /* 0x008fe400030006ff */
[----:B----4-:R-:W-:-:S07]  /*19530*/  F2FP.F16.E4M3.UNPACK_B R3, R29.H1 ;  /* 0x0000001dff03723e */ /* 0x010fce00030006ff */
[----:B------:R-:W-:Y:S01]  /*19540*/  HMMA.16816.F32 R20, R20, R2, R16 ;  /* 0x000000021414723c */ /* 0x000fe20000001810 */
[----:B------:R-:W2:Y:S04]  /*19550*/  LDL.LU.64 R18, [R1+0x1bd8] ;  /* 0x001bd80001127983 */ /* 0x000ea80000300a00 */
[----:B------:R-:W3:Y:S01]  /*19560*/  LDL.LU.64 R16, [R1+0x1bd0] ;  /* 0x001bd00001107983 */ /* 0x000ee20000300a00 */
[----:B------:R-:W-:-:S13]  /*19570*/  IMAD.MOV.U32 R15, RZ, RZ, R27 ;  /* 0x000000ffff0f7224 */ /* 0x000fda00078e001b */
[----:B------:R0:W-:Y:S01]  /*19580*/  STL.64 [R1+0x50], R20 ;  /* 0x0000501401007387 */ /* 0x0001e20000100a00 */
[----:B------:R-:W-:Y:S02]  /*19590*/  IMAD.MOV.U32 R29, RZ, RZ, R23 ;  /* 0x000000ffff1d7224 */ /* 0x000fe400078e0017 */
[----:B------:R-:W-:Y:S01]  /*195a0*/  IMAD.MOV.U32 R23, RZ, RZ, R12 ;  /* 0x000000ffff177224 */ /* 0x000fe200078e000c */
[----:B------:R1:W-:Y:S04]  /*195b0*/  STL [R1+0x58], R22 ;  /* 0x0000581601007387 */ /* 0x0003e80000100800 */
[----:B0-----:R-:W4:Y:S01]  /*195c0*/  LDL.LU R20, [R1+0xc0] ;  /* 0x0000c00001147983 */ /* 0x001f220000300800 */
[----:B-1----:R-:W-:Y:S02]  /*195d0*/  IMAD.MOV.U32 R22, RZ, RZ, R14 ;  /* 0x000000ffff167224 */ /* 0x002fe400078e000e */
[----:B------:R-:W-:Y:S01]  /*195e0*/  IMAD.MOV.U32 R14, RZ, RZ, R25 ;  /* 0x000000ffff0e7224 */ /* 0x000fe200078e0019 */
[----:B------:R-:W4:Y:S01]  /*195f0*/  LDL.LU R21, [R1+0xc4] ;  /* 0x0000c40001157983 */ /* 0x000f220000300800 */
[----:B--2---:R-:W-:-:S02]  /*19600*/  IMAD.MOV.U32 R13, RZ, RZ, R19 ;  /* 0x000000ffff0d7224 */ /* 0x004fc400078e0013 */
[----:B---3--:R-:W-:Y:S02]  /*19610*/  IMAD.MOV.U32 R12, RZ, RZ, R17 ;  /* 0x000000ffff0c7224 */ /* 0x008fe400078e0011 */
[----:B------:R-:W2:Y:S04]  /*19620*/  LDL.LU R17, [R1+0xdc] ;  /* 0x0000dc0001117983 */ /* 0x000ea80000300800 */
[----:B------:R-:W3:Y:S01]  /*19630*/  LDL R19, [R1+0xec] ;  /* 0x0000ec0001137983 */ /* 0x000ee20000100800 */
[----:B------:R-:W-:Y:S03]  /*19640*/  HMMA.16816.F32 R12, R12, R2, R4 ;  /* 0x000000020c0c723c */ /* 0x000fe60000001804 */
[----:B------:R-:W5:Y:S04]  /*19650*/  LDL.LU.64 R6, [R1+0x1bc8] ;  /* 0x001bc80001067983 */ /* 0x000f680000300a00 */
[----:B------:R-:W2:-:S12]  /*19660*/  LDL.LU.64 R4, [R1+0x1bc0] ;  /* 0x001bc00001047983 */ /* 0x000e980000300a00 */
[----:B------:R-:W-:Y:S04]  /*19670*/  STL.64 [R1+0x40], R12 ;  /* 0x0000400c01007387 */ /* 0x000fe80000100a00 */
[----:B------:R-:W-:Y:S04]  /*19680*/  STL [R1+0x48], R14 ;  /* 0x0000480e01007387 */ /* 0x000fe80000100800 */
[----:B------:R-:W2:Y:S04]  /*19690*/  LDL.LU R25, [R1+0x74] ;  /* 0x0000740001197983 */ /* 0x000ea80000300800 */
[----:B------:R-:W2:Y:S04]  /*196a0*/  LDL.LU R27, [R1+0x7c] ;  /* 0x00007c00011b7983 */ /* 0x000ea80000300800 */
[----:B--2---:R-:W-:Y:S04]  /*196b0*/  STL.64 [R1+0x1ba8], R26 ;  /* 0x001ba81a01007387 */ /* 0x004fe80000100a00 */
[----:B------:R0:W-:Y:S04]  /*196c0*/  STL.64 [R1+0x1ba0], R24 ;  /* 0x001ba01801007387 */ /* 0x0001e80000100a00 */
[----:B0-----:R-:W2:Y:S04]  /*196d0*/  LDL.LU R24, [R1+0x30] ;  /* 0x0000300001187983 */ /* 0x001ea80000300800 */
[----:B------:R-:W2:Y:S04]  /*196e0*/  LDL.LU R25, [R1+0x34] ;  /* 0x0000340001197983 */ /* 0x000ea80000300800 */
[----:B------:R-:W2:Y:S04]  /*196f0*/  LDL.LU R26, [R1+0x38] ;  /* 0x00003800011a7983 */ /* 0x000ea80000300800 */
[----:B------:R-:W2:Y:S01]  /*19700*/  LDL.LU R27, [R1+0x3c] ;  /* 0x00003c00011b7983 */ /* 0x000ea20000300800 */
[----:B------:R-:W-:Y:S01]  /*19710*/  IMAD.MOV.U32 R0, RZ, RZ, R15 ;  /* 0x000000ffff007224 */ /* 0x000fe200078e000f */
[----:B------:R-:W-:Y:S01]  /*19720*/  F2FP.F16.E4M3.UNPACK_B R2, R16 ;  /* 0x00000010ff02723e */ /* 0x000fe200020006ff */
[----:B------:R-:W-:Y:S01]  /*19730*/  IMAD.MOV.U32 R12, RZ, RZ, R9 ;  /* 0x000000ffff0c7224 */ /* 0x000fe200078e0009 */
[----:B------:R-:W-:Y:S01]  /*19740*/  F2FP.F16.E4M3.UNPACK_B R3, R17 ;  /* 0x00000011ff03723e */ /* 0x000fe200020006ff */
[----:B------:R-:W-:-:S02]  /*19750*/  IMAD.MOV.U32 R13, RZ, RZ, R11 ;  /* 0x000000ffff0d7224 */ /* 0x000fc400078e000b */
[----:B------:R-:W-:Y:S02]  /*19760*/  IMAD.MOV.U32 R14, RZ, RZ, R5 ;  /* 0x000000ffff0e7224 */ /* 0x000fe400078e0005 */
[----:B-----5:R-:W-:-:S07]  /*19770*/  IMAD.MOV.U32 R15, RZ, RZ, R7 ;  /* 0x000000ffff0f7224 */ /* 0x020fce00078e0007 */
[----:B----4-:R-:W-:Y:S01]  /*19780*/  HMMA.16816.F32 R20, R12, R2, R20 ;  /* 0x000000020c14723c */ /* 0x010fe20000001814 */
[----:B--2---:R-:W-:Y:S04]  /*19790*/  STL.64 [R1+0x1bb8], R26 ;  /* 0x001bb81a01007387 */ /* 0x004fe80000100a00 */
[----:B------:R0:W-:Y:S04]  /*197a0*/  STL.64 [R1+0x1bb0], R24 ;  /* 0x001bb01801007387 */ /* 0x0001e80000100a00 */
[----:B0-----:R-:W2:Y:S04]  /*197b0*/  LDL.LU R24, [R1+0x80] ;  /* 0x0000800001187983 */ /* 0x001ea80000300800 */
[----:B------:R-:W2:Y:S04]  /*197c0*/  LDL.LU R25, [R1+0x84] ;  /* 0x0000840001197983 */ /* 0x000ea80000300800 */
[----:B------:R-:W2:Y:S04]  /*197d0*/  LDL.LU R26, [R1+0x88] ;  /* 0x00008800011a7983 */ /* 0x000ea80000300800 */
[----:B------:R-:W2:Y:S01]  /*197e0*/  LDL.LU R27, [R1+0x8c] ;  /* 0x00008c00011b7983 */ /* 0x000ea20000300800 */
[----:B------:R-:W-:-:S02]  /*197f0*/  IMAD.MOV.U32 R12, RZ, RZ, R4 ;  /* 0x000000ffff0c7224 */ /* 0x000fc400078e0004 */
[----:B------:R-:W-:Y:S01]  /*19800*/  IMAD.MOV.U32 R13, RZ, RZ, R6 ;  /* 0x000000ffff0d7224 */ /* 0x000fe200078e0006 */
[----:B------:R0:W-:Y:S01]  /*19810*/  STL.64 [R1+0x1b60], R22 ;  /* 0x001b601601007387 */ /* 0x0001e20000100a00 */
[----:B------:R-:W-:Y:S02]  /*19820*/  IMAD.MOV.U32 R14, RZ, RZ, R8 ;  /* 0x000000ffff0e7224 */ /* 0x000fe400078e0008 */
[----:B------:R-:W-:Y:S01]  /*19830*/  IMAD.MOV.U32 R15, RZ, RZ, R10 ;  /* 0x000000ffff0f7224 */ /* 0x000fe200078e000a */
[----:B0-----:R-:W4:Y:S04]  /*19840*/  LDL R23, [R1+0xe8] ;  /* 0x0000e80001177983 */ /* 0x001f280000100800 */
[----:B------:R0:W-:Y:S02]  /*19850*/  STL.64 [R1+0x1b58], R20 ;  /* 0x001b581401007387 */ /* 0x0001e40000100a00 */
[----:B--2---:R-:W-:Y:S02]  /*19860*/  HMMA.16816.F32 R12, R12, R2, R24 ;  /* 0x000000020c0c723c */ /* 0x004fe40000001818 */
[----:B------:R-:W2:Y:S04]  /*19870*/  LDL.LU.64 R26, [R1+0x1bb8] ;  /* 0x001bb800011a7983 */ /* 0x000ea80000300a00 */
[----:B------:R-:W2:Y:S01]  /*19880*/  LDL.LU.64 R24, [R1+0x1bb0] ;  /* 0x001bb00001187983 */ /* 0x000ea20000300a00 */
[----:B---3--:R-:W-:-:S02]  /*19890*/  F2FP.F16.E4M3.UNPACK_B R3, R19 ;  /* 0x00000013ff03723e */ /* 0x008fc400020006ff */
[----:B----4-:R-:W-:-:S10]  /*198a0*/  F2FP.F16.E4M3.UNPACK_B R2, R23 ;  /* 0x00000017ff02723e */ /* 0x010fd400020006ff */
[----:B------:R1:W-:Y:S04]  /*198b0*/  STL.64 [R1+0x20], R12 ;  /* 0x0000200c01007387 */ /* 0x0003e80000100a00 */
[----:B------:R3:W-:Y:S04]  /*198c0*/  STL.64 [R1+0x28], R14 ;  /* 0x0000280e01007387 */ /* 0x0007e80000100a00 */
[----:B0-----:R-:W4:Y:S01]  /*198d0*/  LDL.LU R20, [R1+0xb0] ;  /* 0x0000b00001147983 */ /* 0x001f220000300800 */
[----:B-1----:R-:W-:-:S03]  /*198e0*/  IMAD.MOV.U32 R12, RZ, RZ, R9 ;  /* 0x000000ffff0c7224 */ /* 0x002fc600078e0009 */
[----:B------:R-:W4:Y:S01]  /*198f0*/  LDL.LU R21, [R1+0xb4] ;  /* 0x0000b40001157983 */ /* 0x000f220000300800 */
[----:B------:R-:W-:Y:S02]  /*19900*/  IMAD.MOV.U32 R13, RZ, RZ, R11 ;  /* 0x000000ffff0d7224 */ /* 0x000fe400078e000b */
[----:B---3--:R-:W-:Y:S01]  /*19910*/  IMAD.MOV.U32 R14, RZ, RZ, R5 ;  /* 0x000000ffff0e7224 */ /* 0x008fe200078e0005 */
[----:B------:R-:W4:Y:S01]  /*19920*/  LDL.LU R22, [R1+0xb8] ;  /* 0x0000b80001167983 */ /* 0x000f220000300800 */
[----:B------:R-:W-:-:S03]  /*19930*/  IMAD.MOV.U32 R15, RZ, RZ, R7 ;  /* 0x000000ffff0f7224 */ /* 0x000fc600078e0007 */
[----:B------:R-:W4:Y:S04]  /*19940*/  LDL.LU R23, [R1+0xbc] ;  /* 0x0000bc0001177983 */ /* 0x000f280000300800 */
[----:B--2---:R-:W-:Y:S01]  /*19950*/  HMMA.16816.F32 R12, R12, R2, R24 ;  /* 0x000000020c0c723c */ /* 0x004fe20000001818 */
[----:B------:R-:W2:Y:S04]  /*19960*/  LDL.LU.64 R26, [R1+0x1ba8] ;  /* 0x001ba800011a7983 */ /* 0x000ea80000300a00 */
[----:B------:R-:W2:Y:S04]  /*19970*/  LDL.LU.64 R24, [R1+0x1ba0] ;  /* 0x001ba00001187983 */ /* 0x000ea80000300a00 */
[----:B------:R-:W3:Y:S04]  /*19980*/  LDL R19, [R1+0x14] ;  /* 0x0000140001137983 */ /* 0x000ee80000100800 */
[----:B---3--:R-:W-:Y:S06]  /*19990*/  STL.64 [R1+0x1b70], R18 ;  /* 0x001b701201007387 */ /* 0x008fec0000100a00 */
[----:B------:R-:W-:Y:S04]  /*199a0*/  STL.64 [R1+0x30], R12 ;  /* 0x0000300c01007387 */ /* 0x000fe80000100a00 */
[----:B------:R-:W-:Y:S04]  /*199b0*/  STL.64 [R1+0x38], R14 ;  /* 0x0000380e01007387 */ /* 0x000fe80000100a00 */
[----:B------:R0:W-:Y:S04]  /*199c0*/  STL.64 [R1+0x1b68], R16 ;  /* 0x001b681001007387 */ /* 0x0001e80000100a00 */
[----:B0-----:R-:W3:Y:S04]  /*199d0*/  LDL.LU R16, [R1+0x50] ;  /* 0x0000500001107983 */ /* 0x001ee80000300800 */
[----:B------:R-:W3:Y:S04]  /*199e0*/  LDL.LU R17, [R1+0x54] ;  /* 0x0000540001117983 */ /* 0x000ee80000300800 */
[----:B------:R-:W5:Y:S01]  /*199f0*/  LDL.LU R18, [R1+0x58] ;  /* 0x0000580001127983 */ /* 0x000f620000300800 */
[----:B------:R-:W-:-:S03]  /*19a00*/  IMAD.MOV.U32 R19, RZ, RZ, R29 ;  /* 0x000000ffff137224 */ /* 0x000fc600078e001d */
[----:B------:R-:W3:Y:S01]  /*19a10*/  LDL.LU R29, [R1+0x1b9c] ;  /* 0x001b9c00011d7983 */ /* 0x000ee20000300800 */
[----:B------:R-:W-:Y:S02]  /*19a20*/  IMAD.MOV.U32 R12, RZ, RZ, R4 ;  /* 0x000000ffff0c7224 */ /* 0x000fe400078e0004 */
[----:B------:R-:W-:Y:S02]  /*19a30*/  IMAD.MOV.U32 R13, RZ, RZ, R6 ;  /* 0x000000ffff0d7224 */ /* 0x000fe400078e0006 */
[----:B------:R-:W-:Y:S02]  /*19a40*/  IMAD.MOV.U32 R14, RZ, RZ, R8 ;  /* 0x000000ffff0e7224 */ /* 0x000fe400078e0008 */
[----:B------:R-:W-:-:S07]  /*19a50*/  IMAD.MOV.U32 R15, RZ, RZ, R10 ;  /* 0x000000ffff0f7224 */ /* 0x000fce00078e000a */
[----:B--2---:R-:W-:Y:S01]  /*19a60*/  HMMA.16816.F32 R24, R12, R2, R24 ;  /* 0x000000020c18723c */ /* 0x004fe20000001818 */
[----:B-----5:R-:W-:Y:S04]  /*19a70*/  STL.64 [R1+0x1b90], R18 ;  /* 0x001b901201007387 */ /* 0x020fe80000100a00 */
[----:B---3--:R0:W-:Y:S02]  /*19a80*/  STL.64 [R1+0x1b88], R16 ;  /* 0x001b881001007387 */ /* 0x0081e40000100a00 */
[----:B0-----:R-:W-:Y:S02]  /*19a90*/  IMAD.MOV.U32 R16, RZ, RZ, R28 ;  /* 0x000000ffff107224 */ /* 0x001fe400078e001c */
[----:B------:R-:W2:Y:S04]  /*19aa0*/  LDL.LU R28, [R1+0x1b98] ;  /* 0x001b9800011c7983 */ /* 0x000ea80000300800 */
[----:B------:R-:W3:Y:S04]  /*19ab0*/  LDL.LU R17, [R1+0x64] ;  /* 0x0000640001117983 */ /* 0x000ee80000300800 */
[----:B------:R-:W3:Y:S04]  /*19ac0*/  LDL.LU R18, [R1+0x68] ;  /* 0x0000680001127983 */ /* 0x000ee80000300800 */
[----:B------:R-:W3:Y:S04]  /*19ad0*/  LDL.LU R19, [R1+0x6c] ;  /* 0x00006c0001137983 */ /* 0x000ee80000300800 */
[----:B------:R0:W-:Y:S04]  /*19ae0*/  STL.64 [R1+0x1b40], R26 ;  /* 0x001b401a01007387 */ /* 0x0001e80000100a00 */
[----:B0-----:R-:W5:Y:S04]  /*19af0*/  LDL R26, [R1+0x108] ;  /* 0x00010800011a7983 */ /* 0x001f680000100800 */
[----:B------:R-:W3:Y:S01]  /*19b00*/  LDL R27, [R1+0x10c] ;  /* 0x00010c00011b7983 */ /* 0x000ee20000100800 */
[----:B------:R-:W-:Y:S01]  /*19b10*/  F2FP.F16.E4M3.UNPACK_B R3, R29 ;  /* 0x0000001dff03723e */ /* 0x000fe200020006ff */
[----:B------:R-:W-:-:S02]  /*19b20*/  IMAD.MOV.U32 R12, RZ, RZ, R9 ;  /* 0x000000ffff0c7224 */ /* 0x000fc400078e0009 */
[----:B------:R-:W-:Y:S02]  /*19b30*/  IMAD.MOV.U32 R13, RZ, RZ, R11 ;  /* 0x000000ffff0d7224 */ /* 0x000fe400078e000b */
[----:B------:R-:W-:Y:S02]  /*19b40*/  IMAD.MOV.U32 R14, RZ, RZ, R5 ;  /* 0x000000ffff0e7224 */ /* 0x000fe400078e0005 */
[----:B------:R-:W-:Y:S01]  /*19b50*/  IMAD.MOV.U32 R15, RZ, RZ, R7 ;  /* 0x000000ffff0f7224 */ /* 0x000fe200078e0007 */
[----:B------:R-:W-:Y:S01]  /*19b60*/  STL.64 [R1+0x1b38], R24 ;  /* 0x001b381801007387 */ /* 0x000fe20000100a00 */
[----:B--2---:R-:W-:-:S07]  /*19b70*/  F2FP.F16.E4M3.UNPACK_B R2, R28 ;  /* 0x0000001cff02723e */ /* 0x004fce00020006ff */
[----:B----4-:R-:W-:Y:S01]  /*19b80*/  HMMA.16816.F32 R12, R12, R2, R20 ;  /* 0x000000020c0c723c */ /* 0x010fe20000001814 */
[----:B------:R-:W2:-:S15]  /*19b90*/  LDL.LU R20, [R1+0x40] ;  /* 0x0000400001147983 */ /* 0x000e9e0000300800 */
[----:B------:R-:W-:-:S03]  /*19ba0*/  NOP ;  /* 0x0000000000007918 */ /* 0x000fc60000000000 */
[----:B------:R0:W-:Y:S04]  /*19bb0*/  STL.64 [R1+0x70], R12 ;  /* 0x0000700c01007387 */ /* 0x0001e80000100a00 */
[----:B------:R1:W-:Y:S04]  /*19bc0*/  STL.64 [R1+0x78], R14 ;  /* 0x0000780e01007387 */ /* 0x0003e80000100a00 */
[----:B------:R-:W2:Y:S01]  /*19bd0*/  LDL.LU R21, [R1+0x44] ;  /* 0x0000440001157983 */ /* 0x000ea20000300800 */
[----:B0-----:R-:W-:-:S03]  /*19be0*/  IMAD.MOV.U32 R12, RZ, RZ, R4 ;  /* 0x000000ffff0c7224 */ /* 0x001fc600078e0004 */
[----:B------:R-:W2:Y:S01]  /*19bf0*/  LDL.LU R22, [R1+0x48] ;  /* 0x0000480001167983 */ /* 0x000ea20000300800 */
[----:B------:R-:W-:Y:S02]  /*19c00*/  IMAD.MOV.U32 R13, RZ, RZ, R6 ;  /* 0x000000ffff0d7224 */ /* 0x000fe400078e0006 */
[----:B-1----:R-:W-:Y:S02]  /*19c10*/  IMAD.MOV.U32 R14, RZ, RZ, R8 ;  /* 0x000000ffff0e7224 */ /* 0x002fe400078e0008 */
[----:B------:R-:W-:-:S07]  /*19c20*/  IMAD.MOV.U32 R15, RZ, RZ, R10 ;  /* 0x000000ffff0f7224 */ /* 0x000fce00078e000a */
[----:B---3--:R-:W-:Y:S01]  /*19c30*/  HMMA.16816.F32 R12, R12, R2, R16 ;  /* 0x000000020c0c723c */ /* 0x008fe20000001810 */
[----:B------:R-:W3:Y:S04]  /*19c40*/  LDL.LU.64 R18, [R1+0x1b90] ;  /* 0x001b900001127983 */ /* 0x000ee80000300a00 */
[----:B------:R-:W3:Y:S01]  /*19c50*/  LDL.LU.64 R16, [R1+0x1b88] ;  /* 0x001b880001107983 */ /* 0x000ee20000300a00 */
[----:B-----5:R-:W-:Y:S02]  /*19c60*/  F2FP.F16.E4M3.UNPACK_B R2, R26 ;  /* 0x0000001aff02723e */ /* 0x020fe400020006ff */
[----:B------:R-:W-:-:S11]  /*19c70*/  F2FP.F16.E4M3.UNPACK_B R3, R27 ;  /* 0x0000001bff03723e */ /* 0x000fd600020006ff */
[----:B------:R0:W-:Y:S04]  /*19c80*/  STL [R1+0x84], R13 ;  /* 0x0000840d01007387 */ /* 0x0001e80000100800 */
[----:B------:R1:W-:Y:S04]  /*19c90*/  STL.64 [R1+0x88], R14 ;  /* 0x0000880e01007387 */ /* 0x0003e80000100a00 */
[----:B------:R-:W4:Y:S04]  /*19ca0*/  LDL.LU R24, [R1+0x30] ;  /* 0x0000300001187983 */ /* 0x000f280000300800 */
[----:B------:R-:W4:Y:S04]  /*19cb0*/  LDL.LU R25, [R1+0x34] ;  /* 0x0000340001197983 */ /* 0x000f280000300800 */
[----:B------:R-:W5:Y:S04]  /*19cc0*/  LDL.LU R26, [R1+0x38] ;  /* 0x00003800011a7983 */ /* 0x000f680000300800 */
[----:B------:R-:W5:Y:S01]  /*19cd0*/  LDL.LU R27, [R1+0x3c] ;  /* 0x00003c00011b7983 */ /* 0x000f620000300800 */
[----:B------:R-:W-:-:S02]  /*19ce0*/  IMAD.MOV.U32 R23, RZ, RZ, R0 ;  /* 0x000000ffff177224 */ /* 0x000fc400078e0000 */
[----:B------:R-:W-:Y:S02]  /*19cf0*/  IMAD.MOV.U32 R0, RZ, RZ, R12 ;  /* 0x000000ffff007224 */ /* 0x000fe400078e000c */
[----:B------:R-:W-:Y:S02]  /*19d00*/  IMAD.MOV.U32 R12, RZ, RZ, R9 ;  /* 0x000000ffff0c7224 */ /* 0x000fe400078e0009 */
[----:B0-----:R-:W-:Y:S02]  /*19d10*/  IMAD.MOV.U32 R13, RZ, RZ, R11 ;  /* 0x000000ffff0d7224 */ /* 0x001fe400078e000b */
[----:B-1----:R-:W-:Y:S02]  /*19d20*/  IMAD.MOV.U32 R14, RZ, RZ, R5 ;  /* 0x000000ffff0e7224 */ /* 0x002fe400078e0005 */
[----:B------:R-:W-:-:S07]  /*19d30*/  IMAD.MOV.U32 R15, RZ, RZ, R7 ;  /* 0x000000ffff0f7224 */ /* 0x000fce00078e0007 */
[----:B---3--:R-:W-:Y:S01]  /*19d40*/  HMMA.16816.F32 R12, R12, R2, R16 ;  /* 0x000000020c0c723c */ /* 0x008fe20000001810 */
[----:B-----5:R-:W-:Y:S04]  /*19d50*/  STL.64 [R1+0x1b50], R26 ;  /* 0x001b501a01007387 */ /* 0x020fe80000100a00 */
[----:B----4-:R0:W-:Y:S04]  /*19d60*/  STL.64 [R1+0x1b48], R24 ;  /* 0x001b481801007387 */ /* 0x0101e80000100a00 */
[----:B0-----:R-:W3:Y:S04]  /*19d70*/  LDL.LU R24, [R1+0x20] ;  /* 0x0000200001187983 */ /* 0x001ee80000300800 */
[----:B------:R-:W3:Y:S04]  /*19d80*/  LDL.LU R25, [R1+0x24] ;  /* 0x0000240001197983 */ /* 0x000ee80000300800 */
[----:B------:R-:W3:Y:S04]  /*19d90*/  LDL.LU R26, [R1+0x28] ;  /* 0x00002800011a7983 */ /* 0x000ee80000300800 */
[----:B------:R-:W3:Y:S04]  /*19da0*/  LDL.LU R27, [R1+0x2c] ;  /* 0x00002c00011b7983 */ /* 0x000ee80000300800 */
[----:B------:R-:W4:Y:S04]  /*19db0*/  LDL.LU R9, [R1+0x1b84] ;  /* 0x001b840001097983 */ /* 0x000f280000300800 */
[----:B------:R-:W5:Y:S04]  /*19dc0*/  LDL.LU R11, [R1+0x1b80] ;  /* 0x001b8000010b7983 */ /* 0x000f680000300800 */
[----:B------:R-:W3:Y:S04]  /*19dd0*/  LDL.LU R5, [R1+0x1b7c] ;  /* 0x001b7c0001057983 */ /* 0x000ee80000300800 */
[----:B------:R-:W3:Y:S04]  /*19de0*/  LDL.LU R7, [R1+0x1b78] ;  /* 0x001b780001077983 */ /* 0x000ee80000300800 */
[----:B------:R-:W3:Y:S04]  /*19df0*/  LDL.LU.64 R18, [R1+0x1b70] ;  /* 0x001b700001127983 */ /* 0x000ee80000300a00 */
[----:B------:R-:W4:Y:S04]  /*19e00*/  LDL.LU.64 R16, [R1+0x1b68] ;  /* 0x001b680001107983 */ /* 0x000f280000300a00 */
[----:B------:R0:W-:Y:S04]  /*19e10*/  STL.64 [R1+0xb0], R12 ;  /* 0x0000b00c01007387 */ /* 0x0001e80000100a00 */
[----:B------:R1:W-:Y:S01]  /*19e20*/  STL.64 [R1+0xb8], R14 ;  /* 0x0000b80e01007387 */ /* 0x0003e20000100a00 */
[----:B0-----:R-:W-:-:S02]  /*19e30*/  IMAD.MOV.U32 R12, RZ, RZ, R4 ;  /* 0x000000ffff0c7224 */ /* 0x001fc400078e0004 */
[----:B------:R-:W-:Y:S01]  /*19e40*/  IMAD.MOV.U32 R13, RZ, RZ, R6 ;  /* 0x000000ffff0d7224 */ /* 0x000fe200078e0006 */
[----:B------:R-:W5:Y:S01]  /*19e50*/  LDL.LU R4, [R1+0xc] ;  /* 0x00000c0001047983 */ /* 0x000f620000300800 */
[----:B-1----:R-:W-:Y:S02]  /*19e60*/  IMAD.MOV.U32 R14, RZ, RZ, R8 ;  /* 0x000000ffff0e7224 */ /* 0x002fe400078e0008 */
[----:B------:R-:W-:Y:S01]  /*19e70*/  IMAD.MOV.U32 R15, RZ, RZ, R10 ;  /* 0x000000ffff0f7224 */ /* 0x000fe200078e000a */
[----:B------:R-:W5:Y:S04]  /*19e80*/  LDL.LU R6, [R1+0x4] ;  /* 0x0000040001067983 */ /* 0x000f680000300800 */
[----:B------:R-:W5:Y:S02]  /*19e90*/  LDL.LU R8, [R1+0xec] ;  /* 0x0000ec0001087983 */ /* 0x000f640000300800 */
[----:B--2---:R-:W-:Y:S02]  /*19ea0*/  HMMA.16816.F32 R12, R12, R2, R20 ;  /* 0x000000020c0c723c */ /* 0x004fe40000001814 */
[----:B------:R-:W2:Y:S04]  /*19eb0*/  LDL.LU R10, [R1+0xe8] ;  /* 0x0000e800010a7983 */ /* 0x000ea80000300800 */
[----:B------:R-:W2:Y:S04]  /*19ec0*/  LDL.LU.64 R22, [R1+0x1b60] ;  /* 0x001b600001167983 */ /* 0x000ea80000300a00 */
[----:B------:R-:W2:Y:S09]  /*19ed0*/  LDL.LU.64 R20, [R1+0x1b58] ;  /* 0x001b580001147983 */ /* 0x000eb20000300a00 */
[----:B------:R3:W-:Y:S04]  /*19ee0*/  STL.64 [R1+0x40], R12 ;  /* 0x0000400c01007387 */ /* 0x0007e80000100a00 */
[----:B------:R5:W-:Y:S01]  /*19ef0*/  STL.64 [R1+0x48], R14 ;  /* 0x0000480e01007387 */ /* 0x000be20000100a00 */
[----:B---3--:R-:W-:-:S02]  /*19f00*/  IMAD.MOV.U32 R12, RZ, RZ, R19 ;  /* 0x000000ffff0c7224 */ /* 0x008fc400078e0013 */
[----:B------:R-:W-:Y:S01]  /*19f10*/  IMAD.MOV.U32 R13, RZ, RZ, R18 ;  /* 0x000000ffff0d7224 */ /* 0x000fe200078e0012 */
[----:B----4-:R-:W-:Y:S02]  /*19f20*/  F2FP.F16.E4M3.UNPACK_B R16, R16.H1 ;  /* 0x00000010ff10723e */ /* 0x010fe400030006ff */
[----:B------:R-:W-:Y:S01]  /*19f30*/  F2FP.F16.E4M3.UNPACK_B R17, R17.H1 ;  /* 0x00000011ff11723e */ /* 0x000fe200030006ff */
[----:B-----5:R-:W-:Y:S02]  /*19f40*/  IMAD.MOV.U32 R15, RZ, RZ, R4 ;  /* 0x000000ffff0f7224 */ /* 0x020fe400078e0004 */
[----:B------:R-:W-:-:S07]  /*19f50*/  IMAD.MOV.U32 R14, RZ, RZ, R6 ;  /* 0x000000ffff0e7224 */ /* 0x000fce00078e0006 */
[----:B--2---:R-:W-:Y:S01]  /*19f60*/  HMMA.16816.F32 R12, R12, R16, R20 ;  /* 0x000000100c0c723c */ /* 0x004fe20000001814 */
[----:B------:R-:W2:-:S15]  /*19f70*/  LDL R23, [R1+0x120] ;  /* 0x0001200001177983 */ /* 0x000e9e0000100800 */
[----:B------:R-:W-:-:S03]  /*19f80*/  NOP ;  /* 0x0000000000007918 */ /* 0x000fc60000000000 */
[----:B------:R0:W-:Y:S04]  /*19f90*/  STL.64 [R1+0xa0], R12 ;  /* 0x0000a00c01007387 */ /* 0x0001e80000100a00 */
[----:B------:R1:W-:Y:S01]  /*19fa0*/  STL.64 [R1+0xa8], R14 ;  /* 0x0000a80e01007387 */ /* 0x0003e20000100a00 */
[----:B0-----:R-:W-:Y:S02]  /*19fb0*/  IMAD.MOV.U32 R12, RZ, RZ, R5 ;  /* 0x000000ffff0c7224 */ /* 0x001fe400078e0005 */
[----:B------:R-:W-:Y:S02]  /*19fc0*/  IMAD.MOV.U32 R13, RZ, RZ, R7 ;  /* 0x000000ffff0d7224 */ /* 0x000fe400078e0007 */
[----:B-1----:R-:W-:Y:S02]  /*19fd0*/  IMAD.MOV.U32 R14, RZ, RZ, R9 ;  /* 0x000000ffff0e7224 */ /* 0x002fe400078e0009 */
[----:B------:R-:W-:-:S07]  /*19fe0*/  IMAD.MOV.U32 R15, RZ, RZ, R11 ;  /* 0x000000ffff0f7224 */ /* 0x000fce00078e000b */
[----:B------:R-:W-:Y:S01]  /*19ff0*/  HMMA.16816.F32 R12, R12, R16, R24 ;  /* 0x000000100c0c723c */ /* 0x000fe20000001818 */
[----:B------:R-:W3:Y:S04]  /*1a000*/  LDL.LU.64 R26, [R1+0x1b50] ;  /* 0x001b5000011a7983 */ /* 0x000ee80000300a00 */
[----:B------:R-:W3:Y:S01]  /*1a010*/  LDL.LU.64 R24, [R1+0x1b48] ;  /* 0x001b480001187983 */ /* 0x000ee20000300a00 */
[----:B------:R-:W-:Y:S02]  /*1a020*/  F2FP.F16.E4M3.UNPACK_B R2, R10.H1 ;  /* 0x0000000aff02723e */ /* 0x000fe400030006ff */
[----:B------:R-:W-:-:S11]  /*1a030*/  F2FP.F16.E4M3.UNPACK_B R3, R8.H1 ;  /* 0x00000008ff03723e */ /* 0x000fd600030006ff */
[----:B------:R0:W-:Y:S04]  /*1a040*/  STL.64 [R1+0x60], R12 ;  /* 0x0000600c01007387 */ /* 0x0001e80000100a00 */
[----:B------:R1:W-:Y:S01]  /*1a050*/  STL.64 [R1+0x68], R14 ;  /* 0x0000680e01007387 */ /* 0x0003e20000100a00 */
[----:B0-----:R-:W-:Y:S02]  /*1a060*/  IMAD.MOV.U32 R12, RZ, RZ, R19 ;  /* 0x000000ffff0c7224 */ /* 0x001fe400078e0013 */
[----:B------:R-:W-:Y:S02]  /*1a070*/  IMAD.MOV.U32 R13, RZ, RZ, R18 ;  /* 0x000000ffff0d7224 */ /* 0x000fe400078e0012 */
[----:B-1----:R-:W-:Y:S02]  /*1a080*/  IMAD.MOV.U32 R14, RZ, RZ, R6 ;  /* 0x000000ffff0e7224 */ /* 0x002fe400078e0006 */
[----:B------:R-:W-:-:S07]  /*1a090*/  IMAD.MOV.U32 R15, RZ, RZ, R4 ;  /* 0x000000ffff0f7224 */ /* 0x000fce00078e0004 */
[----:B---3--:R-:W-:Y:S01]  /*1a0a0*/  HMMA.16816.F32 R12, R12, R2, R24 ;  /* 0x000000020c0c723c */ /* 0x008fe20000001818 */
[----:B------:R-:W3:Y:S04]  /*1a0b0*/  LDL.LU.64 R26, [R1+0x1b40] ;  /* 0x001b4000011a7983 */ /* 0x000ee80000300a00 */
[----:B------:R-:W3:-:S14]  /*1a0c0*/  LDL.LU.64 R24, [R1+0x1b38] ;  /* 0x001b380001187983 */ /* 0x000edc0000300a00 */
[----:B------:R0:W-:Y:S04]  /*1a0d0*/  STL.64 [R1+0x30], R12 ;  /* 0x0000300c01007387 */ /* 0x0001e80000100a00 */
[----:B------:R1:W-:Y:S01]  /*1a0e0*/  STL.64 [R1+0x38], R14 ;  /* 0x0000380e01007387 */ /* 0x0003e20000100a00 */
[----:B0-----:R-:W-:Y:S02]  /*1a0f0*/  IMAD.MOV.U32 R12, RZ, RZ, R5 ;  /* 0x000000ffff0c7224 */ /* 0x001fe400078e0005 */
[----:B------:R-:W-:Y:S02]  /*1a100*/  IMAD.MOV.U32 R13, RZ, RZ, R7 ;  /* 0x000000ffff0d7224 */ /* 0x000fe400078e0007 */
[----:B-1----:R-:W-:Y:S02]  /*1a110*/  IMAD.MOV.U32 R14, RZ, RZ, R9 ;  /* 0x000000ffff0e7224 */ /* 0x002fe400078e0009 */
[----:B------:R-:W-:-:S07]  /*1a120*/  IMAD.MOV.U32 R15, RZ, RZ, R11 ;  /* 0x000000ffff0f7224 */ /* 0x000fce00078e000b */
[----:B---3--:R-:W-:-:S15]  /*1a130*/  HMMA.16816.F32 R12, R12, R2, R24 ;  /* 0x000000020c0c723c */ /* 0x008fde0000001818 */
[----:B------:R-:W-:-:S04]  /*1a140*/  NOP ;  /* 0x0000000000007918 */ /* 0x000fc80000000000 */
[----:B------:R-:W-:Y:S04]  /*1a150*/  STL [R1+0x54], R13 ;  /* 0x0000540d01007387 */ /* 0x000fe80000100800 */
[----:B------:R-:W-:Y:S04]  /*1a160*/  STL [R1+0x5c], R15 ;  /* 0x00005c0f01007387 */ /* 0x000fe80000100800 */
[----:B------:R-:W3:Y:S04]  /*1a170*/  LDL R3, [R1+0x124] ;  /* 0x0001240001037983 */ /* 0x000ee80000100800 */
[----:B------:R-:W4:Y:S04]  /*1a180*/  LDL.LU R24, [R1+0x70] ;  /* 0x0000700001187983 */ /* 0x000f280000300800 */
[----:B------:R-:W4:Y:S04]  /*1a190*/  LDL.LU R25, [R1+0x74] ;  /* 0x0000740001197983 */ /* 0x000f280000300800 */
[----:B------:R-:W4:Y:S04]  /*1a1a0*/  LDL.LU R26, [R1+0x78] ;  /* 0x00007800011a7983 */ /* 0x000f280000300800 */
[----:B------:R-:W4:Y:S01]  /*1a1b0*/  LDL.LU R27, [R1+0x7c] ;  /* 0x00007c00011b7983 */ /* 0x000f220000300800 */
[----:B------:R-:W-:-:S05]  /*1a1c0*/  IMAD.MOV.U32 R8, RZ, RZ, R12 ;  /* 0x000000ffff087224 */ /* 0x000fca00078e000c */
[----:B------:R2:W-:Y:S01]  /*1a1d0*/  STL [R1+0x1b08], R8 ;  /* 0x001b080801007387 */ /* 0x0005e20000100800 */
[----:B------:R-:W-:Y:S01]  /*1a1e0*/  IMAD.MOV.U32 R10, RZ, RZ, R14 ;  /* 0x000000ffff0a7224 */ /* 0x000fe200078e000e */
[----:B--2---:R-:W-:-:S05]  /*1a1f0*/  LOP3.LUT R8, R23, 0x40, RZ, 0x3c, !PT ;  /* 0x0000004017087812 */ /* 0x004fca00078e3cff */
[----:B------:R-:W-:Y:S04]  /*1a200*/  LDSM.16.M88.4 R12, [R8+UR7] ;  /* 0x00000007080c783b */ /* 0x000fe80008000200 */
[----:B------:R-:W-:Y:S01]  /*1a210*/  STL [R1+0x128], R8 ;  /* 0x0001280801007387 */ /* 0x000fe20000100800 */
[----:B------:R-:W-:Y:S01]  /*1a220*/  IMAD.MOV.U32 R16, RZ, RZ, R19 ;  /* 0x000000ffff107224 */ /* 0x000fe200078e0013 */
[----:B------:R-:W-:Y:S01]  /*1a230*/  F2FP.F16.E4M3.UNPACK_B R28, R28.H1 ;  /* 0x0000001cff1c723e */ /* 0x000fe200030006ff */
[----:B------:R-:W-:Y:S01]  /*1a240*/  IMAD.MOV.U32 R17, RZ, RZ, R18 ;  /* 0x000000ffff117224 */ /* 0x000fe200078e0012 */
[----:B------:R-:W-:Y:S01]  /*1a250*/  F2FP.F16.E4M3.UNPACK_B R29, R29.H1 ;  /* 0x0000001dff1d723e */ /* 0x000fe200030006ff */
[----:B------:R-:W-:Y:S02]  /*1a260*/  IMAD.MOV.U32 R18, RZ, RZ, R6 ;  /* 0x000000ffff127224 */ /* 0x000fe400078e0006 */
[----:B------:R-:W-:Y:S01]  /*1a270*/  IMAD.MOV.U32 R19, RZ, RZ, R4 ;  /* 0x000000ffff137224 */ /* 0x000fe200078e0004 */
[----:B---3--:R-:W0:Y:S04]  /*1a280*/  LDSM.16.MT88.4 R20, [R3+UR7+0x9000] ;  /* 0x009000070314783b */ /* 0x008e280008004200 */
[----:B0-----:R-:W-:Y:S04]  /*1a290*/  STL [R1+0x1a7c], R21 ;  /* 0x001a7c1501007387 */ /* 0x001fe80000100800 */
[----:B------:R-:W-:Y:S04]  /*1a2a0*/  STL.64 [R1+0x110], R12 ;  /* 0x0001100c01007387 */ /* 0x000fe80000100a00 */
[----:B------:R-:W-:Y:S04]  /*1a2b0*/  STL.64 [R1+0x118], R14 ;  /* 0x0001180e01007387 */ /* 0x000fe80000100a00 */
[----:B------:R0:W1:Y:S01]  /*1a2c0*/  LDSM.16.MT88.4 R12, [R3+UR7+0x9400] ;  /* 0x00940007030c783b */ /* 0x0000620008004200 */
[----:B----4-:R-:W-:Y:S03]  /*1a2d0*/  HMMA.16816.F32 R16, R16, R28, R24 ;  /* 0x0000001c1010723c */ /* 0x010fe60000001818 */
[----:B------:R-:W-:Y:S04]  /*1a2e0*/  STL [R1+0x1a78], R23 ;  /* 0x001a781701007387 */ /* 0x000fe80000100800 */
[----:B------:R-:W-:Y:S04]  /*1a2f0*/  STL [R1+0x1b10], R22 ;  /* 0x001b101601007387 */ /* 0x000fe80000100800 */
[----:B------:R-:W-:Y:S04]  /*1a300*/  STL [R1+0x1b0c], R20 ;  /* 0x001b0c1401007387 */ /* 0x000fe80000100800 */
[----:B------:R-:W2:Y:S04]  /*1a310*/  LDL.LU R2, [R1+0x108] ;  /* 0x0001080001027983 */ /* 0x000ea80000300800 */
[----:B0-----:R-:W3:Y:S04]  /*1a320*/  LDL.LU R3, [R1+0x10c] ;  /* 0x00010c0001037983 */ /* 0x001ee80000300800 */
[----:B-1----:R-:W-:Y:S04]  /*1a330*/  STL [R1+0x1a84], R13 ;  /* 0x001a840d01007387 */ /* 0x002fe80000100800 */
[----:B------:R-:W-:Y:S04]  /*1a340*/  STL [R1+0x1a80], R15 ;  /* 0x001a800f01007387 */ /* 0x000fe80000100800 */
[----:B------:R-:W-:Y:S04]  /*1a350*/  STL [R1+0x1b18], R14 ;  /* 0x001b180e01007387 */ /* 0x000fe80000100800 */
[----:B------:R0:W-:Y:S04]  /*1a360*/  STL [R1+0x1b14], R12 ;  /* 0x001b140c01007387 */ /* 0x0001e80000100800 */
[----:B0-----:R-:W4:Y:S04]  /*1a370*/  LDL.LU R12, [R1+0xb0] ;  /* 0x0000b000010c7983 */ /* 0x001f280000300800 */
[----:B------:R-:W-:Y:S04]  /*1a380*/  STL.64 [R1+0x90], R16 ;  /* 0x0000901001007387 */ /* 0x000fe80000100a00 */
[----:B------:R-:W-:Y:S04]  /*1a390*/  STL.64 [R1+0x98], R18 ;  /* 0x0000981201007387 */ /* 0x000fe80000100a00 */
[----:B------:R-:W4:Y:S04]  /*1a3a0*/  LDL.LU R13, [R1+0xb4] ;  /* 0x0000b400010d7983 */ /* 0x000f280000300800 */
[----:B------:R-:W5:Y:S04]  /*1a3b0*/  LDL.LU R14, [R1+0xb8] ;  /* 0x0000b800010e7983 */ /* 0x000f680000300800 */
[----:B------:R-:W5:Y:S04]  /*1a3c0*/  LDL.LU R15, [R1+0xbc] ;  /* 0x0000bc00010f7983 */ /* 0x000f680000300800 */
[----:B-----5:R-:W-:Y:S04]  /*1a3d0*/  STL.64 [R1+0x1b28], R14 ;  /* 0x001b280e01007387 */ /* 0x020fe80000100a00 */
[----:B----4-:R0:W-:Y:S02]  /*1a3e0*/  STL.64 [R1+0x1b20], R12 ;  /* 0x001b200c01007387 */ /* 0x0101e40000100a00 */
[----:B0-----:R-:W-:-:S02]  /*1a3f0*/  IMAD.MOV.U32 R12, RZ, RZ, R0 ;  /* 0x000000ffff0c7224 */ /* 0x001fc400078e0000 */
[----:B------:R-:W4:Y:S04]  /*1a400*/  LDL.LU R0, [R1+0x1b30] ;  /* 0x001b300001007983 */ /* 0x000f280000300800 */
[----:B------:R-:W5:Y:S04]  /*1a410*/  LDL.LU R13, [R1+0x84] ;  /* 0x00008400010d7983 */ /* 0x000f680000300800 */
[----:B------:R-:W5:Y:S04]  /*1a420*/  LDL.LU R14, [R1+0x88] ;  /* 0x00008800010e7983 */ /* 0x000f680000300800 */
[----:B------:R-:W5:Y:S01]  /*1a430*/  LDL.LU R15, [R1+0x8c] ;  /* 0x00008c00010f7983 */ /* 0x000f620000300800 */
[----:B------:R-:W-:-:S02]  /*1a440*/  IMAD.MOV.U32 R20, RZ, RZ, R5 ;  /* 0x000000ffff147224 */ /* 0x000fc400078e0005 */
[----:B------:R-:W-:Y:S02]  /*1a450*/  IMAD.MOV.U32 R21, RZ, RZ, R7 ;  /* 0x000000ffff157224 */ /* 0x000fe400078e0007 */
[----:B------:R-:W-:Y:S02]  /*1a460*/  IMAD.MOV.U32 R22, RZ, RZ, R9 ;  /* 0x000000ffff167224 */ /* 0x000fe400078e0009 */
[----:B------:R-:W-:Y:S01]  /*1a470*/  IMAD.MOV.U32 R23, RZ, RZ, R11 ;  /* 0x000000ffff177224 */ /* 0x000fe200078e000b */
[----:B----4-:R-:W0:Y:S04]  /*1a480*/  LDSM.16.MT88.4 R16, [R0+UR7+0x9000] ;  /* 0x009000070010783b */ /* 0x010e280008004200 */
[----:B------:R-:W1:Y:S02]  /*1a490*/  LDSM.16.MT88.4 R24, [R0+UR7+0x9400] ;  /* 0x009400070018783b */ /* 0x000e640008004200 */
[----:B-----5:R-:W-:Y:S02]  /*1a4a0*/  HMMA.16816.F32 R12, R20, R28, R12 ;  /* 0x0000001c140c723c */ /* 0x020fe4000000180c */
[----:B0-----:R0:W-:Y:S04]  /*1a4b0*/  STL [R1+0x1a54], R17 ;  /* 0x001a541101007387 */ /* 0x0011e80000100800 */
[----:B0-----:R-:W4:Y:S04]  /*1a4c0*/  LDL.LU R17, [R1+0x110] ;  /* 0x0001100001117983 */ /* 0x001f280000300800 */
[----:B------:R0:W-:Y:S04]  /*1a4d0*/  STL [R1+0x1a50], R19 ;  /* 0x001a501301007387 */ /* 0x0001e80000100800 */
[----:B0-----:R-:W5:Y:S04]  /*1a4e0*/  LDL.LU R19, [R1+0x114] ;  /* 0x0001140001137983 */ /* 0x001f680000300800 */
[----:B-1----:R-:W-:Y:S04]  /*1a4f0*/  STL [R1+0x1a8c], R25 ;  /* 0x001a8c1901007387 */ /* 0x002fe80000100800 */
[----:B------:R-:W-:Y:S04]  /*1a500*/  STL [R1+0x1a88], R27 ;  /* 0x001a881b01007387 */ /* 0x000fe80000100800 */
[----:B------:R-:W-:Y:S04]  /*1a510*/  STL [R1+0x1af4], R26 ;  /* 0x001af41a01007387 */ /* 0x000fe80000100800 */
[----:B------:R0:W-:Y:S04]  /*1a520*/  STL [R1+0x1af0], R24 ;  /* 0x001af01801007387 */ /* 0x0001e80000100800 */
[----:B------:R-:W-:Y:S04]  /*1a530*/  STL [R1+0x1a18], R0 ;  /* 0x001a180001007387 */ /* 0x000fe80000100800 */
[----:B------:R-:W2:Y:S04]  /*1a540*/  LDL.LU R20, [R1+0x14] ;  /* 0x0000140001147983 */ /* 0x000ea80000300800 */
[----:B------:R-:W-:Y:S04]  /*1a550*/  STL.64 [R1+0x70], R12 ;  /* 0x0000700c01007387 */ /* 0x000fe80000100a00 */
[----:B------:R-:W-:Y:S04]  /*1a560*/  STL.64 [R1+0x78], R14 ;  /* 0x0000780e01007387 */ /* 0x000fe80000100a00 */
[----:B------:R-:W2:Y:S04]  /*1a570*/  LDL.LU R21, [R1+0x1c] ;  /* 0x00001c0001157983 */ /* 0x000ea80000300800 */
[----:B0-----:R-:W2:Y:S04]  /*1a580*/  LDL.LU R24, [R1+0xa0] ;  /* 0x0000a00001187983 */ /* 0x001ea80000300800 */
[----:B------:R-:W2:Y:S04]  /*1a590*/  LDL.LU R25, [R1+0xa4] ;  /* 0x0000a40001197983 */ /* 0x000ea80000300800 */
[----:B------:R-:W2:Y:S04]  /*1a5a0*/  LDL.LU R26, [R1+0xa8] ;  /* 0x0000a800011a7983 */ /* 0x000ea80000300800 */
[----:B------:R-:W2:Y:S04]  /*1a5b0*/  LDL.LU R27, [R1+0xac] ;  /* 0x0000ac00011b7983 */ /* 0x000ea80000300800 */
[----:B------:R-:W0:Y:S04]  /*1a5c0*/  LDSM.16.M88.4 R12, [R8+UR7+0x2000] ;  /* 0x00200007080c783b */ /* 0x000e280008000200 */
[----:B--2---:R-:W-:Y:S04]  /*1a5d0*/  STL.64 [R1+0x1b00], R26 ;  /* 0x001b001a01007387 */ /* 0x004fe80000100a00 */
[----:B------:R1:W-:Y:S04]  /*1a5e0*/  STL.64 [R1+0x1af8], R24 ;  /* 0x001af81801007387 */ /* 0x0003e80000100a00 */
[----:B-1----:R-:W2:Y:S04]  /*1a5f0*/  LDL.LU R24, [R1+0x40] ;  /* 0x0000400001187983 */ /* 0x002ea80000300800 */
[----:B------:R-:W2:Y:S04]  /*1a600*/  LDL.LU R25, [R1+0x44] ;  /* 0x0000440001197983 */ /* 0x000ea80000300800 */
[----:B------:R-:W2:Y:S04]  /*1a610*/  LDL.LU R26, [R1+0x48] ;  /* 0x00004800011a7983 */ /* 0x000ea80000300800 */
[----:B------:R-:W2:Y:S04]  /*1a620*/  LDL.LU R27, [R1+0x4c] ;  /* 0x00004c00011b7983 */ /* 0x000ea80000300800 */
[----:B0-----:R-:W-:Y:S04]  /*1a630*/  STL.64 [R1+0xe0], R12 ;  /* 0x0000e00c01007387 */ /* 0x001fe80000100a00 */
[----:B------:R0:W-:Y:S04]  /*1a640*/  STL.64 [R1+0xe8], R14 ;  /* 0x0000e80e01007387 */ /* 0x0001e80000100a00 */
[----:B0-----:R-:W4:Y:S04]  /*1a650*/  LDL.LU.64 R14, [R1+0x1b28] ;  /* 0x001b2800010e7983 */ /* 0x001f280000300a00 */
[----:B------:R-:W4:Y:S01]  /*1a660*/  LDL.LU.64 R12, [R1+0x1b20] ;  /* 0x001b2000010c7983 */ /* 0x000f220000300a00 */
[----:B------:R-:W-:Y:S01]  /*1a670*/  IMAD.MOV.U32 R23, RZ, RZ, R4 ;  /* 0x000000ffff177224 */ /* 0x000fe200078e0004 */
[----:B------:R-:W-:Y:S01]  /*1a680*/  F2FP.F16.E4M3.UNPACK_B R2, R2.H1 ;  /* 0x00000002ff02723e */ /* 0x000fe200030006ff */
[----:B------:R-:W-:Y:S01]  /*1a690*/  IMAD.MOV.U32 R22, RZ, RZ, R6 ;  /* 0x000000ffff167224 */ /* 0x000fe200078e0006 */
[----:B---3--:R-:W-:Y:S01]  /*1a6a0*/  F2FP.F16.E4M3.UNPACK_B R3, R3.H1 ;  /* 0x00000003ff03723e */ /* 0x008fe200030006ff */
[----:B------:R-:W-:-:S02]  /*1a6b0*/  IMAD.MOV.U32 R4, RZ, RZ, R5 ;  /* 0x000000ffff047224 */ /* 0x000fc400078e0005 */
[----:B------:R-:W-:Y:S02]  /*1a6c0*/  IMAD.MOV.U32 R5, RZ, RZ, R7 ;  /* 0x000000ffff057224 */ /* 0x000fe400078e0007 */
[----:B------:R-:W-:Y:S02]  /*1a6d0*/  IMAD.MOV.U32 R6, RZ, RZ, R9 ;  /* 0x000000ffff067224 */ /* 0x000fe400078e0009 */
[----:B------:R-:W-:-:S07]  /*1a6e0*/  IMAD.MOV.U32 R7, RZ, RZ, R11 ;  /* 0x000000ffff077224 */ /* 0x000fce00078e000b */
[-C--:B--2---:R-:W-:Y:S08]  /*1a6f0*/  HMMA.16816.F32 R24, R4, R2.reuse, R24 ;  /* 0x000000020418723c */ /* 0x084ff00000001818 */
[----:B----4-:R-:W-:Y:S01]  /*1a700*/  HMMA.16816.F32 R20, R20, R2, R12 ;  /* 0x000000021414723c */ /* 0x010fe2000000180c */
[----:B------:R-:W2:Y:S10]  /*1a710*/  LDL.LU R14, [R1+0x1b18] ;  /* 0x001b1800010e7983 */ /* 0x000eb40000300800 */
[----:B------:R-:W-:Y:S01]  /*1a720*/  IMAD.MOV.U32 R13, RZ, RZ, R24 ;  /* 0x000000ffff0d7224 */ /* 0x000fe200078e0018 */
[----:B------:R-:W3:Y:S01]  /*1a730*/  LDL.LU R12, [R1+0x1b14] ;  /* 0x001b1400010c7983 */ /* 0x000ee20000300800 */
[----:B------:R-:W-:-:S06]  /*1a740*/  IMAD.MOV.U32 R15, RZ, RZ, R25 ;  /* 0x000000ffff0f7224 */ /* 0x000fcc00078e0019 */
[----:B------:R0:W-:Y:S04]  /*1a750*/  STL.64 [R1+0x80], R20 ;  /* 0x0000801401007387 */ /* 0x0001e80000100a00 */
[----:B------:R1:W-:Y:S01]  /*1a760*/  STL.64 [R1+0x88], R22 ;  /* 0x0000881601007387 */ /* 0x0003e20000100a00 */
[----:B0-----:R-:W-:Y:S02]  /*1a770*/  IMAD.MOV.U32 R21, RZ, RZ, R26 ;  /* 0x000000ffff157224 */ /* 0x001fe400078e001a */
[----:B-1----:R-:W-:Y:S01]  /*1a780*/  IMAD.MOV.U32 R23, RZ, RZ, R27 ;  /* 0x000000ffff177224 */ /* 0x002fe200078e001b */
[----:B------:R-:W4:Y:S04]  /*1a790*/  LDL.LU R22, [R1+0x1b10] ;  /* 0x001b100001167983 */ /* 0x000f280000300800 */
[----:B------:R0:W1:Y:S04]  /*1a7a0*/  LDSM.16.M88.4 R24, [R8+UR7+0x4000] ;  /* 0x004000070818783b */ /* 0x0000680008000200 */
[----:B------:R-:W4:Y:S04]  /*1a7b0*/  LDL.LU R20, [R1+0x1b0c] ;  /* 0x001b0c0001147983 */ /* 0x000f280000300800 */
[----:B------:R-:W-:Y:S04]  /*1a7c0*/  STL [R1+0x1a9c], R23 ;  /* 0x001a9c1701007387 */ /* 0x000fe80000100800 */
[----:B------:R-:W-:Y:S04]  /*1a7d0*/  STL [R1+0x1a98], R13 ;  /* 0x001a980d01007387 */ /* 0x000fe80000100800 */
[----:B------:R-:W-:Y:S04]  /*1a7e0*/  STL [R1+0x1a94], R15 ;  /* 0x001a940f01007387 */ /* 0x000fe80000100800 */
[----:B------:R-:W-:Y:S04]  /*1a7f0*/  STL [R1+0x1a90], R21 ;  /* 0x001a901501007387 */ /* 0x000fe80000100800 */
[----:B0-----:R-:W4:Y:S01]  /*1a800*/  LDL.LU R8, [R1+0x1b08] ;  /* 0x001b080001087983 */ /* 0x001f220000300800 */
[----:B-1----:R-:W-:-:S03]  /*1a810*/  IMAD.MOV.U32 R28, RZ, RZ, R26 ;  /* 0x000000ffff1c7224 */ /* 0x002fc600078e001a */
[----:B------:R0:W-:Y:S01]  /*1a820*/  STL [R1+0xd0], R24 ;  /* 0x0000d01801007387 */ /* 0x0001e20000100800 */
[----:B------:R-:W-:Y:S02]  /*1a830*/  IMAD.MOV.U32 R29, RZ, RZ, R27 ;  /* 0x000000ffff1d7224 */ /* 0x000fe400078e001b */
[----:B------:R-:W-:Y:S01]  /*1a840*/  IMAD.MOV.U32 R0, RZ, RZ, R25 ;  /* 0x000000ffff007224 */ /* 0x000fe200078e0019 */
[----:B------:R-:W4:Y:S04]  /*1a850*/  LDL.LU.64 R26, [R1+0x1b00] ;  /* 0x001b0000011a7983 */ /* 0x000f280000300a00 */
[----:B0-----:R-:W4:Y:S01]  /*1a860*/  LDL.LU.64 R24, [R1+0x1af8] ;  /* 0x001af80001187983 */ /* 0x001f220000300a00 */
[----:B------:R-:W-:Y:S02]  /*1a870*/  F2FP.F16.E4M3.UNPACK_B R2, R17 ;  /* 0x00000011ff02723e */ /* 0x000fe400020006ff */
[----:B-----5:R-:W-:Y:S01]  /*1a880*/  F2FP.F16.E4M3.UNPACK_B R3, R19 ;  /* 0x00000013ff03723e */ /* 0x020fe200020006ff */
[----:B------:R0:W-:Y:S04]  /*1a890*/  STL [R1+0x19f4], R29 ;  /* 0x0019f41d01007387 */ /* 0x0001e80000100800 */
[----:B0-----:R-:W5:Y:S04]  /*1a8a0*/  LDL.LU R29, [R1+0xd0] ;  /* 0x0000d000011d7983 */ /* 0x001f680000300800 */
[----:B------:R0:W-:Y:S04]  /*1a8b0*/  STL [R1+0x19f0], R28 ;  /* 0x0019f01c01007387 */ /* 0x0001e80000100800 */
[----:B0-----:R-:W5:Y:S01]  /*1a8c0*/  LDL R28, [R1+0x128] ;  /* 0x00012800011c7983 */ /* 0x001f620000100800 */
[----:B--2---:R-:W-:-:S02]  /*1a8d0*/  IMAD.MOV.U32 R7, RZ, RZ, R14 ;  /* 0x000000ffff077224 */ /* 0x004fc400078e000e */
[----:B---3--:R-:W-:Y:S02]  /*1a8e0*/  IMAD.MOV.U32 R6, RZ, RZ, R12 ;  /* 0x000000ffff067224 */ /* 0x008fe400078e000c */
[----:B----4-:R-:W-:Y:S02]  /*1a8f0*/  IMAD.MOV.U32 R5, RZ, RZ, R22 ;  /* 0x000000ffff057224 */ /* 0x010fe400078e0016 */
[----:B------:R-:W-:-:S07]  /*1a900*/  IMAD.MOV.U32 R4, RZ, RZ, R20 ;  /* 0x000000ffff047224 */ /* 0x000fce00078e0014 */
[----:B------:R-:W-:Y:S01]  /*1a910*/  HMMA.16816.F32 R4, R4, R2, R24 ;  /* 0x000000020404723c */ /* 0x000fe20000001818 */
[----:B------:R-:W2:Y:S04]  /*1a920*/  LDL.LU R26, [R1+0x1af4] ;  /* 0x001af400011a7983 */ /* 0x000ea80000300800 */
[----:B------:R-:W3:Y:S04]  /*1a930*/  LDL.LU R24, [R1+0x1af0] ;  /* 0x001af00001187983 */ /* 0x000ee80000300800 */
[----:B------:R-:W4:Y:S04]  /*1a940*/  LDL.LU R9, [R1+0x54] ;  /* 0x0000540001097983 */ /* 0x000f280000300800 */
[----:B------:R-:W2:Y:S04]  /*1a950*/  LDL.LU R11, [R1+0x5c] ;  /* 0x00005c00010b7983 */ /* 0x000ea80000300800 */
[----:B--2---:R-:W-:Y:S04]  /*1a960*/  STL.64 [R1+0x1ad0], R10 ;  /* 0x001ad00a01007387 */ /* 0x004fe80000100a00 */
[----:B----4-:R0:W-:Y:S04]  /*1a970*/  STL.64 [R1+0x1ac8], R8 ;  /* 0x001ac80801007387 */ /* 0x0101e80000100a00 */
[----:B0-----:R-:W2:Y:S04]  /*1a980*/  LDL.LU R8, [R1+0x30] ;  /* 0x0000300001087983 */ /* 0x001ea80000300800 */
[----:B------:R-:W2:Y:S04]  /*1a990*/  LDL.LU R9, [R1+0x34] ;  /* 0x0000340001097983 */ /* 0x000ea80000300800 */
[----:B------:R-:W4:Y:S04]  /*1a9a0*/  LDL.LU R10, [R1+0x38] ;  /* 0x00003800010a7983 */ /* 0x000f280000300800 */
[----:B------:R-:W4:Y:S04]  /*1a9b0*/  LDL.LU R11, [R1+0x3c] ;  /* 0x00003c00010b7983 */ /* 0x000f280000300800 */
[----:B----4-:R0:W-:Y:S04]  /*1a9c0*/  STL.64 [R1+0x1ae0], R10 ;  /* 0x001ae00a01007387 */ /* 0x0101e80000100a00 */
[----:B0-----:R-:W4:Y:S04]  /*1a9d0*/  LDL R10, [R1+0xe0] ;  /* 0x0000e000010a7983 */ /* 0x001f280000100800 */
[----:B------:R-:W4:Y:S04]  /*1a9e0*/  LDL R11, [R1+0xe4] ;  /* 0x0000e400010b7983 */ /* 0x000f280000100800 */
[----:B--2---:R0:W-:Y:S04]  /*1a9f0*/  STL.64 [R1+0x1ad8], R8 ;  /* 0x001ad80801007387 */ /* 0x0041e80000100a00 */
[----:B----4-:R1:W-:Y:S04]  /*1aa00*/  STL.64 [R1+0x1ae8], R10 ;  /* 0x001ae80a01007387 */ /* 0x0103e80000100a00 */
[----:B0-----:R-:W2:Y:S04]  /*1aa10*/  LDL.LU R8, [R1+0x60] ;  /* 0x0000600001087983 */ /* 0x001ea80000300800 */
[----:B------:R-:W2:Y:S04]  /*1aa20*/  LDL.LU R9, [R1+0x64] ;  /* 0x0000640001097983 */ /* 0x000ea80000300800 */
[----:B-1----:R-:W2:Y:S04]  /*1aa30*/  LDL.LU R10, [R1+0x68] ;  /* 0x00006800010a7983 */ /* 0x002ea80000300800 */
[----:B------:R-:W2:Y:S01]  /*1aa40*/  LDL.LU R11, [R1+0x6c] ;  /* 0x00006c00010b7983 */ /* 0x000ea20000300800 */
[----:B------:R-:W-:-:S02]  /*1aa50*/  IMAD.MOV.U32 R15, RZ, RZ, R4 ;  /* 0x000000ffff0f7224 */ /* 0x000fc400078e0004 */
[----:B------:R-:W-:Y:S02]  /*1aa60*/  IMAD.MOV.U32 R21, RZ, RZ, R5 ;  /* 0x000000ffff157224 */ /* 0x000fe400078e0005 */
[----:B------:R-:W-:Y:S02]  /*1aa70*/  IMAD.MOV.U32 R25, RZ, RZ, R6 ;  /* 0x000000ffff197224 */ /* 0x000fe400078e0006 */
[----:B------:R-:W-:Y:S02]  /*1aa80*/  IMAD.MOV.U32 R27, RZ, RZ, R7 ;  /* 0x000000ffff1b7224 */ /* 0x000fe400078e0007 */
[----:B------:R-:W-:Y:S02]  /*1aa90*/  IMAD.MOV.U32 R4, RZ, RZ, R16 ;  /* 0x000000ffff047224 */ /* 0x000fe400078e0010 */
[----:B------:R-:W-:Y:S02]  /*1aaa0*/  IMAD.MOV.U32 R5, RZ, RZ, R18 ;  /* 0x000000ffff057224 */ /* 0x000fe400078e0012 */
[----:B---3--:R-:W-:-:S02]  /*1aab0*/  IMAD.MOV.U32 R6, RZ, RZ, R24 ;  /* 0x000000ffff067224 */ /* 0x008fc400078e0018 */
[----:B------:R-:W-:Y:S01]  /*1aac0*/  IMAD.MOV.U32 R7, RZ, RZ, R26 ;  /* 0x000000ffff077224 */ /* 0x000fe200078e001a */
[----:B------:R-:W-:Y:S04]  /*1aad0*/  STL [R1+0x1aac], R27 ;  /* 0x001aac1b01007387 */ /* 0x000fe80000100800 */
[----:B------:R-:W-:Y:S04]  /*1aae0*/  STL [R1+0x1aa8], R25 ;  /* 0x001aa81901007387 */ /* 0x000fe80000100800 */
[----:B------:R-:W-:Y:S04]  /*1aaf0*/  STL [R1+0x1aa4], R21 ;  /* 0x001aa41501007387 */ /* 0x000fe80000100800 */
[----:B------:R-:W-:Y:S01]  /*1ab00*/  STL [R1+0x1aa0], R15 ;  /* 0x001aa00f01007387 */ /* 0x000fe20000100800 */
[----:B--2---:R-:W-:Y:S03]  /*1ab10*/  HMMA.16816.F32 R4, R4, R2, R8 ;  /* 0x000000020404723c */ /* 0x004fe60000001808 */
[----:B------:R-:W2:-:S15]  /*1ab20*/  LDL.LU.64 R10, [R1+0x1ae8] ;  /* 0x001ae800010a7983 */ /* 0x000e9e0000300a00 */
[----:B------:R-:W-:Y:S01]  /*1ab30*/  NOP ;  /* 0x0000000000007918 */ /* 0x000fe20000000000 */
[----:B------:R-:W-:Y:S01]  /*1ab40*/  STL.64 [R1], R4 ;  /* 0x0000000401007387 */ /* 0x000fe20000100a00 */
[----:B--2---:R-:W-:Y:S02]  /*1ab50*/  F2FP.F16.E4M3.UNPACK_B R2, R10 ;  /* 0x0000000aff02723e */ /* 0x004fe400020006ff */
[----:B------:R-:W-:Y:S02]  /*1ab60*/  F2FP.F16.E4M3.UNPACK_B R3, R11 ;  /* 0x0000000bff03723e */ /* 0x000fe400020006ff */
[----:B-----5:R-:W0:Y:S04]  /*1ab70*/  LDSM.16.M88.4 R8, [R28+UR7+0x6000] ;  /* 0x006000071c08783b */ /* 0x020e280008000200 */
[----:B0-----:R-:W-:Y:S04]  /*1ab80*/  STL.64 [R1+0xf0], R8 ;  /* 0x0000f00801007387 */ /* 0x001fe80000100a00 */
[----:B------:R0:W-:Y:S04]  /*1ab90*/  STL.64 [R1+0xf8], R10 ;  /* 0x0000f80a01007387 */ /* 0x0001e80000100a00 */
[----:B0-----:R-:W2:Y:S04]  /*1aba0*/  LDL.LU.64 R10, [R1+0x1ae0] ;  /* 0x001ae000010a7983 */ /* 0x001ea80000300a00 */
[----:B------:R-:W2:Y:S01]  /*1abb0*/  LDL.LU.64 R8, [R1+0x1ad8] ;  /* 0x001ad80001087983 */ /* 0x000ea20000300a00 */
[----:B------:R-:W-:-:S02]  /*1abc0*/  IMAD.MOV.U32 R23, RZ, RZ, R6 ;  /* 0x000000ffff177224 */ /* 0x000fc400078e0006 */
[----:B------:R-:W-:Y:S02]  /*1abd0*/  IMAD.MOV.U32 R13, RZ, RZ, R7 ;  /* 0x000000ffff0d7224 */ /* 0x000fe400078e0007 */
[----:B------:R-:W-:Y:S02]  /*1abe0*/  IMAD.MOV.U32 R4, RZ, RZ, R20 ;  /* 0x000000ffff047224 */ /* 0x000fe400078e0014 */
[----:B------:R-:W-:Y:S02]  /*1abf0*/  IMAD.MOV.U32 R5, RZ, RZ, R22 ;  /* 0x000000ffff057224 */ /* 0x000fe400078e0016 */
[----:B------:R-:W-:Y:S02]  /*1ac00*/  IMAD.MOV.U32 R6, RZ, RZ, R12 ;  /* 0x000000ffff067224 */ /* 0x000fe400078e000c */
[----:B------:R-:W-:-:S07]  /*1ac10*/  IMAD.MOV.U32 R7, RZ, RZ, R14 ;  /* 0x000000ffff077224 */ /* 0x000fce00078e000e */
[----:B--2---:R-:W-:Y:S01]  /*1ac20*/  HMMA.16816.F32 R4, R4, R2, R8 ;  /* 0x000000020404723c */ /* 0x004fe20000001808 */
[----:B------:R-:W2:Y:S04]  /*1ac30*/  LDL.LU.64 R10, [R1+0x1ad0] ;  /* 0x001ad000010a7983 */ /* 0x000ea80000300a00 */
[----:B------:R-:W2:-:S14]  /*1ac40*/  LDL.LU.64 R8, [R1+0x1ac8] ;  /* 0x001ac80001087983 */ /* 0x000e9c0000300a00 */
[----:B------:R-:W-:Y:S02]  /*1ac50*/  IMAD.MOV.U32 R27, RZ, RZ, R4 ;  /* 0x000000ffff1b7224 */ /* 0x000fe400078e0004 */
[----:B------:R-:W-:Y:S02]  /*1ac60*/  IMAD.MOV.U32 R25, RZ, RZ, R5 ;  /* 0x000000ffff197224 */ /* 0x000fe400078e0005 */
[----:B------:R-:W-:Y:S02]  /*1ac70*/  IMAD.MOV.U32 R21, RZ, RZ, R6 ;  /* 0x000000ffff157224 */ /* 0x000fe400078e0006 */
[----:B------:R-:W-:Y:S02]  /*1ac80*/  IMAD.MOV.U32 R15, RZ, RZ, R7 ;  /* 0x000000ffff0f7224 */ /* 0x000fe400078e0007 */
[----:B------:R-:W-:Y:S02]  /*1ac90*/  IMAD.MOV.U32 R4, RZ, RZ, R16 ;  /* 0x000000ffff047224 */ /* 0x000fe400078e0010 */
[----:B------:R-:W-:-:S02]  /*1aca0*/  IMAD.MOV.U32 R5, RZ, RZ, R18 ;  /* 0x000000ffff057224 */ /* 0x000fc400078e0012 */
[----:B------:R-:W-:Y:S02]  /*1acb0*/  IMAD.MOV.U32 R6, RZ, RZ, R24 ;  /* 0x000000ffff067224 */ /* 0x000fe400078e0018 */
[----:B------:R-:W-:Y:S01]  /*1acc0*/  IMAD.MOV.U32 R7, RZ, RZ, R26 ;  /* 0x000000ffff077224 */ /* 0x000fe200078e001a */
[----:B------:R-:W-:Y:S04]  /*1acd0*/  STL.64 [R1+0x1ac0], R18 ;  /* 0x001ac01201007387 */ /* 0x000fe80000100a00 */
[----:B------:R0:W-:Y:S04]  /*1ace0*/  STL.64 [R1+0x1ab8], R16 ;  /* 0x001ab81001007387 */ /* 0x0001e80000100a00 */
[----:B0-----:R-:W3:Y:S04]  /*1acf0*/  LDL.LU R16, [R1+0x90] ;  /* 0x0000900001107983 */ /* 0x001ee80000300800 */
[----:B------:R-:W3:Y:S04]  /*1ad00*/  LDL.LU R17, [R1+0x94] ;  /* 0x0000940001117983 */ /* 0x000ee80000300800 */
[----:B------:R-:W3:Y:S04]  /*1ad10*/  LDL.LU R18, [R1+0x98] ;  /* 0x0000980001127983 */ /* 0x000ee80000300800 */
[----:B------:R-:W3:Y:S01]  /*1ad20*/  LDL.LU R19, [R1+0x9c] ;  /* 0x00009c0001137983 */ /* 0x000ee20000300800 */
[----:B--2---:R-:W-:-:S15]  /*1ad30*/  HMMA.16816.F32 R8, R4, R2, R8 ;  /* 0x000000020408723c */ /* 0x004fde0000001808 */
[----:B------:R-:W-:-:S04]  /*1ad40*/  NOP ;  /* 0x0000000000007918 */ /* 0x000fc80000000000 */
[----:B------:R0:W-:Y:S04]  /*1ad50*/  STL.64 [R1+0x1a28], R10 ;  /* 0x001a280a01007387 */ /* 0x0001e80000100a00 */
[----:B0-----:R-:W2:Y:S04]  /*1ad60*/  LDL R10, [R1+0xf0] ;  /* 0x0000f000010a7983 */ /* 0x001ea80000100800 */
[----:B------:R-:W2:Y:S01]  /*1ad70*/  LDL R11, [R1+0xf4] ;  /* 0x0000f400010b7983 */ /* 0x000ea20000100800 */
[----:B------:R-:W-:Y:S01]  /*1ad80*/  F2FP.F16.E4M3.UNPACK_B R2, R29 ;  /* 0x0000001dff02723e */ /* 0x000fe200020006ff */
[----:B------:R-:W-:Y:S01]  /*1ad90*/  IMAD.MOV.U32 R4, RZ, RZ, R20 ;  /* 0x000000ffff047224 */ /* 0x000fe200078e0014 */
[----:B------:R-:W-:Y:S01]  /*1ada0*/  F2FP.F16.E4M3.UNPACK_B R3, R0 ;  /* 0x00000000ff03723e */ /* 0x000fe200020006ff */
[----:B------:R-:W-:-:S02]  /*1adb0*/  IMAD.MOV.U32 R5, RZ, RZ, R22 ;  /* 0x000000ffff057224 */ /* 0x000fc400078e0016 */
[----:B------:R-:W-:Y:S02]  /*1adc0*/  IMAD.MOV.U32 R6, RZ, RZ, R12 ;  /* 0x000000ffff067224 */ /* 0x000fe400078e000c */
[----:B------:R-:W-:Y:S01]  /*1add0*/  IMAD.MOV.U32 R7, RZ, RZ, R14 ;  /* 0x000000ffff077224 */ /* 0x000fe200078e000e */
[----:B------:R0:W-:Y:S06]  /*1ade0*/  STL.64 [R1+0x1a20], R8 ;  /* 0x001a200801007387 */ /* 0x0001ec0000100a00 */
[----:B---3--:R-:W-:Y:S01]  /*1adf0*/  HMMA.16816.F32 R4, R4, R2, R16 ;  /* 0x000000020404723c */ /* 0x008fe20000001810 */
[----:B--2---:R1:W-:Y:S04]  /*1ae00*/  STL.64 [R1+0x1ab0], R10 ;  /* 0x001ab00a01007387 */ /* 0x0043e80000100a00 */
[----:B0-----:R-:W2:Y:S04]  /*1ae10*/  LDL.LU R8, [R1+0x70] ;  /* 0x0000700001087983 */ /* 0x001ea80000300800 */
[----:B------:R-:W2:Y:S04]  /*1ae20*/  LDL.LU R9, [R1+0x74] ;  /* 0x0000740001097983 */ /* 0x000ea80000300800 */
[----:B-1----:R-:W2:Y:S04]  /*1ae30*/  LDL.LU R10, [R1+0x78] ;  /* 0x00007800010a7983 */ /* 0x002ea80000300800 */
[----:B------:R-:W2:Y:S04]  /*1ae40*/  LDL.LU R11, [R1+0x7c] ;  /* 0x00007c00010b7983 */ /* 0x000ea80000300800 */
[----:B------:R-:W3:Y:S04]  /*1ae50*/  LDL.LU.64 R18, [R1+0x1ac0] ;  /* 0x001ac00001127983 */ /* 0x000ee80000300a00 */
[----:B------:R-:W4:Y:S01]  /*1ae60*/  LDL.LU.64 R16, [R1+0x1ab8] ;  /* 0x001ab80001107983 */ /* 0x000f220000300a00 */
[----:B------:R-:W-:-:S03]  /*1ae70*/  IMAD.MOV.U32 R28, RZ, RZ, R7 ;  /* 0x000000ffff1c7224 */ /* 0x000fc600078e0007 */
[----:B------:R-:W-:Y:S01]  /*1ae80*/  STL.64 [R1+0x20], R4 ;  /* 0x0000200401007387 */ /* 0x000fe20000100a00 */
[----:B------:R-:W-:-:S03]  /*1ae90*/  IMAD.MOV.U32 R7, RZ, RZ, R26 ;  /* 0x000000ffff077224 */ /* 0x000fc600078e001a */
[----:B------:R0:W-:Y:S02]  /*1aea0*/  STL [R1+0x28], R6 ;  /* 0x0000280601007387 */ /* 0x0001e40000100800 */
[----:B0-----:R-:W-:Y:S02]  /*1aeb0*/  IMAD.MOV.U32 R6, RZ, RZ, R24 ;  /* 0x000000ffff067224 */ /* 0x001fe400078e0018 */
[----:B---3--:R-:W-:Y:S01]  /*1aec0*/  IMAD.MOV.U32 R5, RZ, RZ, R18 ;  /* 0x000000ffff057224 */ /* 0x008fe200078e0012 */
[----:B------:R-:W-:Y:S01]  /*1aed0*/  STL.64 [R1+0x1a70], R18 ;  /* 0x001a701201007387 */ /* 0x000fe20000100a00 */
[----:B----4-:R-:W-:-:S03]  /*1aee0*/  IMAD.MOV.U32 R4, RZ, RZ, R16 ;  /* 0x000000ffff047224 */ /* 0x010fc600078e0010 */
[----:B------:R0:W-:Y:S04]  /*1aef0*/  STL.64 [R1+0x1a68], R16 ;  /* 0x001a681001007387 */ /* 0x0001e80000100a00 */
[----:B--2---:R-:W-:Y:S01]  /*1af00*/  HMMA.16816.F32 R4, R4, R2, R8 ;  /* 0x000000020404723c */ /* 0x004fe20000001808 */
[----:B0-----:R-:W2:Y:S04]  /*1af10*/  LDL.LU R16, [R1+0x80] ;  /* 0x0000800001107983 */ /* 0x001ea80000300800 */
[----:B------:R-:W2:Y:S04]  /*1af20*/  LDL.LU R17, [R1+0x84] ;  /* 0x0000840001117983 */ /* 0x000ea80000300800 */
[----:B------:R-:W2:Y:S04]  /*1af30*/  LDL.LU R18, [R1+0x88] ;  /* 0x0000880001127983 */ /* 0x000ea80000300800 */
[----:B------:R-:W2:Y:S04]  /*1af40*/  LDL.LU R19, [R1+0x8c] ;  /* 0x00008c0001137983 */ /* 0x000ea80000300800 */
[----:B------:R-:W3:Y:S01]  /*1af50*/  LDL.LU.64 R10, [R1+0x1ab0] ;  /* 0x001ab000010a7983 */ /* 0x000ee20000300a00 */
[----:B------:R-:W-:-:S03]  /*1af60*/  IMAD.MOV.U32 R8, RZ, RZ, R27 ;  /* 0x000000ffff087224 */ /* 0x000fc600078e001b */
[----:B------:R-:W-:Y:S01]  /*1af70*/  STL.64 [R1+0x50], R4 ;  /* 0x0000500401007387 */ /* 0x000fe20000100a00 */
[----:B------:R-:W-:-:S03]  /*1af80*/  IMAD.MOV.U32 R9, RZ, RZ, R25 ;  /* 0x000000ffff097224 */ /* 0x000fc600078e0019 */
[----:B------:R-:W-:Y:S04]  /*1af90*/  STL.64 [R1+0x58], R6 ;  /* 0x0000580601007387 */ /* 0x000fe80000100a00 */
[----:B------:R-:W4:Y:S04]  /*1afa0*/  LDL.LU R27, [R1+0x1aac] ;  /* 0x001aac00011b7983 */ /* 0x000f280000300800 */
[----:B------:R-:W5:Y:S01]  /*1afb0*/  LDL.LU R25, [R1+0x1aa8] ;  /* 0x001aa80001197983 */ /* 0x000f620000300800 */
[----:B---3--:R-:W-:Y:S01]  /*1afc0*/  F2FP.F16.E4M3.UNPACK_B R2, R10 ;  /* 0x0000000aff02723e */ /* 0x008fe200020006ff */
[----:B------:R-:W-:Y:S01]  /*1afd0*/  IMAD.MOV.U32 R10, RZ, RZ, R21 ;  /* 0x000000ffff0a7224 */ /* 0x000fe200078e0015 */
[----:B------:R-:W-:Y:S01]  /*1afe0*/  F2FP.F16.E4M3.UNPACK_B R3, R11 ;  /* 0x0000000bff03723e */ /* 0x000fe200020006ff */
[----:B------:R-:W-:Y:S01]  /*1aff0*/  IMAD.MOV.U32 R11, RZ, RZ, R15 ;  /* 0x000000ffff0b7224 */ /* 0x000fe200078e000f */
[----:B------:R-:W3:Y:S04]  /*1b000*/  LDL.LU R21, [R1+0x1aa4] ;  /* 0x001aa40001157983 */ /* 0x000ee80000300800 */
[----:B------:R-:W2:Y:S04]  /*1b010*/  LDL.LU R15, [R1+0x1aa0] ;  /* 0x001aa000010f7983 */ /* 0x000ea80000300800 */
[----:B------:R-:W-:Y:S04]  /*1b020*/  STL.64 [R1+0x1a38], R10 ;  /* 0x001a380a01007387 */ /* 0x000fe80000100a00 */
[----:B------:R0:W-:Y:S04]  /*1b030*/  STL.64 [R1+0x1a30], R8 ;  /* 0x001a300801007387 */ /* 0x0001e80000100a00 */
[----:B0-----:R-:W2:Y:S04]  /*1b040*/  LDL.LU R8, [R1] ;  /* 0x0000000001087983 */ /* 0x001ea80000300800 */
[----:B------:R-:W2:Y:S01]  /*1b050*/  LDL.LU R9, [R1+0x4] ;  /* 0x0000040001097983 */ /* 0x000ea20000300800 */
[----:B------:R-:W-:-:S02]  /*1b060*/  IMAD.MOV.U32 R10, RZ, RZ, R23 ;  /* 0x000000ffff0a7224 */ /* 0x000fc400078e0017 */
[----:B------:R-:W-:Y:S01]  /*1b070*/  IMAD.MOV.U32 R11, RZ, RZ, R13 ;  /* 0x000000ffff0b7224 */ /* 0x000fe200078e000d */
[----:B------:R-:W3:Y:S04]  /*1b080*/  LDL.LU R23, [R1+0x1a9c] ;  /* 0x001a9c0001177983 */ /* 0x000ee80000300800 */
[----:B------:R-:W3:Y:S04]  /*1b090*/  LDL.LU R13, [R1+0x1a98] ;  /* 0x001a9800010d7983 */ /* 0x000ee80000300800 */
[----:B------:R-:W-:Y:S04]  /*1b0a0*/  STL.64 [R1+0x1a48], R10 ;  /* 0x001a480a01007387 */ /* 0x000fe80000100a00 */
[----:B--2---:R0:W-:Y:S02]  /*1b0b0*/  STL.64 [R1+0x1a40], R8 ;  /* 0x001a400801007387 */ /* 0x0041e40000100a00 */
[----:B0-----:R-:W-:-:S02]  /*1b0c0*/  IMAD.MOV.U32 R8, RZ, RZ, R15 ;  /* 0x000000ffff087224 */ /* 0x001fc400078e000f */
[----:B------:R-:W2:Y:S01]  /*1b0d0*/  LDL.LU R15, [R1+0x1a94] ;  /* 0x001a9400010f7983 */ /* 0x000ea20000300800 */
[----:B---3--:R-:W-:-:S03]  /*1b0e0*/  IMAD.MOV.U32 R9, RZ, RZ, R21 ;  /* 0x000000ffff097224 */ /* 0x008fc600078e0015 */
[----:B------:R-:W3:Y:S01]  /*1b0f0*/  LDL.LU R21, [R1+0x1a90] ;  /* 0x001a900001157983 */ /* 0x000ee20000300800 */
[----:B-----5:R-:W-:Y:S02]  /*1b100*/  IMAD.MOV.U32 R10, RZ, RZ, R25 ;  /* 0x000000ffff0a7224 */ /* 0x020fe400078e0019 */
[----:B----4-:R-:W-:Y:S01]  /*1b110*/  IMAD.MOV.U32 R11, RZ, RZ, R27 ;  /* 0x000000ffff0b7224 */ /* 0x010fe200078e001b */
[----:B------:R-:W4:Y:S01]  /*1b120*/  LDL.LU R25, [R1+0x1a8c] ;  /* 0x001a8c0001197983 */ /* 0x000f220000300800 */
[----:B------:R-:W-:Y:S02]  /*1b130*/  IMAD.MOV.U32 R4, RZ, RZ, R20 ;  /* 0x000000ffff047224 */ /* 0x000fe400078e0014 */
[----:B------:R-:W-:Y:S01]  /*1b140*/  IMAD.MOV.U32 R5, RZ, RZ, R22 ;  /* 0x000000ffff057224 */ /* 0x000fe200078e0016 */
[----:B------:R-:W5:Y:S01]  /*1b150*/  LDL.LU R27, [R1+0x1a88] ;  /* 0x001a8800011b7983 */ /* 0x000f620000300800 */
[----:B------:R-:W-:Y:S02]  /*1b160*/  IMAD.MOV.U32 R6, RZ, RZ, R12 ;  /* 0x000000ffff067224 */ /* 0x000fe400078e000c */
[----:B------:R-:W-:Y:S01]  /*1b170*/  IMAD.MOV.U32 R7, RZ, RZ, R14 ;  /* 0x000000ffff077224 */ /* 0x000fe200078e000e */
[----:B------:R0:W-:Y:S04]  /*1b180*/  STL.64 [R1+0x1a60], R10 ;  /* 0x001a600a01007387 */ /* 0x0001e80000100a00 */
[----:B------:R1:W-:Y:S02]  /*1b190*/  STL.64 [R1+0x1a58], R8 ;  /* 0x001a580801007387 */ /* 0x0003e40000100a00 */
[----:B------:R-:W-:Y:S01]  /*1b1a0*/  HMMA.16816.F32 R4, R4, R2, R16 ;  /* 0x000000020404723c */ /* 0x000fe20000001810 */
[----:B0-----:R-:W-:-:S02]  /*1b1b0*/  IMAD.MOV.U32 R11, RZ, RZ, R23 ;  /* 0x000000ffff0b7224 */ /* 0x001fc400078e0017 */
[----:B-1----:R-:W-:Y:S02]  /*1b1c0*/  IMAD.MOV.U32 R8, RZ, RZ, R13 ;  /* 0x000000ffff087224 */ /* 0x002fe400078e000d */
[----:B------:R-:W4:Y:S01]  /*1b1d0*/  LDL.LU R13, [R1+0x1a84] ;  /* 0x001a8400010d7983 */ /* 0x000f220000300800 */
[----:B--2---:R-:W-:-:S03]  /*1b1e0*/  IMAD.MOV.U32 R9, RZ, RZ, R15 ;  /* 0x000000ffff097224 */ /* 0x004fc600078e000f */
[----:B------:R-:W2:Y:S01]  /*1b1f0*/  LDL.LU R15, [R1+0x1a80] ;  /* 0x001a8000010f7983 */ /* 0x000ea20000300800 */
[----:B---3--:R-:W-:-:S03]  /*1b200*/  IMAD.MOV.U32 R10, RZ, RZ, R21 ;  /* 0x000000ffff0a7224 */ /* 0x008fc600078e0015 */
[----:B------:R-:W3:Y:S04]  /*1b210*/  LDL.LU R21, [R1+0x1a7c] ;  /* 0x001a7c0001157983 */ /* 0x000ee80000300800 */
[----:B------:R-:W2:Y:S04]  /*1b220*/  LDL.LU R23, [R1+0x1a78] ;  /* 0x001a780001177983 */ /* 0x000ea80000300800 */
[----:B------:R-:W2:Y:S04]  /*1b230*/  LDL.LU.64 R18, [R1+0x1a70] ;  /* 0x001a700001127983 */ /* 0x000ea80000300a00 */
[----:B------:R-:W3:Y:S04]  /*1b240*/  LDL.LU.64 R16, [R1+0x1a68] ;  /* 0x001a680001107983 */ /* 0x000ee80000300a00 */
[----:B------:R-:W-:Y:S04]  /*1b250*/  STL.64 [R1+0xc0], R4 ;  /* 0x0000c00401007387 */ /* 0x000fe80000100a00 */
[----:B------:R0:W-:Y:S02]  /*1b260*/  STL.64 [R1+0xc8], R6 ;  /* 0x0000c80601007387 */ /* 0x0001e40000100a00 */
[----:B0-----:R-:W-:-:S02]  /*1b270*/  IMAD.MOV.U32 R6, RZ, RZ, R24 ;  /* 0x000000ffff067224 */ /* 0x001fc400078e0018 */
[----:B------:R-:W-:Y:S02]  /*1b280*/  IMAD.MOV.U32 R7, RZ, RZ, R26 ;  /* 0x000000ffff077224 */ /* 0x000fe400078e001a */
[----:B--2---:R-:W-:Y:S02]  /*1b290*/  IMAD.MOV.U32 R5, RZ, RZ, R18 ;  /* 0x000000ffff057224 */ /* 0x004fe400078e0012 */
[----:B---3--:R-:W-:Y:S02]  /*1b2a0*/  IMAD.MOV.U32 R4, RZ, RZ, R16 ;  /* 0x000000ffff047224 */ /* 0x008fe400078e0010 */
[----:B------:R-:W2:Y:S04]  /*1b2b0*/  LDL.LU R16, [R1+0xe4] ;  /* 0x0000e40001107983 */ /* 0x000ea80000300800 */
[----:B------:R-:W3:Y:S01]  /*1b2c0*/  LDL.LU R24, [R1+0xe0] ;  /* 0x0000e00001187983 */ /* 0x000ee20000300800 */
[----:B------:R-:W-:Y:S03]  /*1b2d0*/  HMMA.16816.F32 R4, R4, R2, R8 ;  /* 0x000000020404723c */ /* 0x000fe60000001808 */
[----:B------:R-:W2:Y:S04]  /*1b2e0*/  LDL.LU.64 R10, [R1+0x1a60] ;  /* 0x001a6000010a7983 */ /* 0x000ea80000300a00 */
[----:B------:R-:W2:Y:S01]  /*1b2f0*/  LDL.LU.64 R8, [R1+0x1a58] ;  /* 0x001a580001087983 */ /* 0x000ea20000300a00 */
[----:B------:R-:W-:-:S02]  /*1b300*/  F2FP.F16.E4M3.UNPACK_B R2, R17.H1 ;  /* 0x00000011ff02723e */ /* 0x000fc400030006ff */
[----:B------:R-:W-:-:S09]  /*1b310*/  F2FP.F16.E4M3.UNPACK_B R3, R19.H1 ;  /* 0x00000013ff03723e */ /* 0x000fd200030006ff */
[----:B------:R-:W-:Y:S01]  /*1b320*/  IMAD.MOV.U32 R22, RZ, RZ, R6 ;  /* 0x000000ffff167224 */ /* 0x000fe200078e0006 */
[----:B------:R0:W-:Y:S01]  /*1b330*/  STL.64 [R1+0x90], R4 ;  /* 0x0000900401007387 */ /* 0x0001e20000100a00 */
[----:B------:R-:W-:Y:S02]  /*1b340*/  IMAD.MOV.U32 R20, RZ, RZ, R7 ;  /* 0x000000ffff147224 */ /* 0x000fe400078e0007 */
[----:B----4-:R-:W-:Y:S01]  /*1b350*/  IMAD.MOV.U32 R6, RZ, RZ, R13 ;  /* 0x000000ffff067224 */ /* 0x010fe200078e000d */
[----:B------:R-:W4:Y:S01]  /*1b360*/  LDL R18, [R1+0x124] ;  /* 0x0001240001127983 */ /* 0x000f220000100800 */
[----:B------:R-:W-:-:S03]  /*1b370*/  IMAD.MOV.U32 R7, RZ, RZ, R15 ;  /* 0x000000ffff077224 */ /* 0x000fc600078e000f */
[----:B------:R-:W3:Y:S01]  /*1b380*/  LDL.LU R17, [R1+0x1a54] ;  /* 0x001a540001117983 */ /* 0x000ee20000300800 */
[----:B0-----:R-:W-:-:S03]  /*1b390*/  IMAD.MOV.U32 R4, RZ, RZ, R21 ;  /* 0x000000ffff047224 */ /* 0x001fc600078e0015 */
[----:B------:R-:W3:Y:S01]  /*1b3a0*/  LDL.LU R19, [R1+0x1a50] ;  /* 0x001a500001137983 */ /* 0x000ee20000300800 */
[----:B------:R-:W-:-:S07]  /*1b3b0*/  IMAD.MOV.U32 R5, RZ, RZ, R23 ;  /* 0x000000ffff057224 */ /* 0x000fce00078e0017 */
[----:B--2---:R-:W-:Y:S01]  /*1b3c0*/  HMMA.16816.F32 R4, R4, R2, R8 ;  /* 0x000000020404723c */ /* 0x004fe20000001808 */
[----:B------:R-:W2:Y:S04]  /*1b3d0*/  LDL.LU.64 R10, [R1+0x1a48] ;  /* 0x001a4800010a7983 */ /* 0x000ea80000300a00 */
[----:B------:R-:W2:-:S14]  /*1b3e0*/  LDL.LU.64 R8, [R1+0x1a40] ;  /* 0x001a400001087983 */ /* 0x000e9c0000300a00 */
[----:B------:R-:W-:Y:S01]  /*1b3f0*/  IMAD.MOV.U32 R14, RZ, RZ, R6 ;  /* 0x000000ffff0e7224 */ /* 0x000fe200078e0006 */
[----:B------:R3:W-:Y:S01]  /*1b400*/  STL.64 [R1+0xb0], R4 ;  /* 0x0000b00401007387 */ /* 0x0007e20000100a00 */
[----:B------:R-:W-:Y:S02]  /*1b410*/  IMAD.MOV.U32 R12, RZ, RZ, R7 ;  /* 0x000000ffff0c7224 */ /* 0x000fe400078e0007 */
[----:B------:R-:W-:Y:S02]  /*1b420*/  IMAD.MOV.U32 R6, RZ, RZ, R25 ;  /* 0x000000ffff067224 */ /* 0x000fe400078e0019 */
[----:B-----5:R-:W-:Y:S02]  /*1b430*/  IMAD.MOV.U32 R7, RZ, RZ, R27 ;  /* 0x000000ffff077224 */ /* 0x020fe400078e001b */
[----:B---3--:R-:W-:Y:S02]  /*1b440*/  IMAD.MOV.U32 R4, RZ, RZ, R17 ;  /* 0x000000ffff047224 */ /* 0x008fe400078e0011 */
[----:B------:R-:W-:-:S07]  /*1b450*/  IMAD.MOV.U32 R5, RZ, RZ, R19 ;  /* 0x000000ffff057224 */ /* 0x000fce00078e0013 */
[----:B--2---:R-:W-:Y:S01]  /*1b460*/  HMMA.16816.F32 R4, R4, R2, R8 ;  /* 0x000000020404723c */ /* 0x004fe20000001808 */
[----:B------:R-:W2:Y:S04]  /*1b470*/  LDL.LU.64 R10, [R1+0x1a38] ;  /* 0x001a3800010a7983 */ /* 0x000ea80000300a00 */
[----:B------:R-:W2:Y:S01]  /*1b480*/  LDL.LU.64 R8, [R1+0x1a30] ;  /* 0x001a300001087983 */ /* 0x000ea20000300a00 */
        /* <DEDUP_REMOVED lines=10> */
[----:B------:R-:W2:Y:S04]  /*1b530*/  LDL.LU.64 R8, [R1+0x1a20] ;  /* 0x001a200001087983 */ /* 0x000ea80000300a00 */
[----:B------:R-:W3:Y:S10]  /*1b540*/  LDL.LU R16, [R1+0x118] ;  /* 0x0001180001107983 */ /* 0x000ef40000300800 */
[----:B------:R0:W-:Y:S04]  /*1b550*/  STL.64 [R1+0x30], R4 ;  /* 0x0000300401007387 */ /* 0x0001e80000100a00 */
[----:B------:R1:W-:Y:S01]  /*1b560*/  STL.64 [R1+0x38], R6 ;  /* 0x0000380601007387 */ /* 0x0003e20000100a00 */
[----:B0-----:R-:W-:-:S02]  /*1b570*/  IMAD.MOV.U32 R4, RZ, RZ, R17 ;  /* 0x000000ffff047224 */ /* 0x001fc400078e0011 */
[----:B------:R-:W-:Y:S02]  /*1b580*/  IMAD.MOV.U32 R5, RZ, RZ, R19 ;  /* 0x000000ffff057224 */ /* 0x000fe400078e0013 */
[----:B-1----:R-:W-:Y:S02]  /*1b590*/  IMAD.MOV.U32 R6, RZ, RZ, R25 ;  /* 0x000000ffff067224 */ /* 0x002fe400078e0019 */
[----:B------:R-:W-:-:S07]  /*1b5a0*/  IMAD.MOV.U32 R7, RZ, RZ, R27 ;  /* 0x000000ffff077224 */ /* 0x000fce00078e001b */
[----:B--2---:R-:W-:-:S15]  /*1b5b0*/  HMMA.16816.F32 R8, R4, R2, R8 ;  /* 0x000000020408723c */ /* 0x004fde0000001808 */
[----:B------:R-:W-:-:S04]  /*1b5c0*/  NOP ;  /* 0x0000000000007918 */ /* 0x000fc80000000000 */
[----:B------:R0:W-:Y:S01]  /*1b5d0*/  STL [R1+0x74], R9 ;  /* 0x0000740901007387 */ /* 0x0001e20000100800 */
[----:B------:R-:W-:-:S03]  /*1b5e0*/  IMAD.MOV.U32 R24, RZ, RZ, R8 ;  /* 0x000000ffff187224 */ /* 0x000fc600078e0008 */
[----:B------:R1:W-:Y:S01]  /*1b5f0*/  STL [R1+0x7c], R11 ;  /* 0x00007c0b01007387 */ /* 0x0003e20000100800 */
[----:B------:R-:W-:-:S03]  /*1b600*/  IMAD.MOV.U32 R26, RZ, RZ, R10 ;  /* 0x000000ffff1a7224 */ /* 0x000fc600078e000a */
[----:B------:R-:W2:Y:S04]  /*1b610*/  LDL.LU R8, [R1+0x20] ;  /* 0x0000200001087983 */ /* 0x000ea80000300800 */
[----:B0-----:R-:W2:Y:S04]  /*1b620*/  LDL.LU R9, [R1+0x24] ;  /* 0x0000240001097983 */ /* 0x001ea80000300800 */
[----:B------:R-:W2:Y:S01]  /*1b630*/  LDL.LU R10, [R1+0x28] ;  /* 0x00002800010a7983 */ /* 0x000ea20000300800 */
[----:B------:R-:W-:-:S03]  /*1b640*/  F2FP.F16.E4M3.UNPACK_B R3, R0.H1 ;  /* 0x00000000ff03723e */ /* 0x000fc600030006ff */
[----:B------:R-:W5:Y:S01]  /*1b650*/  LDL.LU R0, [R1+0x1a18] ;  /* 0x001a180001007983 */ /* 0x000f620000300800 */
[----:B-1----:R-:W-:Y:S01]  /*1b660*/  IMAD.MOV.U32 R11, RZ, RZ, R28 ;  /* 0x000000ffff0b7224 */ /* 0x002fe200078e001c */
[----:B------:R-:W-:Y:S01]  /*1b670*/  F2FP.F16.E4M3.UNPACK_B R2, R29.H1 ;  /* 0x0000001dff02723e */ /* 0x000fe200030006ff */
[----:B------:R-:W-:Y:S02]  /*1b680*/  IMAD.MOV.U32 R4, RZ, RZ, R21 ;  /* 0x000000ffff047224 */ /* 0x000fe400078e0015 */
[----:B------:R-:W-:Y:S02]  /*1b690*/  IMAD.MOV.U32 R5, RZ, RZ, R23 ;  /* 0x000000ffff057224 */ /* 0x000fe400078e0017 */
[----:B------:R-:W-:Y:S02]  /*1b6a0*/  IMAD.MOV.U32 R6, RZ, RZ, R13 ;  /* 0x000000ffff067224 */ /* 0x000fe400078e000d */
[----:B------:R-:W-:-:S07]  /*1b6b0*/  IMAD.MOV.U32 R7, RZ, RZ, R15 ;  /* 0x000000ffff077224 */ /* 0x000fce00078e000f */
[----:B--2---:R-:W-:Y:S01]  /*1b6c0*/  HMMA.16816.F32 R8, R4, R2, R8 ;  /* 0x000000020408723c */ /* 0x004fe20000001808 */
[----:B----4-:R-:W-:-:S15]  /*1b6d0*/  LDSM.16.MT88.4 R4, [R18+UR7+0x9c00] ;  /* 0x009c00071204783b */ /* 0x010fde0008004200 */
[----:B------:R-:W-:-:S03]  /*1b6e0*/  NOP ;  /* 0x0000000000007918 */ /* 0x000fc60000000000 */
[----:B------:R-:W-:Y:S01]  /*1b6f0*/  IMAD.MOV.U32 R29, RZ, RZ, R10 ;  /* 0x000000ffff1d7224 */ /* 0x000fe200078e000a */
[----:B------:R-:W-:Y:S01]  /*1b700*/  STL.64 [R1+0xa0], R8 ;  /* 0x0000a00801007387 */ /* 0x000fe20000100a00 */
[----:B------:R-:W-:-:S03]  /*1b710*/  IMAD.MOV.U32 R28, RZ, RZ, R11 ;  /* 0x000000ffff1c7224 */ /* 0x000fc600078e000b */
[----:B------:R-:W0:Y:S04]  /*1b720*/  LDSM.16.MT88.4 R8, [R18+UR7+0x9800] ;  /* 0x009800071208783b */ /* 0x000e280008004200 */
[----:B------:R-:W-:Y:S04]  /*1b730*/  STL [R1+0x1970], R18 ;  /* 0x0019701201007387 */ /* 0x000fe80000100800 */
[----:B0-----:R-:W-:Y:S04]  /*1b740*/  STL.64 [R1+0x10], R8 ;  /* 0x0000100801007387 */ /* 0x001fe80000100a00 */
[----:B------:R0:W-:Y:S04]  /*1b750*/  STL.64 [R1+0x18], R10 ;  /* 0x0000180a01007387 */ /* 0x0001e80000100a00 */
[----:B------:R-:W-:Y:S04]  /*1b760*/  STL.64 [R1], R4 ;  /* 0x0000000401007387 */ /* 0x000fe80000100a00 */
[----:B------:R-:W-:Y:S04]  /*1b770*/  STL.64 [R1+0x8], R6 ;  /* 0x0000080601007387 */ /* 0x000fe80000100a00 */
[----:B-----5:R-:W1:Y:S01]  /*1b780*/  LDSM.16.MT88.4 R4, [R0+UR7+0x9800] ;  /* 0x009800070004783b */ /* 0x020e620008004200 */
[----:B0-----:R-:W-:-:S03]  /*1b790*/  IMAD.MOV.U32 R10, RZ, RZ, R25 ;  /* 0x000000ffff0a7224 */ /* 0x001fc600078e0019 */
[----:B------:R-:W-:Y:S01]  /*1b7a0*/  STL.64 [R1+0x1a10], R26 ;  /* 0x001a101a01007387 */ /* 0x000fe20000100a00 */
[----:B------:R-:W-:-:S03]  /*1b7b0*/  IMAD.MOV.U32 R11, RZ, RZ, R27 ;  /* 0x000000ffff0b7224 */ /* 0x000fc600078e001b */
[----:B------:R0:W-:Y:S04]  /*1b7c0*/  STL.64 [R1+0x1a08], R24 ;  /* 0x001a081801007387 */ /* 0x0001e80000100a00 */
[----:B0-----:R-:W2:Y:S04]  /*1b7d0*/  LDL.LU R24, [R1+0xc0] ;  /* 0x0000c00001187983 */ /* 0x001ea80000300800 */
[----:B------:R-:W2:Y:S04]  /*1b7e0*/  LDL.LU R25, [R1+0xc4] ;  /* 0x0000c40001197983 */ /* 0x000ea80000300800 */
[----:B------:R-:W2:Y:S04]  /*1b7f0*/  LDL.LU R26, [R1+0xc8] ;  /* 0x0000c800011a7983 */ /* 0x000ea80000300800 */
[----:B------:R-:W2:Y:S04]  /*1b800*/  LDL.LU R27, [R1+0xcc] ;  /* 0x0000cc00011b7983 */ /* 0x000ea80000300800 */
[----:B-1----:R0:W-:Y:S04]  /*1b810*/  STL [R1+0x19b8], R5 ;  /* 0x0019b80501007387 */ /* 0x0021e80000100800 */
[----:B0-----:R-:W4:Y:S04]  /*1b820*/  LDL.LU R5, [R1] ;  /* 0x0000000001057983 */ /* 0x001f280000300800 */
[----:B------:R0:W-:Y:S04]  /*1b830*/  STL [R1+0x19b4], R7 ;  /* 0x0019b40701007387 */ /* 0x0001e80000100800 */
[----:B0-----:R-:W5:Y:S01]  /*1b840*/  LDL.LU R7, [R1+0x8] ;  /* 0x0000080001077983 */ /* 0x001f620000300800 */
[----:B------:R-:W-:-:S03]  /*1b850*/  IMAD.MOV.U32 R8, RZ, RZ, R17 ;  /* 0x000000ffff087224 */ /* 0x000fc600078e0011 */
[----:B-----5:R-:W-:Y:S04]  /*1b860*/  STL.64 [R1+0x1a00], R6 ;  /* 0x001a000601007387 */ /* 0x020fe80000100a00 */
[----:B----4-:R0:W-:Y:S04]  /*1b870*/  STL.64 [R1+0x19f8], R4 ;  /* 0x0019f80401007387 */ /* 0x0101e80000100a00 */
[----:B0-----:R-:W4:Y:S04]  /*1b880*/  LDL.LU R4, [R1+0x50] ;  /* 0x0000500001047983 */ /* 0x001f280000300800 */
[----:B------:R-:W4:Y:S04]  /*1b890*/  LDL.LU R5, [R1+0x54] ;  /* 0x0000540001057983 */ /* 0x000f280000300800 */
[----:B------:R-:W4:Y:S04]  /*1b8a0*/  LDL.LU R6, [R1+0x58] ;  /* 0x0000580001067983 */ /* 0x000f280000300800 */
[----:B------:R-:W4:Y:S01]  /*1b8b0*/  LDL.LU R7, [R1+0x5c] ;  /* 0x00005c0001077983 */ /* 0x000f220000300800 */
[----:B------:R-:W-:-:S07]  /*1b8c0*/  IMAD.MOV.U32 R9, RZ, RZ, R19 ;  /* 0x000000ffff097224 */ /* 0x000fce00078e0013 */
[----:B----4-:R-:W-:-:S15]  /*1b8d0*/  HMMA.16816.F32 R8, R8, R2, R4 ;  /* 0x000000020808723c */ /* 0x010fde0000001804 */
[----:B------:R-:W-:-:S04]  /*1b8e0*/  NOP ;  /* 0x0000000000007918 */ /* 0x000fc80000000000 */
[----:B------:R-:W-:Y:S04]  /*1b8f0*/  STL.64 [R1+0x60], R8 ;  /* 0x0000600801007387 */ /* 0x000fe80000100a00 */
[----:B------:R-:W-:Y:S04]  /*1b900*/  STL [R1+0x68], R10 ;  /* 0x0000680a01007387 */ /* 0x000fe80000100800 */
[----:B------:R-:W4:Y:S04]  /*1b910*/  LDL.LU R2, [R1+0xf0] ;  /* 0x0000f00001027983 */ /* 0x000f280000300800 */
[----:B------:R-:W5:Y:S01]  /*1b920*/  LDL.LU R3, [R1+0xf4] ;  /* 0x0000f40001037983 */ /* 0x000f620000300800 */
[----:B------:R-:W-:-:S03]  /*1b930*/  IMAD.MOV.U32 R18, RZ, RZ, R11 ;  /* 0x000000ffff127224 */ /* 0x000fc600078e000b */
[----:B------:R-:W0:Y:S01]  /*1b940*/  LDSM.16.MT88.4 R8, [R0+UR7+0x9c00] ;  /* 0x009c00070008783b */ /* 0x000e220008004200 */
[----:B------:R-:W-:Y:S02]  /*1b950*/  IMAD.MOV.U32 R7, RZ, RZ, R20 ;  /* 0x000000ffff077224 */ /* 0x000fe400078e0014 */
[----:B------:R-:W-:Y:S01]  /*1b960*/  IMAD.MOV.U32 R20, RZ, RZ, R21 ;  /* 0x000000ffff147224 */ /* 0x000fe200078e0015 */
[----:B------:R-:W3:Y:S01]  /*1b970*/  LDL.LU R4, [R1+0x90] ;  /* 0x0000900001047983 */ /* 0x000ee20000300800 */
[----:B------:R-:W-:Y:S02]  /*1b980*/  IMAD.MOV.U32 R6, RZ, RZ, R22 ;  /* 0x000000ffff067224 */ /* 0x000fe400078e0016 */
[----:B------:R-:W-:Y:S01]  /*1b990*/  IMAD.MOV.U32 R21, RZ, RZ, R23 ;  /* 0x000000ffff157224 */ /* 0x000fe200078e0017 */
[----:B------:R-:W3:Y:S01]  /*1b9a0*/  LDL.LU R5, [R1+0x94] ;  /* 0x0000940001057983 */ /* 0x000ee20000300800 */
[----:B------:R-:W-:Y:S02]  /*1b9b0*/  IMAD.MOV.U32 R22, RZ, RZ, R13 ;  /* 0x000000ffff167224 */ /* 0x000fe400078e000d */
[----:B------:R-:W-:Y:S01]  /*1b9c0*/  IMAD.MOV.U32 R23, RZ, RZ, R15 ;  /* 0x000000ffff177224 */ /* 0x000fe200078e000f */
[----:B0-----:R0:W-:Y:S04]  /*1b9d0*/  STL [R1+0x19c0], R9 ;  /* 0x0019c00901007387 */ /* 0x0011e80000100800 */
[----:B0-----:R-:W3:Y:S04]  /*1b9e0*/  LDL.LU R9, [R1+0x10] ;  /* 0x0000100001097983 */ /* 0x001ee80000300800 */
[----:B------:R0:W-:Y:S04]  /*1b9f0*/  STL [R1+0x19bc], R11 ;  /* 0x0019bc0b01007387 */ /* 0x0001e80000100800 */
[----:B0-----:R-:W3:Y:S04]  /*1ba00*/  LDL.LU R11, [R1+0x18] ;  /* 0x00001800010b7983 */ /* 0x001ee80000300800 */
[----:B------:R-:W-:Y:S01]  /*1ba10*/  STL [R1+0x1968], R0 ;  /* 0x0019680001007387 */ /* 0x000fe20000100800 */
[----:B----4-:R-:W-:-:S02]  /*1ba20*/  F2FP.F16.E4M3.UNPACK_B R2, R2.H1 ;  /* 0x00000002ff02723e */ /* 0x010fc400030006ff */
[----:B-----5:R-:W-:-:S07]  /*1ba30*/  F2FP.F16.E4M3.UNPACK_B R3, R3.H1 ;  /* 0x00000003ff03723e */ /* 0x020fce00030006ff */
[----:B--2---:R-:W-:Y:S01]  /*1ba40*/  HMMA.16816.F32 R20, R20, R2, R24 ;  /* 0x000000021414723c */ /* 0x004fe20000001818 */
[----:B------:R-:W2:Y:S04]  /*1ba50*/  LDL.LU.64 R26, [R1+0x1a10] ;  /* 0x001a1000011a7983 */ /* 0x000ea80000300a00 */
[----:B------:R-:W4:Y:S01]  /*1ba60*/  LDL.LU.64 R24, [R1+0x1a08] ;  /* 0x001a080001187983 */ /* 0x000f220000300a00 */
[----:B------:R-:W-:-:S13]  /*1ba70*/  IMAD.MOV.U32 R13, RZ, RZ, R19 ;  /* 0x000000ffff0d7224 */ /* 0x000fda00078e0013 */
[----:B------:R0:W-:Y:S04]  /*1ba80*/  STL.64 [R1+0x50], R20 ;  /* 0x0000501401007387 */ /* 0x0001e80000100a00 */
[----:B------:R1:W-:Y:S04]  /*1ba90*/  STL.64 [R1+0x58], R22 ;  /* 0x0000581601007387 */ /* 0x0003e80000100a00 */
[----:B0-----:R-:W5:Y:S01]  /*1baa0*/  LDL.LU R20, [R1+0xb0] ;  /* 0x0000b00001147983 */ /* 0x001f620000300800 */
[----:B-1----:R-:W-:-:S03]  /*1bab0*/  IMAD.MOV.U32 R23, RZ, RZ, R12 ;  /* 0x000000ffff177224 */ /* 0x002fc600078e000c */
[----:B------:R-:W5:Y:S01]  /*1bac0*/  LDL.LU R21, [R1+0xb4] ;  /* 0x0000b40001157983 */ /* 0x000f620000300800 */
[----:B------:R-:W-:Y:S02]  /*1bad0*/  IMAD.MOV.U32 R12, RZ, RZ, R17 ;  /* 0x000000ffff0c7224 */ /* 0x000fe400078e0011 */
[----:B------:R-:W-:Y:S01]  /*1bae0*/  IMAD.MOV.U32 R22, RZ, RZ, R14 ;  /* 0x000000ffff167224 */ /* 0x000fe200078e000e */
[----:B------:R-:W3:Y:S04]  /*1baf0*/  LDL.LU R17, [R1+0x11c] ;  /* 0x00011c0001117983 */ /* 0x000ee80000300800 */
[----:B------:R-:W3:Y:S01]  /*1bb00*/  LDL R19, [R1+0xec] ;  /* 0x0000ec0001137983 */ /* 0x000ee20000100800 */
[----:B--2---:R-:W-:Y:S02]  /*1bb10*/  IMAD.MOV.U32 R15, RZ, RZ, R27 ;  /* 0x000000ffff0f7224 */ /* 0x004fe400078e001b */
[----:B----4-:R-:W-:-:S02]  /*1bb20*/  IMAD.MOV.U32 R14, RZ, RZ, R25 ;  /* 0x000000ffff0e7224 */ /* 0x010fc400078e0019 */
[----:B------:R-:W2:Y:S04]  /*1bb30*/  LDL.LU R25, [R1+0x74] ;  /* 0x0000740001197983 */ /* 0x000ea80000300800 */
[----:B------:R-:W4:Y:S04]  /*1bb40*/  LDL.LU R27, [R1+0x7c] ;  /* 0x00007c00011b7983 */ /* 0x000f280000300800 */
[----:B----4-:R-:W-:Y:S04]  /*1bb50*/  STL.64 [R1+0x19d8], R26 ;  /* 0x0019d81a01007387 */ /* 0x010fe80000100a00 */
[----:B--2---:R0:W-:Y:S04]  /*1bb60*/  STL.64 [R1+0x19d0], R24 ;  /* 0x0019d01801007387 */ /* 0x0041e80000100a00 */
[----:B0-----:R-:W2:Y:S04]  /*1bb70*/  LDL.LU R24, [R1+0x30] ;  /* 0x0000300001187983 */ /* 0x001ea80000300800 */
[----:B------:R-:W2:Y:S04]  /*1bb80*/  LDL.LU R25, [R1+0x34] ;  /* 0x0000340001197983 */ /* 0x000ea80000300800 */
[----:B------:R-:W4:Y:S04]  /*1bb90*/  LDL.LU R26, [R1+0x38] ;  /* 0x00003800011a7983 */ /* 0x000f280000300800 */
[----:B------:R-:W4:Y:S01]  /*1bba0*/  LDL.LU R27, [R1+0x3c] ;  /* 0x00003c00011b7983 */ /* 0x000f220000300800 */
[----:B---3--:R-:W-:Y:S03]  /*1bbb0*/  HMMA.16816.F32 R12, R12, R2, R4 ;  /* 0x000000020c0c723c */ /* 0x008fe60000001804 */
[----:B----4-:R-:W-:Y:S04]  /*1bbc0*/  STL.64 [R1+0x19e8], R26 ;  /* 0x0019e81a01007387 */ /* 0x010fe80000100a00 */
[----:B--2---:R0:W-:Y:S04]  /*1bbd0*/  STL.64 [R1+0x19e0], R24 ;  /* 0x0019e01801007387 */ /* 0x0041e80000100a00 */
[----:B0-----:R-:W2:Y:S04]  /*1bbe0*/  LDL.LU R24, [R1+0x80] ;  /* 0x0000800001187983 */ /* 0x001ea80000300800 */
[----:B------:R-:W2:Y:S04]  /*1bbf0*/  LDL.LU R25, [R1+0x84] ;  /* 0x0000840001197983 */ /* 0x000ea80000300800 */
[----:B------:R-:W2:Y:S04]  /*1bc00*/  LDL.LU R26, [R1+0x88] ;  /* 0x00008800011a7983 */ /* 0x000ea80000300800 */
[----:B------:R-:W2:Y:S04]  /*1bc10*/  LDL.LU R27, [R1+0x8c] ;  /* 0x00008c00011b7983 */ /* 0x000ea80000300800 */
[----:B------:R-:W3:Y:S04]  /*1bc20*/  LDL.LU.64 R6, [R1+0x1a00] ;  /* 0x001a000001067983 */ /* 0x000ee80000300a00 */
[----:B------:R-:W4:Y:S01]  /*1bc30*/  LDL.LU.64 R4, [R1+0x19f8] ;  /* 0x0019f80001047983 */ /* 0x000f220000300a00 */
[----:B------:R-:W-:Y:S01]  /*1bc40*/  IMAD.MOV.U32 R0, RZ, RZ, R15 ;  /* 0x000000ffff007224 */ /* 0x000fe200078e000f */
[----:B------:R-:W-:-:S02]  /*1bc50*/  F2FP.F16.E4M3.UNPACK_B R2, R16 ;  /* 0x00000010ff02723e */ /* 0x000fc400020006ff */
[----:B------:R0:W-:Y:S01]  /*1bc60*/  STL.64 [R1+0x40], R12 ;  /* 0x0000400c01007387 */ /* 0x0001e20000100a00 */
[----:B------:R-:W-:-:S03]  /*1bc70*/  F2FP.F16.E4M3.UNPACK_B R3, R17 ;  /* 0x00000011ff03723e */ /* 0x000fc600020006ff */
[----:B------:R4:W-:Y:S01]  /*1bc80*/  STL [R1+0x48], R14 ;  /* 0x0000480e01007387 */ /* 0x0009e20000100800 */
[----:B0-----:R-:W-:Y:S02]  /*1bc90*/  IMAD.MOV.U32 R12, RZ, RZ, R9 ;  /* 0x000000ffff0c7224 */ /* 0x001fe400078e0009 */
[----:B------:R-:W-:Y:S02]  /*1bca0*/  IMAD.MOV.U32 R13, RZ, RZ, R11 ;  /* 0x000000ffff0d7224 */ /* 0x000fe400078e000b */
[----:B---3--:R-:W-:Y:S02]  /*1bcb0*/  IMAD.MOV.U32 R15, RZ, RZ, R7 ;  /* 0x000000ffff0f7224 */ /* 0x008fe400078e0007 */
[----:B----4-:R-:W-:-:S07]  /*1bcc0*/  IMAD.MOV.U32 R14, RZ, RZ, R5 ;  /* 0x000000ffff0e7224 */ /* 0x010fce00078e0005 */
[----:B-----5:R-:W-:Y:S01]  /*1bcd0*/  HMMA.16816.F32 R20, R12, R2, R20 ;  /* 0x000000020c14723c */ /* 0x020fe20000001814 */
[----:B------:R-:W-:Y:S02]  /*1bce0*/  IMAD.MOV.U32 R12, RZ, RZ, R4 ;  /* 0x000000ffff0c7224 */ /* 0x000fe400078e0004 */
[----:B------:R-:W-:Y:S02]  /*1bcf0*/  IMAD.MOV.U32 R13, RZ, RZ, R6 ;  /* 0x000000ffff0d7224 */ /* 0x000fe400078e0006 */
[----:B------:R-:W-:Y:S02]  /*1bd00*/  IMAD.MOV.U32 R14, RZ, RZ, R8 ;  /* 0x000000ffff0e7224 */ /* 0x000fe400078e0008 */
[----:B------:R-:W-:-:S07]  /*1bd10*/  IMAD.MOV.U32 R15, RZ, RZ, R10 ;  /* 0x000000ffff0f7224 */ /* 0x000fce00078e000a */
[----:B--2---:R-:W-:Y:S05]  /*1bd20*/  HMMA.16816.F32 R12, R12, R2, R24 ;  /* 0x000000020c0c723c */ /* 0x004fea0000001818 */
[----:B------:R0:W-:Y:S04]  /*1bd30*/  STL.64 [R1+0x19a0], R22 ;  /* 0x0019a01601007387 */ /* 0x0001e80000100a00 */
[----:B------:R1:W-:Y:S01]  /*1bd40*/  STL.64 [R1+0x1998], R20 ;  /* 0x0019981401007387 */ /* 0x0003e20000100a00 */
[----:B0-----:R-:W-:-:S02]  /*1bd50*/  IMAD.MOV.U32 R22, RZ, RZ, R29 ;  /* 0x000000ffff167224 */ /* 0x001fc400078e001d */
[----:B------:R-:W-:Y:S01]  /*1bd60*/  IMAD.MOV.U32 R23, RZ, RZ, R28 ;  /* 0x000000ffff177224 */ /* 0x000fe200078e001c */
[----:B-1----:R-:W2:Y:S04]  /*1bd70*/  LDL.LU R20, [R1+0xa0] ;  /* 0x0000a00001147983 */ /* 0x002ea80000300800 */
[----:B------:R-:W2:Y:S04]  /*1bd80*/  LDL.LU R21, [R1+0xa4] ;  /* 0x0000a40001157983 */ /* 0x000ea80000300800 */
[----:B------:R-:W3:Y:S04]  /*1bd90*/  LDL.LU R29, [R1+0x19f4] ;  /* 0x0019f400011d7983 */ /* 0x000ee80000300800 */
[----:B------:R-:W4:Y:S04]  /*1bda0*/  LDL.LU R28, [R1+0x19f0] ;  /* 0x0019f000011c7983 */ /* 0x000f280000300800 */
[----:B------:R-:W5:Y:S04]  /*1bdb0*/  LDL.LU.64 R26, [R1+0x19e8] ;  /* 0x0019e800011a7983 */ /* 0x000f680000300a00 */
[----:B------:R-:W5:Y:S04]  /*1bdc0*/  LDL.LU.64 R24, [R1+0x19e0] ;  /* 0x0019e00001187983 */ /* 0x000f680000300a00 */
[----:B------:R-:W2:Y:S04]  /*1bdd0*/  LDL R3, [R1+0xe8] ;  /* 0x0000e80001037983 */ /* 0x000ea80000100800 */
[----:B------:R0:W-:Y:S04]  /*1bde0*/  STL.64 [R1+0x20], R12 ;  /* 0x0000200c01007387 */ /* 0x0001e80000100a00 */
[----:B------:R1:W-:Y:S01]  /*1bdf0*/  STL.64 [R1+0x28], R14 ;  /* 0x0000280e01007387 */ /* 0x0003e20000100a00 */
[----:B0-----:R-:W-:-:S02]  /*1be00*/  IMAD.MOV.U32 R12, RZ, RZ, R9 ;  /* 0x000000ffff0c7224 */ /* 0x001fc400078e0009 */
[----:B------:R-:W-:Y:S02]  /*1be10*/  IMAD.MOV.U32 R13, RZ, RZ, R11 ;  /* 0x000000ffff0d7224 */ /* 0x000fe400078e000b */
[----:B-1----:R-:W-:Y:S02]  /*1be20*/  IMAD.MOV.U32 R14, RZ, RZ, R5 ;  /* 0x000000ffff0e7224 */ /* 0x002fe400078e0005 */
[----:B------:R-:W-:Y:S01]  /*1be30*/  IMAD.MOV.U32 R15, RZ, RZ, R7 ;  /* 0x000000ffff0f7224 */ /* 0x000fe200078e0007 */
[----:B--2---:R-:W-:Y:S02]  /*1be40*/  F2FP.F16.E4M3.UNPACK_B R2, R3 ;  /* 0x00000003ff02723e */ /* 0x004fe400020006ff */
[----:B------:R-:W-:-:S07]  /*1be50*/  F2FP.F16.E4M3.UNPACK_B R3, R19 ;  /* 0x00000013ff03723e */ /* 0x000fce00020006ff */
[----:B-----5:R-:W-:Y:S01]  /*1be60*/  HMMA.16816.F32 R12, R12, R2, R24 ;  /* 0x000000020c0c723c */ /* 0x020fe20000001818 */
        /* <DEDUP_REMOVED lines=8> */
[----:B--2---:R-:W-:-:S15]  /*1bef0*/  HMMA.16816.F32 R24, R12, R2, R24 ;  /* 0x000000020c18723c */ /* 0x004fde0000001818 */
[----:B------:R-:W-:-:S04]  /*1bf00*/  NOP ;  /* 0x0000000000007918 */ /* 0x000fc80000000000 */
[----:B------:R0:W-:Y:S04]  /*1bf10*/  STL.64 [R1+0x1980], R26 ;  /* 0x0019801a01007387 */ /* 0x0001e80000100a00 */
[----:B0-----:R-:W2:Y:S04]  /*1bf20*/  LDL R26, [R1+0xf8] ;  /* 0x0000f800011a7983 */ /* 0x001ea80000100800 */
[----:B------:R-:W2:Y:S04]  /*1bf30*/  LDL R27, [R1+0xfc] ;  /* 0x0000fc00011b7983 */ /* 0x000ea80000100800 */
[----:B------:R0:W-:Y:S01]  /*1bf40*/  STL.64 [R1+0x1978], R24 ;  /* 0x0019781801007387 */ /* 0x0001e20000100a00 */
[----:B----4-:R-:W-:Y:S01]  /*1bf50*/  F2FP.F16.E4M3.UNPACK_B R2, R28 ;  /* 0x0000001cff02723e */ /* 0x010fe200020006ff */
[----:B------:R-:W-:Y:S01]  /*1bf60*/  IMAD.MOV.U32 R12, RZ, RZ, R9 ;  /* 0x000000ffff0c7224 */ /* 0x000fe200078e0009 */
[----:B---3--:R-:W-:Y:S01]  /*1bf70*/  F2FP.F16.E4M3.UNPACK_B R3, R29 ;  /* 0x0000001dff03723e */ /* 0x008fe200020006ff */
[----:B------:R-:W-:-:S02]  /*1bf80*/  IMAD.MOV.U32 R13, RZ, RZ, R11 ;  /* 0x000000ffff0d7224 */ /* 0x000fc400078e000b */
[----:B------:R-:W-:Y:S02]  /*1bf90*/  IMAD.MOV.U32 R14, RZ, RZ, R5 ;  /* 0x000000ffff0e7224 */ /* 0x000fe400078e0005 */
[----:B------:R-:W-:-:S07]  /*1bfa0*/  IMAD.MOV.U32 R15, RZ, RZ, R7 ;  /* 0x000000ffff0f7224 */ /* 0x000fce00078e0007 */
[----:B------:R-:W-:Y:S01]  /*1bfb0*/  HMMA.16816.F32 R20, R12, R2, R20 ;  /* 0x000000020c14723c */ /* 0x000fe20000001814 */
[----:B--2---:R1:W-:Y:S04]  /*1bfc0*/  STL.64 [R1+0x19c8], R26 ;  /* 0x0019c81a01007387 */ /* 0x0043e80000100a00 */
[----:B0-----:R-:W2:Y:S04]  /*1bfd0*/  LDL.LU R24, [R1+0x60] ;  /* 0x0000600001187983 */ /* 0x001ea80000300800 */
[----:B------:R-:W2:Y:S04]  /*1bfe0*/  LDL.LU R25, [R1+0x64] ;  /* 0x0000640001197983 */ /* 0x000ea80000300800 */
[----:B-1----:R-:W2:Y:S01]  /*1bff0*/  LDL.LU R26, [R1+0x68] ;  /* 0x00006800011a7983 */ /* 0x002ea20000300800 */
[----:B------:R-:W-:-:S05]  /*1c000*/  IMAD.MOV.U32 R27, RZ, RZ, R18 ;  /* 0x000000ffff1b7224 */ /* 0x000fca00078e0012 */
[----:B------:R-:W-:Y:S01]  /*1c010*/  IMAD.MOV.U32 R18, RZ, RZ, R22 ;  /* 0x000000ffff127224 */ /* 0x000fe200078e0016 */
[----:B------:R-:W-:Y:S01]  /*1c020*/  STL.64 [R1+0x70], R20 ;  /* 0x0000701401007387 */ /* 0x000fe20000100a00 */
[----:B------:R-:W-:-:S03]  /*1c030*/  IMAD.MOV.U32 R12, RZ, RZ, R4 ;  /* 0x000000ffff0c7224 */ /* 0x000fc600078e0004 */
[----:B------:R-:W-:Y:S01]  /*1c040*/  STL [R1+0x7c], R23 ;  /* 0x00007c1701007387 */ /* 0x000fe20000100800 */
[----:B------:R-:W-:Y:S02]  /*1c050*/  IMAD.MOV.U32 R13, RZ, RZ, R6 ;  /* 0x000000ffff0d7224 */ /* 0x000fe400078e0006 */
[----:B------:R-:W-:Y:S01]  /*1c060*/  IMAD.MOV.U32 R14, RZ, RZ, R8 ;  /* 0x000000ffff0e7224 */ /* 0x000fe200078e0008 */
[----:B------:R-:W-:Y:S01]  /*1c070*/  STL [R1+0x19b0], R18 ;  /* 0x0019b01201007387 */ /* 0x000fe20000100800 */
[----:B------:R-:W-:-:S03]  /*1c080*/  IMAD.MOV.U32 R15, RZ, RZ, R10 ;  /* 0x000000ffff0f7224 */ /* 0x000fc600078e000a */
[----:B------:R0:W-:Y:S04]  /*1c090*/  STL.64 [R1+0x19a8], R16 ;  /* 0x0019a81001007387 */ /* 0x0001e80000100a00 */
[----:B0-----:R-:W3:Y:S04]  /*1c0a0*/  LDL.LU R16, [R1+0x50] ;  /* 0x0000500001107983 */ /* 0x001ee80000300800 */
[----:B------:R-:W3:Y:S04]  /*1c0b0*/  LDL.LU R17, [R1+0x54] ;  /* 0x0000540001117983 */ /* 0x000ee80000300800 */
[----:B------:R-:W3:Y:S04]  /*1c0c0*/  LDL.LU R18, [R1+0x58] ;  /* 0x0000580001127983 */ /* 0x000ee80000300800 */
[----:B------:R-:W3:Y:S04]  /*1c0d0*/  LDL.LU R19, [R1+0x5c] ;  /* 0x00005c0001137983 */ /* 0x000ee80000300800 */
[----:B------:R-:W4:Y:S04]  /*1c0e0*/  LDL.LU R20, [R1+0x40] ;  /* 0x0000400001147983 */ /* 0x000f280000300800 */
[----:B------:R-:W4:Y:S04]  /*1c0f0*/  LDL.LU R21, [R1+0x44] ;  /* 0x0000440001157983 */ /* 0x000f280000300800 */
[----:B------:R-:W4:Y:S01]  /*1c100*/  LDL.LU R22, [R1+0x48] ;  /* 0x0000480001167983 */ /* 0x000f220000300800 */
[----:B--2---:R-:W-:Y:S03]  /*1c110*/  HMMA.16816.F32 R12, R12, R2, R24 ;  /* 0x000000020c0c723c */ /* 0x004fe60000001818 */
[----:B------:R-:W2:Y:S01]  /*1c120*/  LDL.LU.64 R26, [R1+0x19c8] ;  /* 0x0019c800011a7983 */ /* 0x000ea20000300a00 */
[----:B------:R-:W-:-:S15]  /*1c130*/  IMAD.MOV.U32 R23, RZ, RZ, R0 ;  /* 0x000000ffff177224 */ /* 0x000fde00078e0000 */
[----:B------:R-:W-:Y:S01]  /*1c140*/  IMAD.MOV.U32 R0, RZ, RZ, R12 ;  /* 0x000000ffff007224 */ /* 0x000fe200078e000c */
[----:B------:R-:W-:Y:S04]  /*1c150*/  STL [R1+0x84], R13 ;  /* 0x0000840d01007387 */ /* 0x000fe80000100800 */
[----:B------:R-:W-:Y:S04]  /*1c160*/  STL.64 [R1+0x88], R14 ;  /* 0x0000880e01007387 */ /* 0x000fe80000100a00 */
[----:B------:R0:W-:Y:S04]  /*1c170*/  STL [R1+0x196c], R0 ;  /* 0x00196c0001007387 */ /* 0x0001e80000100800 */
[----:B0-----:R-:W5:Y:S04]  /*1c180*/  LDL R0, [R1+0x1c] ;  /* 0x00001c0001007983 */ /* 0x001f680000100800 */
[----:B------:R-:W4:Y:S04]  /*1c190*/  LDL.LU R24, [R1+0x30] ;  /* 0x0000300001187983 */ /* 0x000f280000300800 */
[----:B------:R-:W4:Y:S01]  /*1c1a0*/  LDL.LU R25, [R1+0x34] ;  /* 0x0000340001197983 */ /* 0x000f220000300800 */
[----:B--2---:R-:W-:-:S02]  /*1c1b0*/  F2FP.F16.E4M3.UNPACK_B R2, R26 ;  /* 0x0000001aff02723e */ /* 0x004fc400020006ff */
[----:B------:R-:W-:Y:S01]  /*1c1c0*/  F2FP.F16.E4M3.UNPACK_B R3, R27 ;  /* 0x0000001bff03723e */ /* 0x000fe200020006ff */
[----:B------:R-:W2:Y:S04]  /*1c1d0*/  LDL.LU R26, [R1+0x38] ;  /* 0x00003800011a7983 */ /* 0x000ea80000300800 */
[----:B------:R-:W2:Y:S01]  /*1c1e0*/  LDL.LU R27, [R1+0x3c] ;  /* 0x00003c00011b7983 */ /* 0x000ea20000300800 */
[----:B------:R-:W-:Y:S02]  /*1c1f0*/  IMAD.MOV.U32 R12, RZ, RZ, R9 ;  /* 0x000000ffff0c7224 */ /* 0x000fe400078e0009 */
[----:B------:R-:W-:Y:S02]  /*1c200*/  IMAD.MOV.U32 R13, RZ, RZ, R11 ;  /* 0x000000ffff0d7224 */ /* 0x000fe400078e000b */
[----:B------:R-:W-:-:S02]  /*1c210*/  IMAD.MOV.U32 R14, RZ, RZ, R5 ;  /* 0x000000ffff0e7224 */ /* 0x000fc400078e0005 */
[----:B------:R-:W-:-:S07]  /*1c220*/  IMAD.MOV.U32 R15, RZ, RZ, R7 ;  /* 0x000000ffff0f7224 */ /* 0x000fce00078e0007 */
[----:B---3--:R-:W-:Y:S01]  /*1c230*/  HMMA.16816.F32 R12, R12, R2, R16 ;  /* 0x000000020c0c723c */ /* 0x008fe20000001810 */
[----:B--2---:R-:W-:Y:S04]  /*1c240*/  STL.64 [R1+0x1990], R26 ;  /* 0x0019901a01007387 */ /* 0x004fe80000100a00 */
[----:B----4-:R0:W-:Y:S04]  /*1c250*/  STL.64 [R1+0x1988], R24 ;  /* 0x0019881801007387 */ /* 0x0101e80000100a00 */
[----:B0-----:R-:W2:Y:S04]  /*1c260*/  LDL.LU R24, [R1+0x20] ;  /* 0x0000200001187983 */ /* 0x001ea80000300800 */
[----:B------:R-:W2:Y:S04]  /*1c270*/  LDL.LU R25, [R1+0x24] ;  /* 0x0000240001197983 */ /* 0x000ea80000300800 */
[----:B------:R-:W2:Y:S04]  /*1c280*/  LDL.LU R26, [R1+0x28] ;  /* 0x00002800011a7983 */ /* 0x000ea80000300800 */
[----:B------:R-:W2:Y:S04]  /*1c290*/  LDL.LU R27, [R1+0x2c] ;  /* 0x00002c00011b7983 */ /* 0x000ea80000300800 */
[----:B------:R-:W3:Y:S04]  /*1c2a0*/  LDL.LU R9, [R1+0x19c0] ;  /* 0x0019c00001097983 */ /* 0x000ee80000300800 */
[----:B------:R-:W4:Y:S04]  /*1c2b0*/  LDL.LU R11, [R1+0x19bc] ;  /* 0x0019bc00010b7983 */ /* 0x000f280000300800 */
[----:B------:R-:W2:Y:S04]  /*1c2c0*/  LDL.LU R5, [R1+0x19b8] ;  /* 0x0019b80001057983 */ /* 0x000ea80000300800 */
[----:B------:R-:W2:Y:S04]  /*1c2d0*/  LDL.LU R7, [R1+0x19b4] ;  /* 0x0019b40001077983 */ /* 0x000ea80000300800 */
[----:B------:R-:W2:Y:S04]  /*1c2e0*/  LDL.LU R18, [R1+0x19b0] ;  /* 0x0019b00001127983 */ /* 0x000ea80000300800 */
[----:B------:R-:W2:Y:S04]  /*1c2f0*/  LDL.LU.64 R16, [R1+0x19a8] ;  /* 0x0019a80001107983 */ /* 0x000ea80000300a00 */
[----:B------:R0:W-:Y:S04]  /*1c300*/  STL.64 [R1+0xb0], R12 ;  /* 0x0000b00c01007387 */ /* 0x0001e80000100a00 */
[----:B------:R1:W-:Y:S01]  /*1c310*/  STL.64 [R1+0xb8], R14 ;  /* 0x0000b80e01007387 */ /* 0x0003e20000100a00 */
[----:B0-----:R-:W-:-:S02]  /*1c320*/  IMAD.MOV.U32 R12, RZ, RZ, R4 ;  /* 0x000000ffff0c7224 */ /* 0x001fc400078e0004 */
[----:B------:R-:W-:Y:S01]  /*1c330*/  IMAD.MOV.U32 R13, RZ, RZ, R6 ;  /* 0x000000ffff0d7224 */ /* 0x000fe200078e0006 */
[----:B------:R-:W3:Y:S01]  /*1c340*/  LDL.LU R4, [R1+0xc] ;  /* 0x00000c0001047983 */ /* 0x000ee20000300800 */
[----:B-1----:R-:W-:Y:S02]  /*1c350*/  IMAD.MOV.U32 R14, RZ, RZ, R8 ;  /* 0x000000ffff0e7224 */ /* 0x002fe400078e0008 */
[----:B------:R-:W-:Y:S01]  /*1c360*/  IMAD.MOV.U32 R15, RZ, RZ, R10 ;  /* 0x000000ffff0f7224 */ /* 0x000fe200078e000a */
[----:B------:R-:W4:Y:S04]  /*1c370*/  LDL.LU R6, [R1+0x4] ;  /* 0x0000040001067983 */ /* 0x000f280000300800 */
[----:B------:R-:W4:Y:S02]  /*1c380*/  LDL.LU R8, [R1+0xec] ;  /* 0x0000ec0001087983 */ /* 0x000f240000300800 */
[----:B------:R-:W-:Y:S02]  /*1c390*/  HMMA.16816.F32 R12, R12, R2, R20 ;  /* 0x000000020c0c723c */ /* 0x000fe40000001814 */
[----:B------:R-:W4:Y:S04]  /*1c3a0*/  LDL.LU R10, [R1+0xe8] ;  /* 0x0000e800010a7983 */ /* 0x000f280000300800 */
[----:B------:R-:W4:Y:S04]  /*1c3b0*/  LDL.LU.64 R22, [R1+0x19a0] ;  /* 0x0019a00001167983 */ /* 0x000f280000300a00 */
[----:B------:R-:W4:Y:S04]  /*1c3c0*/  LDL.LU.64 R20, [R1+0x1998] ;  /* 0x0019980001147983 */ /* 0x000f280000300a00 */
[----:B------:R-:W4:Y:S05]  /*1c3d0*/  LDL R19, [R1+0x120] ;  /* 0x0001200001137983 */ /* 0x000f2a0000100800 */
[----:B------:R0:W-:Y:S04]  /*1c3e0*/  STL.64 [R1+0x40], R12 ;  /* 0x0000400c01007387 */ /* 0x0001e80000100a00 */
[----:B------:R3:W-:Y:S04]  /*1c3f0*/  STL.64 [R1+0x48], R14 ;  /* 0x0000480e01007387 */ /* 0x0007e80000100a00 */
[----:B0-----:R-:W4:Y:S01]  /*1c400*/  LDL R12, [R1+0x14] ;  /* 0x00001400010c7983 */ /* 0x001f220000100800 */
[----:B-----5:R-:W-:Y:S01]  /*1c410*/  IMAD.MOV.U32 R13, RZ, RZ, R0 ;  /* 0x000000ffff0d7224 */ /* 0x020fe200078e0000 */
[----:B--2---:R-:W-:-:S02]  /*1c420*/  F2FP.F16.E4M3.UNPACK_B R16, R16.H1 ;  /* 0x00000010ff10723e */ /* 0x004fc400030006ff */
[----:B------:R-:W-:Y:S01]  /*1c430*/  F2FP.F16.E4M3.UNPACK_B R17, R17.H1 ;  /* 0x00000011ff11723e */ /* 0x000fe200030006ff */
[----:B---3--:R-:W-:Y:S02]  /*1c440*/  IMAD.MOV.U32 R15, RZ, RZ, R4 ;  /* 0x000000ffff0f7224 */ /* 0x008fe400078e0004 */
[----:B----4-:R-:W-:-:S07]  /*1c450*/  IMAD.MOV.U32 R14, RZ, RZ, R6 ;  /* 0x000000ffff0e7224 */ /* 0x010fce00078e0006 */
[----:B------:R-:W-:Y:S01]  /*1c460*/  HMMA.16816.F32 R12, R12, R16, R20 ;  /* 0x000000100c0c723c */ /* 0x000fe20000001814 */
        /* <DEDUP_REMOVED lines=16> */
[----:B-1----:R-:W-:Y:S02]  /*1c570*/  IMAD.MOV.U32 R14, RZ, RZ, R6 ;  /* 0x000000ffff0e7224 */ /* 0x002fe400078e0006 */
[----:B------:R-:W-:Y:S02]  /*1c580*/  IMAD.MOV.U32 R15, RZ, RZ, R4 ;  /* 0x000000ffff0f7224 */ /* 0x000fe400078e0004 */
[----:B--2---:R-:W-:-:S07]  /*1c590*/  IMAD.MOV.U32 R12, RZ, RZ, R23 ;  /* 0x000000ffff0c7224 */ /* 0x004fce00078e0017 */
[----:B---3--:R-:W-:Y:S01]  /*1c5a0*/  HMMA.16816.F32 R12, R12, R2, R24 ;  /* 0x000000020c0c723c */ /* 0x008fe20000001818 */
        /* <DEDUP_REMOVED lines=9> */
[----:B------:R-:W-:-:S15]  /*1c640*/  IMAD.MOV.U32 R26, RZ, RZ, R18 ;  /* 0x000000ffff1a7224 */ /* 0x000fde00078e0012 */
[----:B------:R-:W-:-:S03]  /*1c650*/  NOP ;  /* 0x0000000000007918 */ /* 0x000fc60000000000 */
[----:B------:R0:W-:Y:S04]  /*1c660*/  STL [R1+0x54], R13 ;  /* 0x0000540d01007387 */ /* 0x0001e80000100800 */
[----:B------:R1:W-:Y:S04]  /*1c670*/  STL [R1+0x5c], R15 ;  /* 0x00005c0f01007387 */ /* 0x0003e80000100800 */
[----:B------:R-:W2:Y:S04]  /*1c680*/  LDL.LU R24, [R1+0x70] ;  /* 0x0000700001187983 */ /* 0x000ea80000300800 */
[----:B------:R-:W2:Y:S04]  /*1c690*/  LDL.LU R25, [R1+0x74] ;  /* 0x0000740001197983 */ /* 0x000ea80000300800 */
[----:B------:R-:W3:Y:S04]  /*1c6a0*/  LDL.LU R18, [R1+0x1970] ;  /* 0x0019700001127983 */ /* 0x000ee80000300800 */
[----:B------:R-:W2:Y:S01]  /*1c6b0*/  LDL.LU R27, [R1+0x7c] ;  /* 0x00007c00011b7983 */ /* 0x000ea20000300800 */
[----:B------:R-:W-:-:S02]  /*1c6c0*/  IMAD.MOV.U32 R8, RZ, RZ, R12 ;  /* 0x000000ffff087224 */ /* 0x000fc400078e000c */
[----:B------:R-:W-:Y:S02]  /*1c6d0*/  IMAD.MOV.U32 R12, RZ, RZ, R23 ;  /* 0x000000ffff0c7224 */ /* 0x000fe400078e0017 */
[----:B------:R-:W4:Y:S01]  /*1c6e0*/  LDSM.16.M88.4 R20, [R19+UR7+0x80] ;  /* 0x000080071314783b */ /* 0x000f220008000200 */
[----:B0-----:R-:W-:-:S03]  /*1c6f0*/  IMAD.MOV.U32 R13, RZ, RZ, R0 ;  /* 0x000000ffff0d7224 */ /* 0x001fc600078e0000 */
[----:B------:R-:W5:Y:S01]  /*1c700*/  LDL.LU R0, [R1+0x196c] ;  /* 0x00196c0001007983 */ /* 0x000f620000300800 */
[----:B------:R-:W-:Y:S01]  /*1c710*/  IMAD.MOV.U32 R10, RZ, RZ, R14 ;  /* 0x000000ffff0a7224 */ /* 0x000fe200078e000e */
[----:B------:R-:W-:Y:S01]  /*1c720*/  F2FP.F16.E4M3.UNPACK_B R28, R28.H1 ;  /* 0x0000001cff1c723e */ /* 0x000fe200030006ff */
[----:B------:R-:W-:Y:S01]  /*1c730*/  IMAD.MOV.U32 R14, RZ, RZ, R6 ;  /* 0x000000ffff0e7224 */ /* 0x000fe200078e0006 */
[----:B------:R-:W-:Y:S01]  /*1c740*/  F2FP.F16.E4M3.UNPACK_B R29, R29.H1 ;  /* 0x0000001dff1d723e */ /* 0x000fe200030006ff */
[----:B-1----:R-:W-:Y:S01]  /*1c750*/  IMAD.MOV.U32 R15, RZ, RZ, R4 ;  /* 0x000000ffff0f7224 */ /* 0x002fe200078e0004 */
[----:B----4-:R-:W-:Y:S04]  /*1c760*/  STL.64 [R1+0x100], R20 ;  /* 0x0001001401007387 */ /* 0x010fe80000100a00 */
[----:B------:R-:W-:Y:S04]  /*1c770*/  STL.64 [R1+0x108], R22 ;  /* 0x0001081601007387 */ /* 0x000fe80000100a00 */
[----:B---3--:R-:W0:Y:S04]  /*1c780*/  LDSM.16.MT88.4 R20, [R18+UR7+0xa000] ;  /* 0x00a000071214783b */ /* 0x008e280008004200 */
[----:B------:R-:W1:Y:S01]  /*1c790*/  LDSM.16.MT88.4 R16, [R18+UR7+0xa400] ;  /* 0x00a400071210783b */ /* 0x000e620008004200 */
[----:B--2---:R-:W-:Y:S03]  /*1c7a0*/  HMMA.16816.F32 R12, R12, R28, R24 ;  /* 0x0000001c0c0c723c */ /* 0x004fe60000001818 */
[----:B0-----:R-:W-:Y:S04]  /*1c7b0*/  STL [R1+0x18a4], R21 ;  /* 0x0018a41501007387 */ /* 0x001fe80000100800 */
[----:B------:R-:W-:Y:S04]  /*1c7c0*/  STL [R1+0x18a0], R23 ;  /* 0x0018a01701007387 */ /* 0x000fe80000100800 */
[----:B------:R-:W-:Y:S04]  /*1c7d0*/  STL [R1+0x194c], R22 ;  /* 0x00194c1601007387 */ /* 0x000fe80000100800 */
[----:B------:R-:W-:Y:S04]  /*1c7e0*/  STL [R1+0x1948], R20 ;  /* 0x0019481401007387 */ /* 0x000fe80000100800 */
[----:B------:R-:W2:Y:S04]  /*1c7f0*/  LDL.LU R2, [R1+0xf8] ;  /* 0x0000f80001027983 */ /* 0x000ea80000300800 */
[----:B------:R-:W3:Y:S04]  /*1c800*/  LDL.LU R3, [R1+0xfc] ;  /* 0x0000fc0001037983 */ /* 0x000ee80000300800 */
        /* <DEDUP_REMOVED lines=8> */
[----:B------:R-:W2:Y:S04]  /*1c890*/  LDL.LU R18, [R1+0xb8] ;  /* 0x0000b80001127983 */ /* 0x000ea80000300800 */
[----:B------:R-:W2:Y:S04]  /*1c8a0*/  LDL.LU R19, [R1+0xbc] ;  /* 0x0000bc0001137983 */ /* 0x000ea80000300800 */
[----:B--2---:R-:W-:Y:S04]  /*1c8b0*/  STL.64 [R1+0x1960], R18 ;  /* 0x0019601201007387 */ /* 0x004fe80000100a00 */
[----:B----4-:R5:W-:Y:S02]  /*1c8c0*/  STL.64 [R1+0x1958], R16 ;  /* 0x0019581001007387 */ /* 0x010be40000100a00 */
[----:B-----5:R-:W-:-:S02]  /*1c8d0*/  IMAD.MOV.U32 R16, RZ, RZ, R0 ;  /* 0x000000ffff107224 */ /* 0x020fc400078e0000 */
[----:B------:R-:W2:Y:S04]  /*1c8e0*/  LDL.LU R0, [R1+0x1968] ;  /* 0x0019680001007983 */ /* 0x000ea80000300800 */
[----:B------:R-:W4:Y:S04]  /*1c8f0*/  LDL.LU R17, [R1+0x84] ;  /* 0x0000840001117983 */ /* 0x000f280000300800 */
[----:B------:R-:W4:Y:S04]  /*1c900*/  LDL.LU R18, [R1+0x88] ;  /* 0x0000880001127983 */ /* 0x000f280000300800 */
[----:B------:R-:W4:Y:S01]  /*1c910*/  LDL.LU R19, [R1+0x8c] ;  /* 0x00008c0001137983 */ /* 0x000f220000300800 */
[----:B------:R-:W-:-:S02]  /*1c920*/  IMAD.MOV.U32 R20, RZ, RZ, R5 ;  /* 0x000000ffff147224 */ /* 0x000fc400078e0005 */
[----:B------:R-:W-:Y:S02]  /*1c930*/  IMAD.MOV.U32 R21, RZ, RZ, R7 ;  /* 0x000000ffff157224 */ /* 0x000fe400078e0007 */
[----:B------:R-:W-:Y:S02]  /*1c940*/  IMAD.MOV.U32 R22, RZ, RZ, R9 ;  /* 0x000000ffff167224 */ /* 0x000fe400078e0009 */
[----:B------:R-:W-:Y:S01]  /*1c950*/  IMAD.MOV.U32 R23, RZ, RZ, R11 ;  /* 0x000000ffff177224 */ /* 0x000fe200078e000b */
[----:B--2---:R-:W0:Y:S04]  /*1c960*/  LDSM.16.MT88.4 R12, [R0+UR7+0xa000] ;  /* 0x00a00007000c783b */ /* 0x004e280008004200 */
[----:B------:R-:W1:Y:S02]  /*1c970*/  LDSM.16.MT88.4 R24, [R0+UR7+0xa400] ;  /* 0x00a400070018783b */ /* 0x000e640008004200 */
[----:B----4-:R-:W-:Y:S02]  /*1c980*/  HMMA.16816.F32 R16, R20, R28, R16 ;  /* 0x0000001c1410723c */ /* 0x010fe40000001810 */
[----:B0-----:R-:W-:Y:S04]  /*1c990*/  STL [R1+0x1924], R13 ;  /* 0x0019240d01007387 */ /* 0x001fe80000100800 */
[----:B------:R0:W-:Y:S04]  /*1c9a0*/  STL [R1+0x1920], R15 ;  /* 0x0019200f01007387 */ /* 0x0001e80000100800 */
[----:B0-----:R-:W2:Y:S04]  /*1c9b0*/  LDL.LU R15, [R1+0x120] ;  /* 0x00012000010f7983 */ /* 0x001ea80000300800 */
[----:B-1----:R-:W-:Y:S04]  /*1c9c0*/  STL [R1+0x18b4], R25 ;  /* 0x0018b41901007387 */ /* 0x002fe80000100800 */
[----:B------:R-:W-:Y:S04]  /*1c9d0*/  STL [R1+0x18b0], R27 ;  /* 0x0018b01b01007387 */ /* 0x000fe80000100800 */
[----:B------:R-:W-:Y:S04]  /*1c9e0*/  STL [R1+0x1930], R26 ;  /* 0x0019301a01007387 */ /* 0x000fe80000100800 */
[----:B------:R0:W-:Y:S04]  /*1c9f0*/  STL [R1+0x192c], R24 ;  /* 0x00192c1801007387 */ /* 0x0001e80000100800 */
[----:B------:R-:W-:Y:S04]  /*1ca00*/  STL [R1+0x1848], R0 ;  /* 0x0018480001007387 */ /* 0x000fe80000100800 */
[----:B------:R-:W4:Y:S04]  /*1ca10*/  LDL.LU R28, [R1+0x100] ;  /* 0x00010000011c7983 */ /* 0x000f280000300800 */
[----:B------:R-:W5:Y:S04]  /*1ca20*/  LDL.LU R29, [R1+0x104] ;  /* 0x00010400011d7983 */ /* 0x000f680000300800 */
[----:B------:R-:W-:Y:S04]  /*1ca30*/  STL.64 [R1+0x70], R16 ;  /* 0x0000701001007387 */ /* 0x000fe80000100a00 */
[----:B------:R-:W-:Y:S04]  /*1ca40*/  STL.64 [R1+0x78], R18 ;  /* 0x0000781201007387 */ /* 0x000fe80000100a00 */
[----:B------:R-:W3:Y:S04]  /*1ca50*/  LDL.LU R20, [R1+0x14] ;  /* 0x0000140001147983 */ /* 0x000ee80000300800 */
[----:B------:R-:W3:Y:S04]  /*1ca60*/  LDL.LU R21, [R1+0x1c] ;  /* 0x00001c0001157983 */ /* 0x000ee80000300800 */
[----:B0-----:R-:W3:Y:S04]  /*1ca70*/  LDL.LU R24, [R1+0xa0] ;  /* 0x0000a00001187983 */ /* 0x001ee80000300800 */
[----:B------:R-:W3:Y:S04]  /*1ca80*/  LDL.LU R25, [R1+0xa4] ;  /* 0x0000a40001197983 */ /* 0x000ee80000300800 */
[----:B------:R-:W3:Y:S04]  /*1ca90*/  LDL.LU R26, [R1+0xa8] ;  /* 0x0000a800011a7983 */ /* 0x000ee80000300800 */
[----:B------:R-:W3:Y:S04]  /*1caa0*/  LDL.LU R27, [R1+0xac] ;  /* 0x0000ac00011b7983 */ /* 0x000ee80000300800 */
[----:B--2---:R-:W0:Y:S02]  /*1cab0*/  LDSM.16.M88.4 R16, [R15+UR7+0x2080] ;  /* 0x002080070f10783b */ /* 0x004e240008000200 */
[----:B0-----:R-:W-:-:S02]  /*1cac0*/  IMAD.MOV.U32 R13, RZ, RZ, R17 ;  /* 0x000000ffff0d7224 */ /* 0x001fc400078e0011 */
[----:B---3--:R-:W-:Y:S04]  /*1cad0*/  STL.64 [R1+0x1940], R26 ;  /* 0x0019401a01007387 */ /* 0x008fe80000100a00 */
[----:B------:R0:W-:Y:S04]  /*1cae0*/  STL.64 [R1+0x1938], R24 ;  /* 0x0019381801007387 */ /* 0x0001e80000100a00 */
[----:B0-----:R-:W2:Y:S04]  /*1caf0*/  LDL.LU R24, [R1+0x40] ;  /* 0x0000400001187983 */ /* 0x001ea80000300800 */
[----:B------:R-:W2:Y:S04]  /*1cb00*/  LDL.LU R25, [R1+0x44] ;  /* 0x0000440001197983 */ /* 0x000ea80000300800 */
[----:B------:R-:W2:Y:S04]  /*1cb10*/  LDL.LU R26, [R1+0x48] ;  /* 0x00004800011a7983 */ /* 0x000ea80000300800 */
[----:B------:R-:W2:Y:S04]  /*1cb20*/  LDL.LU R27, [R1+0x4c] ;  /* 0x00004c00011b7983 */ /* 0x000ea80000300800 */
[----:B------:R-:W-:Y:S04]  /*1cb30*/  STL.64 [R1+0xe0], R16 ;  /* 0x0000e01001007387 */ /* 0x000fe80000100a00 */
[----:B------:R0:W-:Y:S04]  /*1cb40*/  STL.64 [R1+0xe8], R18 ;  /* 0x0000e81201007387 */ /* 0x0001e80000100a00 */
[----:B0-----:R-:W3:Y:S04]  /*1cb50*/  LDL.LU.64 R18, [R1+0x1960] ;  /* 0x0019600001127983 */ /* 0x001ee80000300a00 */
[----:B------:R-:W3:Y:S01]  /*1cb60*/  LDL.LU.64 R16, [R1+0x1958] ;  /* 0x0019580001107983 */ /* 0x000ee20000300a00 */
[----:B------:R-:W-:Y:S01]  /*1cb70*/  IMAD.MOV.U32 R23, RZ, RZ, R4 ;  /* 0x000000ffff177224 */ /* 0x000fe200078e0004 */
[----:B------:R-:W-:Y:S01]  /*1cb80*/  F2FP.F16.E4M3.UNPACK_B R2, R2.H1 ;  /* 0x00000002ff02723e */ /* 0x000fe200030006ff */
[----:B------:R-:W-:Y:S01]  /*1cb90*/  IMAD.MOV.U32 R4, RZ, RZ, R5 ;  /* 0x000000ffff047224 */ /* 0x000fe200078e0005 */
[----:B------:R-:W-:Y:S01]  /*1cba0*/  F2FP.F16.E4M3.UNPACK_B R3, R3.H1 ;  /* 0x00000003ff03723e */ /* 0x000fe200030006ff */
[----:B------:R-:W-:-:S02]  /*1cbb0*/  IMAD.MOV.U32 R22, RZ, RZ, R6 ;  /* 0x000000ffff167224 */ /* 0x000fc400078e0006 */
[----:B------:R-:W-:Y:S02]  /*1cbc0*/  IMAD.MOV.U32 R5, RZ, RZ, R7 ;  /* 0x000000ffff057224 */ /* 0x000fe400078e0007 */
[----:B------:R-:W-:Y:S02]  /*1cbd0*/  IMAD.MOV.U32 R6, RZ, RZ, R9 ;  /* 0x000000ffff067224 */ /* 0x000fe400078e0009 */
[----:B------:R-:W-:-:S07]  /*1cbe0*/  IMAD.MOV.U32 R7, RZ, RZ, R11 ;  /* 0x000000ffff077224 */ /* 0x000fce00078e000b */
[-C--:B--2---:R-:W-:Y:S08]  /*1cbf0*/  HMMA.16816.F32 R24, R4, R2.reuse, R24 ;  /* 0x000000020418723c */ /* 0x084ff00000001818 */
[----:B---3--:R-:W-:Y:S01]  /*1cc00*/  HMMA.16816.F32 R20, R20, R2, R16 ;  /* 0x000000021414723c */ /* 0x008fe20000001810 */
[----:B------:R-:W2:Y:S10]  /*1cc10*/  LDL.LU R18, [R1+0x1954] ;  /* 0x0019540001127983 */ /* 0x000eb40000300800 */
[----:B------:R-:W-:Y:S01]  /*1cc20*/  IMAD.MOV.U32 R17, RZ, RZ, R24 ;  /* 0x000000ffff117224 */ /* 0x000fe200078e0018 */
[----:B------:R-:W3:Y:S01]  /*1cc30*/  LDL.LU R16, [R1+0x1950] ;  /* 0x0019500001107983 */ /* 0x000ee20000300800 */
[----:B------:R-:W-:-:S06]  /*1cc40*/  IMAD.MOV.U32 R19, RZ, RZ, R25 ;  /* 0x000000ffff137224 */ /* 0x000fcc00078e0019 */
[----:B------:R0:W-:Y:S01]  /*1cc50*/  STL.64 [R1+0x80], R20 ;  /* 0x0000801401007387 */ /* 0x0001e20000100a00 */
[----:B------:R-:W-:Y:S02]  /*1cc60*/  IMAD.MOV.U32 R0, RZ, RZ, R23 ;  /* 0x000000ffff007224 */ /* 0x000fe400078e0017 */
[----:B------:R-:W-:Y:S02]  /*1cc70*/  IMAD.MOV.U32 R23, RZ, RZ, R27 ;  /* 0x000000ffff177224 */ /* 0x000fe400078e001b */
[----:B0-----:R-:W-:Y:S02]  /*1cc80*/  IMAD.MOV.U32 R21, RZ, RZ, R26 ;  /* 0x000000ffff157224 */ /* 0x001fe400078e001a */
[----:B------:R-:W0:Y:S04]  /*1cc90*/  LDSM.16.M88.4 R24, [R15+UR7+0x4080] ;  /* 0x004080070f18783b */ /* 0x000e280008000200 */
[----:B------:R1:W-:Y:S04]  /*1cca0*/  STL [R1+0x88], R22 ;  /* 0x0000881601007387 */ /* 0x0003e80000100800 */
[----:B-1----:R-:W3:Y:S04]  /*1ccb0*/  LDL.LU R22, [R1+0x194c] ;  /* 0x00194c0001167983 */ /* 0x002ee80000300800 */
[----:B------:R-:W3:Y:S04]  /*1ccc0*/  LDL.LU R20, [R1+0x1948] ;  /* 0x0019480001147983 */ /* 0x000ee80000300800 */
[----:B------:R0:W-:Y:S04]  /*1ccd0*/  STL [R1+0x18f8], R0 ;  /* 0x0018f80001007387 */ /* 0x0001e80000100800 */
[----:B------:R-:W-:Y:S04]  /*1cce0*/  STL [R1+0x18c4], R23 ;  /* 0x0018c41701007387 */ /* 0x000fe80000100800 */
[----:B------:R-:W-:Y:S04]  /*1ccf0*/  STL [R1+0x18c0], R17 ;  /* 0x0018c01101007387 */ /* 0x000fe80000100800 */
[----:B------:R-:W-:Y:S04]  /*1cd00*/  STL [R1+0x18bc], R19 ;  /* 0x0018bc1301007387 */ /* 0x000fe80000100800 */
[----:B------:R-:W-:Y:S04]  /*1cd10*/  STL [R1+0x18b8], R21 ;  /* 0x0018b81501007387 */ /* 0x000fe80000100800 */
[----:B----4-:R-:W-:Y:S01]  /*1cd20*/  STL [R1+0x18c8], R28 ;  /* 0x0018c81c01007387 */ /* 0x010fe20000100800 */
[----:B0-----:R-:W-:-:S03]  /*1cd30*/  IMAD.MOV.U32 R0, RZ, RZ, R25 ;  /* 0x000000ffff007224 */ /* 0x001fc600078e0019 */
[----:B-----5:R-:W-:Y:S04]  /*1cd40*/  STL [R1+0x18cc], R29 ;  /* 0x0018cc1d01007387 */ /* 0x020fe80000100800 */
[----:B------:R-:W-:Y:S04]  /*1cd50*/  STL.64 [R1+0xd0], R24 ;  /* 0x0000d01801007387 */ /* 0x000fe80000100a00 */
[----:B------:R0:W-:Y:S04]  /*1cd60*/  STL.64 [R1+0xd8], R26 ;  /* 0x0000d81a01007387 */ /* 0x0001e80000100a00 */
[----:B0-----:R-:W4:Y:S04]  /*1cd70*/  LDL.LU.64 R26, [R1+0x1940] ;  /* 0x00194000011a7983 */ /* 0x001f280000300a00 */
[----:B------:R-:W4:Y:S01]  /*1cd80*/  LDL.LU.64 R24, [R1+0x1938] ;  /* 0x0019380001187983 */ /* 0x000f220000300a00 */
[----:B------:R-:W-:-:S02]  /*1cd90*/  F2FP.F16.E4M3.UNPACK_B R2, R28 ;  /* 0x0000001cff02723e */ /* 0x000fc400020006ff */
[----:B------:R-:W-:Y:S01]  /*1cda0*/  F2FP.F16.E4M3.UNPACK_B R3, R29 ;  /* 0x0000001dff03723e */ /* 0x000fe200020006ff */
[----:B--2---:R-:W-:Y:S02]  /*1cdb0*/  IMAD.MOV.U32 R7, RZ, RZ, R18 ;  /* 0x000000ffff077224 */ /* 0x004fe400078e0012 */
[----:B---3--:R-:W-:Y:S02]  /*1cdc0*/  IMAD.MOV.U32 R6, RZ, RZ, R16 ;  /* 0x000000ffff067224 */ /* 0x008fe400078e0010 */
[----:B------:R-:W-:Y:S02]  /*1cdd0*/  IMAD.MOV.U32 R5, RZ, RZ, R22 ;  /* 0x000000ffff057224 */ /* 0x000fe400078e0016 */
[----:B------:R-:W-:-:S07]  /*1cde0*/  IMAD.MOV.U32 R4, RZ, RZ, R20 ;  /* 0x000000ffff047224 */ /* 0x000fce00078e0014 */
[----:B----4-:R-:W-:Y:S01]  /*1cdf0*/  HMMA.16816.F32 R4, R4, R2, R24 ;  /* 0x000000020404723c */ /* 0x010fe20000001818 */
[----:B------:R-:W2:Y:S04]  /*1ce00*/  LDL.LU R26, [R1+0x1930] ;  /* 0x00193000011a7983 */ /* 0x000ea80000300800 */
[----:B------:R-:W3:Y:S04]  /*1ce10*/  LDL.LU R24, [R1+0x192c] ;  /* 0x00192c0001187983 */ /* 0x000ee80000300800 */
[----:B------:R-:W4:Y:S04]  /*1ce20*/  LDL.LU R9, [R1+0x54] ;  /* 0x0000540001097983 */ /* 0x000f280000300800 */
[----:B------:R-:W5:Y:S04]  /*1ce30*/  LDL.LU R11, [R1+0x5c] ;  /* 0x00005c00010b7983 */ /* 0x000f680000300800 */
[----:B-----5:R-:W-:Y:S04]  /*1ce40*/  STL.64 [R1+0x1908], R10 ;  /* 0x0019080a01007387 */ /* 0x020fe80000100a00 */
[----:B----4-:R0:W-:Y:S04]  /*1ce50*/  STL.64 [R1+0x1900], R8 ;  /* 0x0019000801007387 */ /* 0x0101e80000100a00 */
[----:B0-----:R-:W4:Y:S04]  /*1ce60*/  LDL.LU R8, [R1+0x30] ;  /* 0x0000300001087983 */ /* 0x001f280000300800 */
[----:B------:R-:W4:Y:S04]  /*1ce70*/  LDL.LU R9, [R1+0x34] ;  /* 0x0000340001097983 */ /* 0x000f280000300800 */
[----:B------:R-:W5:Y:S04]  /*1ce80*/  LDL.LU R10, [R1+0x38] ;  /* 0x00003800010a7983 */ /* 0x000f680000300800 */
[----:B------:R-:W5:Y:S04]  /*1ce90*/  LDL.LU R11, [R1+0x3c] ;  /* 0x00003c00010b7983 */ /* 0x000f680000300800 */
[----:B-----5:R0:W-:Y:S04]  /*1cea0*/  STL.64 [R1+0x1918], R10 ;  /* 0x0019180a01007387 */ /* 0x0201e80000100a00 */
[----:B0-----:R-:W5:Y:S04]  /*1ceb0*/  LDL R11, [R1+0xe0] ;  /* 0x0000e000010b7983 */ /* 0x001f680000100800 */
[----:B----4-:R0:W-:Y:S04]  /*1cec0*/  STL.64 [R1+0x1910], R8 ;  /* 0x0019100801007387 */ /* 0x0101e80000100a00 */
[----:B-----5:R1:W-:Y:S04]  /*1ced0*/  STL [R1+0x1928], R11 ;  /* 0x0019280b01007387 */ /* 0x0203e80000100800 */
[----:B0-----:R-:W4:Y:S04]  /*1cee0*/  LDL.LU R8, [R1+0x60] ;  /* 0x0000600001087983 */ /* 0x001f280000300800 */
[----:B------:R-:W4:Y:S04]  /*1cef0*/  LDL.LU R9, [R1+0x64] ;  /* 0x0000640001097983 */ /* 0x000f280000300800 */
[----:B------:R-:W4:Y:S04]  /*1cf00*/  LDL.LU R10, [R1+0x68] ;  /* 0x00006800010a7983 */ /* 0x000f280000300800 */
[----:B-1----:R-:W4:Y:S01]  /*1cf10*/  LDL.LU R11, [R1+0x6c] ;  /* 0x00006c00010b7983 */ /* 0x002f220000300800 */
[----:B------:R-:W-:-:S02]  /*1cf20*/  IMAD.MOV.U32 R19, RZ, RZ, R4 ;  /* 0x000000ffff137224 */ /* 0x000fc400078e0004 */
[----:B------:R-:W-:Y:S02]  /*1cf30*/  IMAD.MOV.U32 R21, RZ, RZ, R5 ;  /* 0x000000ffff157224 */ /* 0x000fe400078e0005 */
[----:B------:R-:W-:Y:S02]  /*1cf40*/  IMAD.MOV.U32 R25, RZ, RZ, R6 ;  /* 0x000000ffff197224 */ /* 0x000fe400078e0006 */
[----:B------:R-:W-:Y:S02]  /*1cf50*/  IMAD.MOV.U32 R27, RZ, RZ, R7 ;  /* 0x000000ffff1b7224 */ /* 0x000fe400078e0007 */
[----:B------:R-:W-:Y:S02]  /*1cf60*/  IMAD.MOV.U32 R4, RZ, RZ, R12 ;  /* 0x000000ffff047224 */ /* 0x000fe400078e000c */
[----:B------:R-:W-:Y:S02]  /*1cf70*/  IMAD.MOV.U32 R5, RZ, RZ, R14 ;  /* 0x000000ffff057224 */ /* 0x000fe400078e000e */
[----:B---3--:R-:W-:-:S02]  /*1cf80*/  IMAD.MOV.U32 R6, RZ, RZ, R24 ;  /* 0x000000ffff067224 */ /* 0x008fc400078e0018 */
[----:B--2---:R-:W-:Y:S01]  /*1cf90*/  IMAD.MOV.U32 R7, RZ, RZ, R26 ;  /* 0x000000ffff077224 */ /* 0x004fe200078e001a */
[----:B------:R-:W-:Y:S04]  /*1cfa0*/  STL [R1+0x18dc], R27 ;  /* 0x0018dc1b01007387 */ /* 0x000fe80000100800 */
[----:B------:R-:W-:Y:S04]  /*1cfb0*/  STL [R1+0x18d8], R25 ;  /* 0x0018d81901007387 */ /* 0x000fe80000100800 */
[----:B------:R-:W-:Y:S04]  /*1cfc0*/  STL [R1+0x18d4], R21 ;  /* 0x0018d41501007387 */ /* 0x000fe80000100800 */
[----:B------:R-:W-:Y:S01]  /*1cfd0*/  STL [R1+0x18d0], R19 ;  /* 0x0018d01301007387 */ /* 0x000fe20000100800 */
[----:B----4-:R-:W-:Y:S03]  /*1cfe0*/  HMMA.16816.F32 R4, R4, R2, R8 ;  /* 0x000000020404723c */ /* 0x010fe60000001808 */
[----:B------:R-:W2:Y:S01]  /*1cff0*/  LDL.LU R11, [R1+0x1928] ;  /* 0x00192800010b7983 */ /* 0x000ea20000300800 */
[----:B------:R-:W-:-:S03]  /*1d000*/  F2FP.F16.E4M3.UNPACK_B R3, R13 ;  /* 0x0000000dff03723e */ /* 0x000fc600020006ff */
[----:B------:R-:W3:Y:S01]  /*1d010*/  LDL.LU R13, [R1+0x1924] ;  /* 0x00192400010d7983 */ /* 0x000ee20000300800 */
[----:B--2---:R-:W-:-:S03]  /*1d020*/  F2FP.F16.E4M3.UNPACK_B R2, R11 ;  /* 0x0000000bff02723e */ /* 0x004fc600020006ff */
[----:B------:R0:W1:Y:S04]  /*1d030*/  LDSM.16.M88.4 R8, [R15+UR7+0x6080] ;  /* 0x006080070f08783b */ /* 0x0000680008000200 */
[----:B0-----:R-:W2:Y:S04]  /*1d040*/  LDL.LU R15, [R1+0x1920] ;  /* 0x00192000010f7983 */ /* 0x001ea80000300800 */
[----:B-1----:R-:W-:Y:S04]  /*1d050*/  STL.64 [R1+0xf0], R8 ;  /* 0x0000f00801007387 */ /* 0x002fe80000100a00 */
[----:B------:R0:W-:Y:S04]  /*1d060*/  STL.64 [R1+0xf8], R10 ;  /* 0x0000f80a01007387 */ /* 0x0001e80000100a00 */
[----:B0-----:R-:W4:Y:S04]  /*1d070*/  LDL.LU.64 R10, [R1+0x1918] ;  /* 0x00191800010a7983 */ /* 0x001f280000300a00 */
[----:B------:R-:W4:Y:S01]  /*1d080*/  LDL.LU.64 R8, [R1+0x1910] ;  /* 0x0019100001087983 */ /* 0x000f220000300a00 */
[----:B------:R-:W-:-:S02]  /*1d090*/  IMAD.MOV.U32 R29, RZ, RZ, R4 ;  /* 0x000000ffff1d7224 */ /* 0x000fc400078e0004 */
[----:B------:R-:W-:Y:S02]  /*1d0a0*/  IMAD.MOV.U32 R28, RZ, RZ, R5 ;  /* 0x000000ffff1c7224 */ /* 0x000fe400078e0005 */
[----:B------:R-:W-:Y:S02]  /*1d0b0*/  IMAD.MOV.U32 R23, RZ, RZ, R6 ;  /* 0x000000ffff177224 */ /* 0x000fe400078e0006 */
[----:B------:R-:W-:Y:S02]  /*1d0c0*/  IMAD.MOV.U32 R17, RZ, RZ, R7 ;  /* 0x000000ffff117224 */ /* 0x000fe400078e0007 */
[----:B------:R-:W-:Y:S02]  /*1d0d0*/  IMAD.MOV.U32 R4, RZ, RZ, R20 ;  /* 0x000000ffff047224 */ /* 0x000fe400078e0014 */
[----:B------:R-:W-:Y:S02]  /*1d0e0*/  IMAD.MOV.U32 R5, RZ, RZ, R22 ;  /* 0x000000ffff057224 */ /* 0x000fe400078e0016 */
[----:B------:R-:W-:-:S02]  /*1d0f0*/  IMAD.MOV.U32 R6, RZ, RZ, R16 ;  /* 0x000000ffff067224 */ /* 0x000fc400078e0010 */
[----:B------:R-:W-:-:S07]  /*1d100*/  IMAD.MOV.U32 R7, RZ, RZ, R18 ;  /* 0x000000ffff077224 */ /* 0x000fce00078e0012 */
[----:B----4-:R-:W-:Y:S01]  /*1d110*/  HMMA.16816.F32 R4, R4, R2, R8 ;  /* 0x000000020404723c */ /* 0x010fe20000001808 */
[----:B------:R-:W4:Y:S04]  /*1d120*/  LDL.LU.64 R10, [R1+0x1908] ;  /* 0x00190800010a7983 */ /* 0x000f280000300a00 */
[----:B------:R-:W4:-:S14]  /*1d130*/  LDL.LU.64 R8, [R1+0x1900] ;  /* 0x0019000001087983 */ /* 0x000f1c0000300a00 */
        /* <DEDUP_REMOVED lines=8> */
[----:B--2---:R-:W-:Y:S04]  /*1d1c0*/  STL.64 [R1+0x18f0], R14 ;  /* 0x0018f00e01007387 */ /* 0x004fe80000100a00 */
[----:B---3--:R0:W-:Y:S04]  /*1d1d0*/  STL.64 [R1+0x18e8], R12 ;  /* 0x0018e80c01007387 */ /* 0x0081e80000100a00 */
[----:B0-----:R-:W2:Y:S04]  /*1d1e0*/  LDL.LU R12, [R1+0x90] ;  /* 0x00009000010c7983 */ /* 0x001ea80000300800 */
[----:B------:R-:W2:Y:S04]  /*1d1f0*/  LDL.LU R13, [R1+0x94] ;  /* 0x00009400010d7983 */ /* 0x000ea80000300800 */
[----:B------:R-:W2:Y:S04]  /*1d200*/  LDL.LU R14, [R1+0x98] ;  /* 0x00009800010e7983 */ /* 0x000ea80000300800 */
[----:B------:R-:W2:Y:S01]  /*1d210*/  LDL.LU R15, [R1+0x9c] ;  /* 0x00009c00010f7983 */ /* 0x000ea20000300800 */
[----:B----4-:R-:W-:Y:S03]  /*1d220*/  HMMA.16816.F32 R8, R4, R2, R8 ;  /* 0x000000020408723c */ /* 0x010fe60000001808 */
[----:B------:R-:W3:-:S15]  /*1d230*/  LDL R3, [R1+0xd0] ;  /* 0x0000d00001037983 */ /* 0x000ede0000100800 */
[----:B------:R-:W-:Y:S01]  /*1d240*/  NOP ;  /* 0x0000000000007918 */ /* 0x000fe20000000000 */
[----:B------:R0:W-:Y:S04]  /*1d250*/  STL.64 [R1+0x1858], R10 ;  /* 0x0018580a01007387 */ /* 0x0001e80000100a00 */
[----:B0-----:R-:W4:Y:S04]  /*1d260*/  LDL R10, [R1+0xf0] ;  /* 0x0000f000010a7983 */ /* 0x001f280000100800 */
[----:B------:R-:W4:Y:S01]  /*1d270*/  LDL R11, [R1+0xf4] ;  /* 0x0000f400010b7983 */ /* 0x000f220000100800 */
[----:B------:R-:W-:Y:S02]  /*1d280*/  IMAD.MOV.U32 R4, RZ, RZ, R20 ;  /* 0x000000ffff047224 */ /* 0x000fe400078e0014 */
[----:B------:R-:W-:Y:S01]  /*1d290*/  IMAD.MOV.U32 R5, RZ, RZ, R22 ;  /* 0x000000ffff057224 */ /* 0x000fe200078e0016 */
[----:B------:R0:W-:Y:S01]  /*1d2a0*/  STL.64 [R1+0x1850], R8 ;  /* 0x0018500801007387 */ /* 0x0001e20000100a00 */
[----:B------:R-:W-:-:S02]  /*1d2b0*/  IMAD.MOV.U32 R6, RZ, RZ, R16 ;  /* 0x000000ffff067224 */ /* 0x000fc400078e0010 */
[----:B------:R-:W-:Y:S01]  /*1d2c0*/  IMAD.MOV.U32 R7, RZ, RZ, R18 ;  /* 0x000000ffff077224 */ /* 0x000fe200078e0012 */
[----:B---3--:R-:W-:Y:S02]  /*1d2d0*/  F2FP.F16.E4M3.UNPACK_B R2, R3 ;  /* 0x00000003ff02723e */ /* 0x008fe400020006ff */
[----:B------:R-:W-:-:S07]  /*1d2e0*/  F2FP.F16.E4M3.UNPACK_B R3, R0 ;  /* 0x00000000ff03723e */ /* 0x000fce00020006ff */
[----:B--2---:R-:W-:Y:S01]  /*1d2f0*/  HMMA.16816.F32 R4, R4, R2, R12 ;  /* 0x000000020404723c */ /* 0x004fe2000000180c */
[----:B----4-:R1:W-:Y:S04]  /*1d300*/  STL.64 [R1+0x18e0], R10 ;  /* 0x0018e00a01007387 */ /* 0x0103e80000100a00 */
[----:B0-----:R-:W2:Y:S04]  /*1d310*/  LDL.LU R8, [R1+0x70] ;  /* 0x0000700001087983 */ /* 0x001ea80000300800 */
[----:B------:R-:W2:Y:S04]  /*1d320*/  LDL.LU R9, [R1+0x74] ;  /* 0x0000740001097983 */ /* 0x000ea80000300800 */
[----:B-1----:R-:W2:Y:S04]  /*1d330*/  LDL.LU R10, [R1+0x78] ;  /* 0x00007800010a7983 */ /* 0x002ea80000300800 */
[----:B------:R-:W2:Y:S04]  /*1d340*/  LDL.LU R11, [R1+0x7c] ;  /* 0x00007c00010b7983 */ /* 0x000ea80000300800 */
[----:B------:R-:W3:Y:S04]  /*1d350*/  LDL.LU R0, [R1+0x18f8] ;  /* 0x0018f80001007983 */ /* 0x000ee80000300800 */
[----:B------:R-:W4:Y:S04]  /*1d360*/  LDL.LU.64 R14, [R1+0x18f0] ;  /* 0x0018f000010e7983 */ /* 0x000f280000300a00 */
[----:B------:R-:W5:Y:S04]  /*1d370*/  LDL.LU.64 R12, [R1+0x18e8] ;  /* 0x0018e800010c7983 */ /* 0x000f680000300a00 */
[----:B------:R-:W-:Y:S04]  /*1d380*/  STL.64 [R1+0x20], R4 ;  /* 0x0000200401007387 */ /* 0x000fe80000100a00 */
[----:B------:R0:W-:Y:S02]  /*1d390*/  STL.64 [R1+0x28], R6 ;  /* 0x0000280601007387 */ /* 0x0001e40000100a00 */
[----:B0-----:R-:W-:-:S02]  /*1d3a0*/  IMAD.MOV.U32 R6, RZ, RZ, R24 ;  /* 0x000000ffff067224 */ /* 0x001fc400078e0018 */
[----:B------:R-:W-:Y:S02]  /*1d3b0*/  IMAD.MOV.U32 R7, RZ, RZ, R26 ;  /* 0x000000ffff077224 */ /* 0x000fe400078e001a */
[----:B----4-:R-:W-:Y:S01]  /*1d3c0*/  IMAD.MOV.U32 R5, RZ, RZ, R14 ;  /* 0x000000ffff057224 */ /* 0x010fe200078e000e */
[----:B------:R-:W-:Y:S01]  /*1d3d0*/  STL.64 [R1+0x1898], R14 ;  /* 0x0018980e01007387 */ /* 0x000fe20000100a00 */
[----:B-----5:R-:W-:-:S03]  /*1d3e0*/  IMAD.MOV.U32 R4, RZ, RZ, R12 ;  /* 0x000000ffff047224 */ /* 0x020fc600078e000c */
[----:B------:R0:W-:Y:S04]  /*1d3f0*/  STL.64 [R1+0x1890], R12 ;  /* 0x0018900c01007387 */ /* 0x0001e80000100a00 */
[----:B--2---:R-:W-:Y:S01]  /*1d400*/  HMMA.16816.F32 R4, R4, R2, R8 ;  /* 0x000000020404723c */ /* 0x004fe20000001808 */
[----:B0-----:R-:W2:Y:S04]  /*1d410*/  LDL.LU R12, [R1+0x80] ;  /* 0x00008000010c7983 */ /* 0x001ea80000300800 */
[----:B------:R-:W2:Y:S04]  /*1d420*/  LDL.LU R13, [R1+0x84] ;  /* 0x00008400010d7983 */ /* 0x000ea80000300800 */
[----:B------:R-:W2:Y:S04]  /*1d430*/  LDL.LU R14, [R1+0x88] ;  /* 0x00008800010e7983 */ /* 0x000ea80000300800 */
[----:B------:R-:W4:Y:S01]  /*1d440*/  LDL.LU.64 R10, [R1+0x18e0] ;  /* 0x0018e000010a7983 */ /* 0x000f220000300a00 */
[----:B------:R-:W-:-:S05]  /*1d450*/  IMAD.MOV.U32 R8, RZ, RZ, R27 ;  /* 0x000000ffff087224 */ /* 0x000fca00078e001b */
[----:B------:R-:W-:Y:S01]  /*1d460*/  STL.64 [R1+0x50], R4 ;  /* 0x0000500401007387 */ /* 0x000fe20000100a00 */
[----:B------:R-:W-:-:S03]  /*1d470*/  IMAD.MOV.U32 R9, RZ, RZ, R25 ;  /* 0x000000ffff097224 */ /* 0x000fc600078e0019 */
[----:B------:R-:W-:Y:S04]  /*1d480*/  STL [R1+0x58], R6 ;  /* 0x0000580601007387 */ /* 0x000fe80000100800 */
[----:B------:R-:W5:Y:S04]  /*1d490*/  LDL.LU R27, [R1+0x18dc] ;  /* 0x0018dc00011b7983 */ /* 0x000f680000300800 */
[----:B------:R-:W2:Y:S01]  /*1d4a0*/  LDL.LU R25, [R1+0x18d8] ;  /* 0x0018d80001197983 */ /* 0x000ea20000300800 */
[----:B----4-:R-:W-:Y:S01]  /*1d4b0*/  F2FP.F16.E4M3.UNPACK_B R2, R10 ;  /* 0x0000000aff02723e */ /* 0x010fe200020006ff */
[----:B------:R-:W-:Y:S01]  /*1d4c0*/  IMAD.MOV.U32 R10, RZ, RZ, R21 ;  /* 0x000000ffff0a7224 */ /* 0x000fe200078e0015 */
[----:B------:R-:W-:Y:S01]  /*1d4d0*/  F2FP.F16.E4M3.UNPACK_B R3, R11 ;  /* 0x0000000bff03723e */ /* 0x000fe200020006ff */
[----:B------:R-:W4:Y:S01]  /*1d4e0*/  LDL.LU R21, [R1+0x18d4] ;  /* 0x0018d40001157983 */ /* 0x000f220000300800 */
[----:B------:R-:W-:-:S03]  /*1d4f0*/  IMAD.MOV.U32 R11, RZ, RZ, R19 ;  /* 0x000000ffff0b7224 */ /* 0x000fc600078e0013 */
[----:B------:R-:W2:Y:S04]  /*1d500*/  LDL.LU R19, [R1+0x18d0] ;  /* 0x0018d00001137983 */ /* 0x000ea80000300800 */
[----:B------:R0:W-:Y:S04]  /*1d510*/  STL.64 [R1+0x1868], R10 ;  /* 0x0018680a01007387 */ /* 0x0001e80000100a00 */
[----:B------:R1:W-:Y:S01]  /*1d520*/  STL.64 [R1+0x1860], R8 ;  /* 0x0018600801007387 */ /* 0x0003e20000100a00 */
[----:B0-----:R-:W-:Y:S02]  /*1d530*/  IMAD.MOV.U32 R10, RZ, RZ, R23 ;  /* 0x000000ffff0a7224 */ /* 0x001fe400078e0017 */
[----:B------:R-:W-:-:S02]  /*1d540*/  IMAD.MOV.U32 R11, RZ, RZ, R17 ;  /* 0x000000ffff0b7224 */ /* 0x000fc400078e0011 */
[----:B-1----:R-:W-:Y:S02]  /*1d550*/  IMAD.MOV.U32 R8, RZ, RZ, R29 ;  /* 0x000000ffff087224 */ /* 0x002fe400078e001d */
[----:B------:R-:W3:Y:S01]  /*1d560*/  LDL.LU R29, [R1+0x18cc] ;  /* 0x0018cc00011d7983 */ /* 0x000ee20000300800 */
[----:B------:R-:W-:-:S03]  /*1d570*/  IMAD.MOV.U32 R9, RZ, RZ, R28 ;  /* 0x000000ffff097224 */ /* 0x000fc600078e001c */
[----:B------:R-:W3:Y:S04]  /*1d580*/  LDL.LU R28, [R1+0x18c8] ;  /* 0x0018c800011c7983 */ /* 0x000ee80000300800 */
[----:B------:R-:W3:Y:S04]  /*1d590*/  LDL.LU R23, [R1+0x18c4] ;  /* 0x0018c40001177983 */ /* 0x000ee80000300800 */
[----:B------:R-:W3:Y:S04]  /*1d5a0*/  LDL.LU R17, [R1+0x18c0] ;  /* 0x0018c00001117983 */ /* 0x000ee80000300800 */
[----:B------:R-:W-:Y:S04]  /*1d5b0*/  STL.64 [R1+0x1878], R10 ;  /* 0x0018780a01007387 */ /* 0x000fe80000100a00 */
[----:B------:R4:W-:Y:S02]  /*1d5c0*/  STL.64 [R1+0x1870], R8 ;  /* 0x0018700801007387 */ /* 0x0009e40000100a00 */
[----:B----4-:R-:W-:-:S02]  /*1d5d0*/  IMAD.MOV.U32 R9, RZ, RZ, R21 ;  /* 0x000000ffff097224 */ /* 0x010fc400078e0015 */
[----:B--2---:R-:W-:Y:S02]  /*1d5e0*/  IMAD.MOV.U32 R8, RZ, RZ, R19 ;  /* 0x000000ffff087224 */ /* 0x004fe400078e0013 */
[----:B------:R-:W2:Y:S04]  /*1d5f0*/  LDL.LU R19, [R1+0x18bc] ;  /* 0x0018bc0001137983 */ /* 0x000ea80000300800 */
[----:B------:R-:W4:Y:S01]  /*1d600*/  LDL.LU R21, [R1+0x18b8] ;  /* 0x0018b80001157983 */ /* 0x000f220000300800 */
[----:B------:R-:W-:Y:S02]  /*1d610*/  IMAD.MOV.U32 R10, RZ, RZ, R25 ;  /* 0x000000ffff0a7224 */ /* 0x000fe400078e0019 */
[----:B-----5:R-:W-:Y:S01]  /*1d620*/  IMAD.MOV.U32 R11, RZ, RZ, R27 ;  /* 0x000000ffff0b7224 */ /* 0x020fe200078e001b */
[----:B------:R-:W5:Y:S01]  /*1d630*/  LDL.LU R25, [R1+0x18b4] ;  /* 0x0018b40001197983 */ /* 0x000f620000300800 */
[----:B---3--:R-:W-:-:S02]  /*1d640*/  IMAD.MOV.U32 R15, RZ, RZ, R0 ;  /* 0x000000ffff0f7224 */ /* 0x008fc400078e0000 */
[----:B------:R-:W-:Y:S01]  /*1d650*/  IMAD.MOV.U32 R0, RZ, RZ, R7 ;  /* 0x000000ffff007224 */ /* 0x000fe200078e0007 */
[----:B------:R-:W3:Y:S01]  /*1d660*/  LDL.LU R27, [R1+0x18b0] ;  /* 0x0018b000011b7983 */ /* 0x000ee20000300800 */
[----:B------:R-:W-:Y:S02]  /*1d670*/  IMAD.MOV.U32 R4, RZ, RZ, R20 ;  /* 0x000000ffff047224 */ /* 0x000fe400078e0014 */
[----:B------:R-:W-:Y:S01]  /*1d680*/  IMAD.MOV.U32 R5, RZ, RZ, R22 ;  /* 0x000000ffff057224 */ /* 0x000fe200078e0016 */
[----:B------:R0:W-:Y:S01]  /*1d690*/  STL.64 [R1+0x1888], R10 ;  /* 0x0018880a01007387 */ /* 0x0001e20000100a00 */
[----:B------:R-:W-:Y:S02]  /*1d6a0*/  IMAD.MOV.U32 R6, RZ, RZ, R16 ;  /* 0x000000ffff067224 */ /* 0x000fe400078e0010 */
[----:B------:R-:W-:Y:S01]  /*1d6b0*/  IMAD.MOV.U32 R7, RZ, RZ, R18 ;  /* 0x000000ffff077224 */ /* 0x000fe200078e0012 */
[----:B------:R1:W-:Y:S06]  /*1d6c0*/  STL.64 [R1+0x1880], R8 ;  /* 0x0018800801007387 */ /* 0x0003ec0000100a00 */
[----:B------:R-:W-:Y:S01]  /*1d6d0*/  HMMA.16816.F32 R4, R4, R2, R12 ;  /* 0x000000020404723c */ /* 0x000fe2000000180c */
[----:B0-----:R-:W-:-:S02]  /*1d6e0*/  IMAD.MOV.U32 R11, RZ, RZ, R23 ;  /* 0x000000ffff0b7224 */ /* 0x001fc400078e0017 */
[----:B-1----:R-:W-:Y:S02]  /*1d6f0*/  IMAD.MOV.U32 R8, RZ, RZ, R17 ;  /* 0x000000ffff087224 */ /* 0x002fe400078e0011 */
[----:B------:R-:W3:Y:S01]  /*1d700*/  LDL.LU R17, [R1+0x18ac] ;  /* 0x0018ac0001117983 */ /* 0x000ee20000300800 */
[----:B--2---:R-:W-:-:S03]  /*1d710*/  IMAD.MOV.U32 R9, RZ, RZ, R19 ;  /* 0x000000ffff097224 */ /* 0x004fc600078e0013 */
[----:B------:R-:W2:Y:S01]  /*1d720*/  LDL.LU R19, [R1+0x18a8] ;  /* 0x0018a80001137983 */ /* 0x000ea20000300800 */
[----:B----4-:R-:W-:-:S03]  /*1d730*/  IMAD.MOV.U32 R10, RZ, RZ, R21 ;  /* 0x000000ffff0a7224 */ /* 0x010fc600078e0015 */
[----:B------:R-:W4:Y:S04]  /*1d740*/  LDL.LU R21, [R1+0x18a4] ;  /* 0x0018a40001157983 */ /* 0x000f280000300800 */
[----:B------:R-:W2:Y:S04]  /*1d750*/  LDL.LU R23, [R1+0x18a0] ;  /* 0x0018a00001177983 */ /* 0x000ea80000300800 */
[----:B------:R-:W2:Y:S04]  /*1d760*/  LDL.LU.64 R14, [R1+0x1898] ;  /* 0x00189800010e7983 */ /* 0x000ea80000300a00 */
[----:B------:R-:W3:Y:S01]  /*1d770*/  LDL.LU.64 R12, [R1+0x1890] ;  /* 0x00189000010c7983 */ /* 0x000ee20000300a00 */
[----:B------:R-:W-:-:S02]  /*1d780*/  IMAD.MOV.U32 R16, RZ, RZ, R4 ;  /* 0x000000ffff107224 */ /* 0x000fc400078e0004 */
[----:B------:R-:W-:Y:S01]  /*1d790*/  IMAD.MOV.U32 R18, RZ, RZ, R6 ;  /* 0x000000ffff127224 */ /* 0x000fe200078e0006 */
[----:B------:R-:W-:Y:S01]  /*1d7a0*/  STL [R1+0xa4], R5 ;  /* 0x0000a40501007387 */ /* 0x000fe20000100800 */
[----:B------:R-:W-:-:S03]  /*1d7b0*/  IMAD.MOV.U32 R6, RZ, RZ, R24 ;  /* 0x000000ffff067224 */ /* 0x000fc600078e0018 */
[----:B------:R0:W-:Y:S04]  /*1d7c0*/  STL [R1+0xac], R7 ;  /* 0x0000ac0701007387 */ /* 0x0001e80000100800 */
[----:B------:R-:W4:Y:S01]  /*1d7d0*/  LDL.LU R24, [R1+0xe4] ;  /* 0x0000e40001187983 */ /* 0x000f220000300800 */
[----:B0-----:R-:W-:-:S03]  /*1d7e0*/  IMAD.MOV.U32 R7, RZ, RZ, R26 ;  /* 0x000000ffff077224 */ /* 0x001fc600078e001a */
[----:B------:R-:W4:Y:S01]  /*1d7f0*/  LDL.LU R26, [R1+0xe0] ;  /* 0x0000e000011a7983 */ /* 0x000f220000300800 */
[----:B--2---:R-:W-:Y:S02]  /*1d800*/  IMAD.MOV.U32 R5, RZ, RZ, R14 ;  /* 0x000000ffff057224 */ /* 0x004fe400078e000e */
[----:B---3--:R-:W-:-:S07]  /*1d810*/  IMAD.MOV.U32 R4, RZ, RZ, R12 ;  /* 0x000000ffff047224 */ /* 0x008fce00078e000c */
[----:B------:R-:W-:Y:S01]  /*1d820*/  HMMA.16816.F32 R4, R4, R2, R8 ;  /* 0x000000020404723c */ /* 0x000fe20000001808 */
[----:B------:R-:W2:Y:S04]  /*1d830*/  LDL.LU.64 R10, [R1+0x1888] ;  /* 0x00188800010a7983 */ /* 0x000ea80000300a00 */
[----:B------:R-:W2:Y:S01]  /*1d840*/  LDL.LU.64 R8, [R1+0x1880] ;  /* 0x0018800001087983 */ /* 0x000ea20000300a00 */
[----:B------:R-:W-:Y:S02]  /*1d850*/  F2FP.F16.E4M3.UNPACK_B R2, R28.H1 ;  /* 0x0000001cff02723e */ /* 0x000fe400030006ff */
[----:B------:R-:W-:-:S11]  /*1d860*/  F2FP.F16.E4M3.UNPACK_B R3, R29.H1 ;  /* 0x0000001dff03723e */ /* 0x000fd600030006ff */
[----:B------:R-:W-:Y:S01]  /*1d870*/  IMAD.MOV.U32 R14, RZ, RZ, R6 ;  /* 0x000000ffff0e7224 */ /* 0x000fe200078e0006 */
[----:B------:R4:W-:Y:S01]  /*1d880*/  STL.64 [R1+0x10], R4 ;  /* 0x0000100401007387 */ /* 0x0009e20000100a00 */
[----:B------:R-:W-:Y:S02]  /*1d890*/  IMAD.MOV.U32 R12, RZ, RZ, R7 ;  /* 0x000000ffff0c7224 */ /* 0x000fe400078e0007 */
[----:B------:R-:W-:Y:S01]  /*1d8a0*/  IMAD.MOV.U32 R6, RZ, RZ, R17 ;  /* 0x000000ffff067224 */ /* 0x000fe200078e0011 */
[----:B------:R-:W3:Y:S01]  /*1d8b0*/  LDL.LU R22, [R1+0xd0] ;  /* 0x0000d00001167983 */ /* 0x000ee20000300800 */
[----:B------:R-:W-:-:S03]  /*1d8c0*/  IMAD.MOV.U32 R7, RZ, RZ, R19 ;  /* 0x000000ffff077224 */ /* 0x000fc600078e0013 */
[----:B------:R-:W3:Y:S01]  /*1d8d0*/  LDL.LU R20, [R1+0xd4] ;  /* 0x0000d40001147983 */ /* 0x000ee20000300800 */
[----:B----4-:R-:W-:Y:S02]  /*1d8e0*/  IMAD.MOV.U32 R4, RZ, RZ, R21 ;  /* 0x000000ffff047224 */ /* 0x010fe400078e0015 */
[----:B------:R-:W-:-:S07]  /*1d8f0*/  IMAD.MOV.U32 R5, RZ, RZ, R23 ;  /* 0x000000ffff057224 */ /* 0x000fce00078e0017 */
[----:B--2---:R-:W-:Y:S01]  /*1d900*/  HMMA.16816.F32 R4, R4, R2, R8 ;  /* 0x000000020404723c */ /* 0x004fe20000001808 */
[----:B------:R-:W2:Y:S04]  /*1d910*/  LDL.LU.64 R10, [R1+0x1878] ;  /* 0x00187800010a7983 */ /* 0x000ea80000300a00 */
[----:B------:R-:W2:-:S14]  /*1d920*/  LDL.LU.64 R8, [R1+0x1870] ;  /* 0x0018700001087983 */ /* 0x000e9c0000300a00 */
[----:B------:R0:W-:Y:S04]  /*1d930*/  STL.64 [R1+0x90], R4 ;  /* 0x0000900401007387 */ /* 0x0001e80000100a00 */
[----:B------:R5:W-:Y:S01]  /*1d940*/  STL.64 [R1+0x98], R6 ;  /* 0x0000980601007387 */ /* 0x000be20000100a00 */
[----:B0-----:R-:W-:Y:S02]  /*1d950*/  IMAD.MOV.U32 R4, RZ, RZ, R13 ;  /* 0x000000ffff047224 */ /* 0x001fe400078e000d */
[----:B------:R-:W-:Y:S02]  /*1d960*/  IMAD.MOV.U32 R5, RZ, RZ, R15 ;  /* 0x000000ffff057224 */ /* 0x000fe400078e000f */
[----:B-----5:R-:W-:Y:S02]  /*1d970*/  IMAD.MOV.U32 R6, RZ, RZ, R25 ;  /* 0x000000ffff067224 */ /* 0x020fe400078e0019 */
[----:B------:R-:W-:-:S07]  /*1d980*/  IMAD.MOV.U32 R7, RZ, RZ, R27 ;  /* 0x000000ffff077224 */ /* 0x000fce00078e001b */
[----:B--2---:R-:W-:Y:S01]  /*1d990*/  HMMA.16816.F32 R4, R4, R2, R8 ;  /* 0x000000020404723c */ /* 0x004fe20000001808 */
[----:B------:R-:W2:Y:S04]  /*1d9a0*/  LDL.LU.64 R10, [R1+0x1868] ;  /* 0x00186800010a7983 */ /* 0x000ea80000300a00 */
[----:B------:R-:W2:Y:S01]  /*1d9b0*/  LDL.LU.64 R8, [R1+0x1860] ;  /* 0x0018600001087983 */ /* 0x000ea20000300a00 */
[----:B------:R-:W-:Y:S02]  /*1d9c0*/  F2FP.F16.E4M3.UNPACK_B R2, R26.H1 ;  /* 0x0000001aff02723e */ /* 0x000fe400030006ff */
[----:B------:R-:W-:-:S11]  /*1d9d0*/  F2FP.F16.E4M3.UNPACK_B R3, R24.H1 ;  /* 0x00000018ff03723e */ /* 0x000fd600030006ff */
[----:B------:R-:W-:Y:S01]  /*1d9e0*/  IMAD.MOV.U32 R29, RZ, RZ, R6 ;  /* 0x000000ffff1d7224 */ /* 0x000fe200078e0006 */
[----:B------:R0:W-:Y:S01]  /*1d9f0*/  STL.64 [R1], R4 ;  /* 0x0000000401007387 */ /* 0x0001e20000100a00 */
[----:B------:R-:W-:Y:S02]  /*1da00*/  IMAD.MOV.U32 R28, RZ, RZ, R7 ;  /* 0x000000ffff1c7224 */ /* 0x000fe400078e0007 */
[----:B------:R-:W-:Y:S02]  /*1da10*/  IMAD.MOV.U32 R6, RZ, RZ, R17 ;  /* 0x000000ffff067224 */ /* 0x000fe400078e0011 */
[----:B------:R-:W-:Y:S02]  /*1da20*/  IMAD.MOV.U32 R7, RZ, RZ, R19 ;  /* 0x000000ffff077224 */ /* 0x000fe400078e0013 */
[----:B0-----:R-:W-:Y:S02]  /*1da30*/  IMAD.MOV.U32 R4, RZ, RZ, R21 ;  /* 0x000000ffff047224 */ /* 0x001fe400078e0015 */
[----:B------:R-:W-:-:S07]  /*1da40*/  IMAD.MOV.U32 R5, RZ, RZ, R23 ;  /* 0x000000ffff057224 */ /* 0x000fce00078e0017 */
[----:B--2---:R-:W-:Y:S01]  /*1da50*/  HMMA.16816.F32 R4, R4, R2, R8 ;  /* 0x000000020404723c */ /* 0x004fe20000001808 */
[----:B------:R-:W2:Y:S04]  /*1da60*/  LDL.LU.64 R10, [R1+0x1858] ;  /* 0x00185800010a7983 */ /* 0x000ea80000300a00 */
[----:B------:R-:W2:-:S14]  /*1da70*/  LDL.LU.64 R8, [R1+0x1850] ;  /* 0x0018500001087983 */ /* 0x000e9c0000300a00 */
[----:B------:R0:W-:Y:S04]  /*1da80*/  STL.64 [R1+0x80], R4 ;  /* 0x0000800401007387 */ /* 0x0001e80000100a00 */
[----:B------:R-:W-:Y:S04]  /*1da90*/  STL.64 [R1+0x88], R6 ;  /* 0x0000880601007387 */ /* 0x000fe80000100a00 */
[----:B------:R-:W-:Y:S04]  /*1daa0*/  STL.64 [R1+0x1840], R14 ;  /* 0x0018400e01007387 */ /* 0x000fe80000100a00 */
[----:B------:R1:W-:Y:S01]  /*1dab0*/  STL.64 [R1+0x1838], R12 ;  /* 0x0018380c01007387 */ /* 0x0003e20000100a00 */
[----:B0-----:R-:W-:-:S02]  /*1dac0*/  IMAD.MOV.U32 R4, RZ, RZ, R13 ;  /* 0x000000ffff047224 */ /* 0x001fc400078e000d */
[----:B------:R-:W-:Y:S01]  /*1dad0*/  IMAD.MOV.U32 R5, RZ, RZ, R15 ;  /* 0x000000ffff057224 */ /* 0x000fe200078e000f */
[----:B-1----:R-:W4:Y:S04]  /*1dae0*/  LDL.LU R12, [R1+0x20] ;  /* 0x00002000010c7983 */ /* 0x002f280000300800 */
[----:B------:R-:W4:Y:S04]  /*1daf0*/  LDL.LU R13, [R1+0x24] ;  /* 0x00002400010d7983 */ /* 0x000f280000300800 */
[----:B------:R-:W4:Y:S04]  /*1db00*/  LDL.LU R14, [R1+0x28] ;  /* 0x00002800010e7983 */ /* 0x000f280000300800 */
[----:B------:R-:W4:Y:S01]  /*1db10*/  LDL.LU R15, [R1+0x2c] ;  /* 0x00002c00010f7983 */ /* 0x000f220000300800 */
[----:B------:R-:W-:-:S02]  /*1db20*/  IMAD.MOV.U32 R6, RZ, RZ, R25 ;  /* 0x000000ffff067224 */ /* 0x000fc400078e0019 */
[----:B------:R-:W-:-:S07]  /*1db30*/  IMAD.MOV.U32 R7, RZ, RZ, R27 ;  /* 0x000000ffff077224 */ /* 0x000fce00078e001b */
[----:B--2---:R-:W-:-:S15]  /*1db40*/  HMMA.16816.F32 R8, R4, R2, R8 ;  /* 0x000000020408723c */ /* 0x004fde0000001808 */
[----:B------:R-:W-:-:S04]  /*1db50*/  NOP ;  /* 0x0000000000007918 */ /* 0x000fc80000000000 */
[----:B------:R-:W-:Y:S04]  /*1db60*/  STL [R1+0x64], R9 ;  /* 0x0000640901007387 */ /* 0x000fe80000100800 */
[----:B------:R0:W-:Y:S04]  /*1db70*/  STL [R1+0x6c], R11 ;  /* 0x00006c0b01007387 */ /* 0x0001e80000100800 */
[----:B0-----:R-:W2:Y:S01]  /*1db80*/  LDL R11, [R1+0x124] ;  /* 0x00012400010b7983 */ /* 0x001ea20000100800 */
[----:B---3--:R-:W-:Y:S01]  /*1db90*/  F2FP.F16.E4M3.UNPACK_B R3, R20.H1 ;  /* 0x00000014ff03723e */ /* 0x008fe200030006ff */
[----:B------:R-:W-:-:S02]  /*1dba0*/  IMAD.MOV.U32 R4, RZ, RZ, R21 ;  /* 0x000000ffff047224 */ /* 0x000fc400078e0015 */
[----:B------:R0:W-:Y:S01]  /*1dbb0*/  STL [R1+0x1834], R23 ;  /* 0x0018341701007387 */ /* 0x0001e20000100800 */
[----:B------:R-:W-:Y:S01]  /*1dbc0*/  F2FP.F16.E4M3.UNPACK_B R2, R22.H1 ;  /* 0x00000016ff02723e */ /* 0x000fe200030006ff */
[----:B------:R-:W-:Y:S02]  /*1dbd0*/  IMAD.MOV.U32 R5, RZ, RZ, R23 ;  /* 0x000000ffff057224 */ /* 0x000fe400078e0017 */
[----:B------:R1:W-:Y:S04]  /*1dbe0*/  STL [R1+0x1830], R21 ;  /* 0x0018301501007387 */ /* 0x0003e80000100800 */
[----:B------:R-:W3:Y:S01]  /*1dbf0*/  LDL.LU R20, [R1+0x50] ;  /* 0x0000500001147983 */ /* 0x000ee20000300800 */
[----:B0-----:R-:W-:-:S03]  /*1dc00*/  IMAD.MOV.U32 R23, RZ, RZ, R0 ;  /* 0x000000ffff177224 */ /* 0x001fc600078e0000 */
[----:B-1----:R-:W3:Y:S04]  /*1dc10*/  LDL.LU R21, [R1+0x54] ;  /* 0x0000540001157983 */ /* 0x002ee80000300800 */
[----:B------:R-:W3:Y:S04]  /*1dc20*/  LDL.LU R22, [R1+0x58] ;  /* 0x0000580001167983 */ /* 0x000ee80000300800 */
[----:B------:R-:W5:Y:S01]  /*1dc30*/  LDL.LU R0, [R1+0x1848] ;  /* 0x0018480001007983 */ /* 0x000f620000300800 */
[----:B------:R-:W-:Y:S02]  /*1dc40*/  IMAD.MOV.U32 R6, RZ, RZ, R17 ;  /* 0x000000ffff067224 */ /* 0x000fe400078e0011 */
[----:B------:R-:W-:-:S07]  /*1dc50*/  IMAD.MOV.U32 R7, RZ, RZ, R19 ;  /* 0x000000ffff077224 */ /* 0x000fce00078e0013 */
[----:B----4-:R-:W-:Y:S01]  /*1dc60*/  HMMA.16816.F32 R4, R4, R2, R12 ;  /* 0x000000020404723c */ /* 0x010fe2000000180c */
[----:B------:R-:W4:Y:S04]  /*1dc70*/  LDL.LU.64 R14, [R1+0x1840] ;  /* 0x00184000010e7983 */ /* 0x000f280000300a00 */
[----:B------:R-:W3:-:S14]  /*1dc80*/  LDL.LU.64 R12, [R1+0x1838] ;  /* 0x00183800010c7983 */ /* 0x000edc0000300a00 */
[----:B------:R-:W-:Y:S04]  /*1dc90*/  STL.64 [R1+0x70], R4 ;  /* 0x0000700401007387 */ /* 0x000fe80000100a00 */
[----:B------:R-:W-:Y:S01]  /*1dca0*/  STL.64 [R1+0x78], R6 ;  /* 0x0000780601007387 */ /* 0x000fe20000100a00 */
[----:B------:R-:W-:Y:S02]  /*1dcb0*/  IMAD.MOV.U32 R24, RZ, RZ, R8 ;  /* 0x000000ffff187224 */ /* 0x000fe400078e0008 */
[----:B------:R-:W-:Y:S02]  /*1dcc0*/  IMAD.MOV.U32 R26, RZ, RZ, R10 ;  /* 0x000000ffff1a7224 */ /* 0x000fe400078e000a */
[----:B------:R-:W-:Y:S01]  /*1dcd0*/  IMAD.MOV.U32 R10, RZ, RZ, R25 ;  /* 0x000000ffff0a7224 */ /* 0x000fe200078e0019 */
[----:B--2---:R-:W0:Y:S04]  /*1dce0*/  LDSM.16.MT88.4 R4, [R11+UR7+0xa800] ;  /* 0x00a800070b04783b */ /* 0x004e280008004200 */
[----:B0-----:R-:W-:Y:S04]  /*1dcf0*/  STL.64 [R1+0x30], R4 ;  /* 0x0000300401007387 */ /* 0x001fe80000100a00 */
[----:B------:R-:W-:Y:S04]  /*1dd00*/  STL.64 [R1+0x38], R6 ;  /* 0x0000380601007387 */ /* 0x000fe80000100a00 */
[----:B------:R-:W0:Y:S01]  /*1dd10*/  LDSM.16.MT88.4 R4, [R11+UR7+0xac00] ;  /* 0x00ac00070b04783b */ /* 0x000e220008004200 */
[----:B---3--:R-:W-:-:S02]  /*1dd20*/  IMAD.MOV.U32 R8, RZ, RZ, R13 ;  /* 0x000000ffff087224 */ /* 0x008fc400078e000d */
[----:B----4-:R-:W-:Y:S01]  /*1dd30*/  IMAD.MOV.U32 R9, RZ, RZ, R15 ;  /* 0x000000ffff097224 */ /* 0x010fe200078e000f */
[----:B0-----:R-:W-:Y:S04]  /*1dd40*/  STL.64 [R1+0x20], R4 ;  /* 0x0000200401007387 */ /* 0x001fe80000100a00 */
[----:B------:R-:W-:Y:S04]  /*1dd50*/  STL.64 [R1+0x28], R6 ;  /* 0x0000280601007387 */ /* 0x000fe80000100a00 */
[----:B-----5:R-:W0:Y:S01]  /*1dd60*/  LDSM.16.MT88.4 R4, [R0+UR7+0xa800] ;  /* 0x00a800070004783b */ /* 0x020e220008004200 */
[----:B------:R-:W-:-:S07]  /*1dd70*/  IMAD.MOV.U32 R11, RZ, RZ, R27 ;  /* 0x000000ffff0b7224 */ /* 0x000fce00078e001b */
[----:B------:R-:W-:Y:S01]  /*1dd80*/  HMMA.16816.F32 R8, R8, R2, R20 ;  /* 0x000000020808723c */ /* 0x000fe20000001814 */
[----:B0-----:R-:W-:Y:S04]  /*1dd90*/  STL [R1+0x17dc], R5 ;  /* 0x0017dc0501007387 */ /* 0x001fe80000100800 */
[----:B------:R0:W-:Y:S04]  /*1dda0*/  STL [R1+0x17d8], R7 ;  /* 0x0017d80701007387 */ /* 0x0001e80000100800 */
[----:B------:R-:W2:Y:S04]  /*1ddb0*/  LDL.LU R23, [R1+0x1834] ;  /* 0x0018340001177983 */ /* 0x000ea80000300800 */
[----:B------:R-:W3:Y:S04]  /*1ddc0*/  LDL.LU R21, [R1+0x1830] ;  /* 0x0018300001157983 */ /* 0x000ee80000300800 */
[----:B------:R-:W4:Y:S04]  /*1ddd0*/  LDL.LU R2, [R1+0xf0] ;  /* 0x0000f00001027983 */ /* 0x000f280000300800 */
[----:B------:R-:W5:Y:S04]  /*1dde0*/  LDL.LU R3, [R1+0xf4] ;  /* 0x0000f40001037983 */ /* 0x000f680000300800 */
[----:B------:R-:W-:Y:S04]  /*1ddf0*/  STL.64 [R1+0x50], R8 ;  /* 0x0000500801007387 */ /* 0x000fe80000100a00 */
[----:B------:R-:W-:Y:S04]  /*1de00*/  STL.64 [R1+0x58], R10 ;  /* 0x0000580a01007387 */ /* 0x000fe80000100a00 */
[----:B------:R-:W1:Y:S04]  /*1de10*/  LDSM.16.MT88.4 R8, [R0+UR7+0xac00] ;  /* 0x00ac00070008783b */ /* 0x000e680008004200 */
[----:B0-----:R-:W5:Y:S04]  /*1de20*/  LDL R7, [R1+0x108] ;  /* 0x0001080001077983 */ /* 0x001f680000100800 */
[----:B------:R-:W5:Y:S01]  /*1de30*/  LDL R5, [R1+0x10c] ;  /* 0x00010c0001057983 */ /* 0x000f620000100800 */
[----:B------:R-:W-:-:S03]  /*1de40*/  IMAD.MOV.U32 R22, RZ, RZ, R17 ;  /* 0x000000ffff167224 */ /* 0x000fc600078e0011 */
[----:B-1----:R-:W-:Y:S04]  /*1de50*/  STL [R1+0x17e4], R9 ;  /* 0x0017e40901007387 */ /* 0x002fe80000100800 */
[----:B------:R-:W-:Y:S04]  /*1de60*/  STL [R1+0x17e0], R11 ;  /* 0x0017e00b01007387 */ /* 0x000fe80000100800 */
[----:B------:R0:W-:Y:S04]  /*1de70*/  STL [R1+0x17a8], R0 ;  /* 0x0017a80001007387 */ /* 0x0001e80000100800 */
[----:B0-----:R-:W5:Y:S04]  /*1de80*/  LDL.LU R0, [R1+0x28] ;  /* 0x0000280001007983 */ /* 0x001f680000300800 */
[----:B------:R-:W5:Y:S01]  /*1de90*/  LDL.LU R17, [R1+0xa4] ;  /* 0x0000a40001117983 */ /* 0x000f620000300800 */
[----:B---3--:R-:W-:-:S02]  /*1dea0*/  IMAD.MOV.U32 R20, RZ, RZ, R21 ;  /* 0x000000ffff147224 */ /* 0x008fc400078e0015 */
[----:B--2---:R-:W-:Y:S02]  /*1deb0*/  IMAD.MOV.U32 R21, RZ, RZ, R23 ;  /* 0x000000ffff157224 */ /* 0x004fe400078e0017 */
[----:B------:R-:W-:Y:S02]  /*1dec0*/  IMAD.MOV.U32 R23, RZ, RZ, R19 ;  /* 0x000000ffff177224 */ /* 0x000fe400078e0013 */
[----:B------:R-:W2:Y:S01]  /*1ded0*/  LDL.LU R19, [R1+0xac] ;  /* 0x0000ac0001137983 */ /* 0x000ea20000300800 */
[----:B----4-:R-:W-:Y:S02]  /*1dee0*/  F2FP.F16.E4M3.UNPACK_B R2, R2.H1 ;  /* 0x00000002ff02723e */ /* 0x010fe400030006ff */
[----:B-----5:R-:W-:-:S07]  /*1def0*/  F2FP.F16.E4M3.UNPACK_B R3, R3.H1 ;  /* 0x00000003ff03723e */ /* 0x020fce00030006ff */
[----:B--2---:R-:W-:Y:S01]  /*1df00*/  HMMA.16816.F32 R16, R20, R2, R16 ;  /* 0x000000021410723c */ /* 0x004fe20000001810 */
[----:B------:R-:W2:Y:S04]  /*1df10*/  LDL.LU R20, [R1+0x90] ;  /* 0x0000900001147983 */ /* 0x000ea80000300800 */
[----:B------:R-:W2:Y:S04]  /*1df20*/  LDL.LU R21, [R1+0x94] ;  /* 0x0000940001157983 */ /* 0x000ea80000300800 */
[----:B------:R-:W2:Y:S04]  /*1df30*/  LDL.LU R22, [R1+0x98] ;  /* 0x0000980001167983 */ /* 0x000ea80000300800 */
[----:B------:R-:W2:Y:S06]  /*1df40*/  LDL.LU R23, [R1+0x9c] ;  /* 0x00009c0001177983 */ /* 0x000eac0000300800 */
[----:B------:R-:W-:Y:S04]  /*1df50*/  STL.64 [R1+0x1810], R18 ;  /* 0x0018101201007387 */ /* 0x000fe80000100a00 */
[----:B------:R0:W-:Y:S04]  /*1df60*/  STL.64 [R1+0x1808], R16 ;  /* 0x0018081001007387 */ /* 0x0001e80000100a00 */
[----:B0-----:R-:W3:Y:S04]  /*1df70*/  LDL.LU R16, [R1+0x10] ;  /* 0x0000100001107983 */ /* 0x001ee80000300800 */
[----:B------:R-:W3:Y:S01]  /*1df80*/  LDL.LU R17, [R1+0x14] ;  /* 0x0000140001117983 */ /* 0x000ee20000300800 */
[----:B------:R-:W-:-:S02]  /*1df90*/  IMAD.MOV.U32 R19, RZ, RZ, R12 ;  /* 0x000000ffff137224 */ /* 0x000fc400078e000c */
[----:B------:R-:W-:Y:S02]  /*1dfa0*/  IMAD.MOV.U32 R12, RZ, RZ, R13 ;  /* 0x000000ffff0c7224 */ /* 0x000fe400078e000d */
[----:B------:R-:W-:Y:S02]  /*1dfb0*/  IMAD.MOV.U32 R18, RZ, RZ, R14 ;  /* 0x000000ffff127224 */ /* 0x000fe400078e000e */
[----:B------:R-:W-:Y:S02]  /*1dfc0*/  IMAD.MOV.U32 R13, RZ, RZ, R15 ;  /* 0x000000ffff0d7224 */ /* 0x000fe400078e000f */
[----:B------:R-:W-:Y:S02]  /*1dfd0*/  IMAD.MOV.U32 R14, RZ, RZ, R25 ;  /* 0x000000ffff0e7224 */ /* 0x000fe400078e0019 */
[----:B------:R-:W-:Y:S01]  /*1dfe0*/  IMAD.MOV.U32 R15, RZ, RZ, R27 ;  /* 0x000000ffff0f7224 */ /* 0x000fe200078e001b */
[----:B------:R0:W-:Y:S04]  /*1dff0*/  STL [R1+0x182c], R26 ;  /* 0x00182c1a01007387 */ /* 0x0001e80000100800 */
[----:B------:R1:W-:Y:S01]  /*1e000*/  STL [R1+0x1828], R24 ;  /* 0x0018281801007387 */ /* 0x0003e20000100800 */
[----:B0-----:R-:W-:-:S03]  /*1e010*/  IMAD.MOV.U32 R26, RZ, RZ, R29 ;  /* 0x000000ffff1a7224 */ /* 0x001fc600078e001d */
[----:B-1----:R-:W4:Y:S04]  /*1e020*/  LDL.LU R24, [R1] ;  /* 0x0000000001187983 */ /* 0x002f280000300800 */
[----:B------:R-:W4:Y:S01]  /*1e030*/  LDL.LU R25, [R1+0x4] ;  /* 0x0000040001197983 */ /* 0x000f220000300800 */
[----:B---3--:R-:W-:-:S15]  /*1e040*/  HMMA.16816.F32 R12, R12, R2, R16 ;  /* 0x000000020c0c723c */ /* 0x008fde0000001810 */
[----:B------:R-:W-:-:S04]  /*1e050*/  NOP ;  /* 0x0000000000007918 */ /* 0x000fc80000000000 */
[----:B------:R-:W-:Y:S01]  /*1e060*/  IMAD.MOV.U32 R29, RZ, RZ, R14 ;  /* 0x000000ffff1d7224 */ /* 0x000fe200078e000e */
[----:B------:R0:W-:Y:S04]  /*1e070*/  STL.64 [R1+0x40], R12 ;  /* 0x0000400c01007387 */ /* 0x0001e80000100a00 */
[----:B------:R-:W2:Y:S04]  /*1e080*/  LDL R14, [R1+0x20] ;  /* 0x00002000010e7983 */ /* 0x000ea80000100800 */
[----:B------:R-:W3:Y:S04]  /*1e090*/  LDL R18, [R1+0xe8] ;  /* 0x0000e80001127983 */ /* 0x000ee80000100800 */
[----:B0-----:R-:W2:Y:S04]  /*1e0a0*/  LDL R12, [R1+0x30] ;  /* 0x00003000010c7983 */ /* 0x001ea80000100800 */
[----:B------:R-:W2:Y:S04]  /*1e0b0*/  LDL R13, [R1+0x38] ;  /* 0x00003800010d7983 */ /* 0x000ea80000100800 */
[----:B------:R-:W5:Y:S01]  /*1e0c0*/  LDL R19, [R1+0xec] ;  /* 0x0000ec0001137983 */ /* 0x000f620000100800 */
[----:B------:R-:W-:Y:S01]  /*1e0d0*/  IMAD.MOV.U32 R27, RZ, RZ, R28 ;  /* 0x000000ffff1b7224 */ /* 0x000fe200078e001c */
[----:B------:R-:W-:Y:S01]  /*1e0e0*/  F2FP.F16.E4M3.UNPACK_B R2, R7 ;  /* 0x00000007ff02723e */ /* 0x000fe200020006ff */
[----:B------:R-:W-:Y:S01]  /*1e0f0*/  IMAD.MOV.U32 R28, RZ, RZ, R15 ;  /* 0x000000ffff1c7224 */ /* 0x000fe200078e000f */
[----:B------:R-:W-:Y:S01]  /*1e100*/  F2FP.F16.E4M3.UNPACK_B R3, R5 ;  /* 0x00000005ff03723e */ /* 0x000fe200020006ff */
[----:B------:R-:W-:-:S07]  /*1e110*/  IMAD.MOV.U32 R15, RZ, RZ, R0 ;  /* 0x000000ffff0f7224 */ /* 0x000fce00078e0000 */
[----:B--2---:R-:W-:Y:S01]  /*1e120*/  HMMA.16816.F32 R20, R12, R2, R20 ;  /* 0x000000020c14723c */ /* 0x004fe20000001814 */
[----:B------:R-:W-:Y:S02]  /*1e130*/  IMAD.MOV.U32 R12, RZ, RZ, R4 ;  /* 0x000000ffff0c7224 */ /* 0x000fe400078e0004 */
[----:B------:R-:W-:Y:S02]  /*1e140*/  IMAD.MOV.U32 R13, RZ, RZ, R6 ;  /* 0x000000ffff0d7224 */ /* 0x000fe400078e0006 */
[----:B------:R-:W-:Y:S02]  /*1e150*/  IMAD.MOV.U32 R14, RZ, RZ, R8 ;  /* 0x000000ffff0e7224 */ /* 0x000fe400078e0008 */
[----:B------:R-:W-:-:S07]  /*1e160*/  IMAD.MOV.U32 R15, RZ, RZ, R10 ;  /* 0x000000ffff0f7224 */ /* 0x000fce00078e000a */
[----:B----4-:R-:W-:Y:S05]  /*1e170*/  HMMA.16816.F32 R12, R12, R2, R24 ;  /* 0x000000020c0c723c */ /* 0x010fea0000001818 */
[----:B------:R0:W-:Y:S04]  /*1e180*/  STL [R1+0x17f4], R20 ;  /* 0x0017f41401007387 */ /* 0x0001e80000100800 */
[----:B------:R1:W-:Y:S04]  /*1e190*/  STL [R1+0x17f0], R21 ;  /* 0x0017f01501007387 */ /* 0x0003e80000100800 */
[----:B------:R2:W-:Y:S04]  /*1e1a0*/  STL [R1+0x17ec], R22 ;  /* 0x0017ec1601007387 */ /* 0x0005e80000100800 */
[----:B------:R4:W-:Y:S04]  /*1e1b0*/  STL [R1+0x17e8], R23 ;  /* 0x0017e81701007387 */ /* 0x0009e80000100800 */
[----:B0-----:R-:W5:Y:S01]  /*1e1c0*/  LDL.LU R20, [R1+0x80] ;  /* 0x0000800001147983 */ /* 0x001f620000300800 */
[----:B------:R-:W-:-:S03]  /*1e1d0*/  IMAD.MOV.U32 R5, RZ, RZ, R14 ;  /* 0x000000ffff057224 */ /* 0x000fc600078e000e */
[----:B-1----:R-:W5:Y:S01]  /*1e1e0*/  LDL.LU R21, [R1+0x84] ;  /* 0x0000840001157983 */ /* 0x002f620000300800 */
[----:B------:R-:W-:-:S03]  /*1e1f0*/  IMAD.MOV.U32 R11, RZ, RZ, R13 ;  /* 0x000000ffff0b7224 */ /* 0x000fc600078e000d */
[----:B--2---:R-:W2:Y:S04]  /*1e200*/  LDL.LU R22, [R1+0x88] ;  /* 0x0000880001167983 */ /* 0x004ea80000300800 */
[----:B----4-:R-:W2:Y:S01]  /*1e210*/  LDL.LU R23, [R1+0x8c] ;  /* 0x00008c0001177983 */ /* 0x010ea20000300800 */
[----:B------:R-:W-:-:S03]  /*1e220*/  IMAD.MOV.U32 R9, RZ, RZ, R12 ;  /* 0x000000ffff097224 */ /* 0x000fc600078e000c */
[----:B------:R-:W4:Y:S04]  /*1e230*/  LDL.LU R26, [R1+0x182c] ;  /* 0x00182c00011a7983 */ /* 0x000f280000300800 */
[----:B------:R-:W4:Y:S04]  /*1e240*/  LDL.LU R24, [R1+0x1828] ;  /* 0x0018280001187983 */ /* 0x000f280000300800 */
[----:B------:R-:W4:Y:S04]  /*1e250*/  LDL.LU R25, [R1+0x64] ;  /* 0x0000640001197983 */ /* 0x000f280000300800 */
[----:B------:R-:W4:Y:S04]  /*1e260*/  LDL.LU R27, [R1+0x6c] ;  /* 0x00006c00011b7983 */ /* 0x000f280000300800 */
[----:B------:R0:W-:Y:S04]  /*1e270*/  STL [R1+0x1800], R5 ;  /* 0x0018000501007387 */ /* 0x0001e80000100800 */
[----:B0-----:R-:W2:Y:S04]  /*1e280*/  LDL.LU R5, [R1+0x30] ;  /* 0x0000300001057983 */ /* 0x001ea80000300800 */
[----:B------:R0:W-:Y:S04]  /*1e290*/  STL [R1+0x17fc], R11 ;  /* 0x0017fc0b01007387 */ /* 0x0001e80000100800 */
[----:B0-----:R-:W4:Y:S04]  /*1e2a0*/  LDL.LU R11, [R1+0x38] ;  /* 0x00003800010b7983 */ /* 0x001f280000300800 */
[----:B------:R0:W-:Y:S04]  /*1e2b0*/  STL [R1+0x17f8], R9 ;  /* 0x0017f80901007387 */ /* 0x0001e80000100800 */
[----:B0-----:R-:W4:Y:S01]  /*1e2c0*/  LDL.LU R9, [R1+0x20] ;  /* 0x0000200001097983 */ /* 0x001f220000300800 */
[----:B---3--:R-:W-:-:S03]  /*1e2d0*/  F2FP.F16.E4M3.UNPACK_B R2, R18 ;  /* 0x00000012ff02723e */ /* 0x008fc600020006ff */
[----:B------:R-:W3:Y:S01]  /*1e2e0*/  LDL.LU R16, [R1+0x50] ;  /* 0x0000500001107983 */ /* 0x000ee20000300800 */
[----:B-----5:R-:W-:-:S03]  /*1e2f0*/  F2FP.F16.E4M3.UNPACK_B R3, R19 ;  /* 0x00000013ff03723e */ /* 0x020fc600020006ff */
[----:B------:R-:W3:Y:S04]  /*1e300*/  LDL.LU R17, [R1+0x54] ;  /* 0x0000540001117983 */ /* 0x000ee80000300800 */
[----:B------:R-:W5:Y:S04]  /*1e310*/  LDL.LU R18, [R1+0x58] ;  /* 0x0000580001127983 */ /* 0x000f680000300800 */
[----:B------:R-:W5:Y:S01]  /*1e320*/  LDL.LU R19, [R1+0x5c] ;  /* 0x00005c0001137983 */ /* 0x000f620000300800 */
[----:B------:R-:W-:Y:S02]  /*1e330*/  IMAD.MOV.U32 R7, RZ, RZ, R15 ;  /* 0x000000ffff077224 */ /* 0x000fe400078e000f */
[----:B------:R-:W-:-:S02]  /*1e340*/  IMAD.MOV.U32 R15, RZ, RZ, R0 ;  /* 0x000000ffff0f7224 */ /* 0x000fc400078e0000 */
[----:B--2---:R-:W-:Y:S02]  /*1e350*/  IMAD.MOV.U32 R12, RZ, RZ, R5 ;  /* 0x000000ffff0c7224 */ /* 0x004fe400078e0005 */
[----:B----4-:R-:W-:Y:S02]  /*1e360*/  IMAD.MOV.U32 R13, RZ, RZ, R11 ;  /* 0x000000ffff0d7224 */ /* 0x010fe400078e000b */
[----:B------:R-:W-:-:S07]  /*1e370*/  IMAD.MOV.U32 R14, RZ, RZ, R9 ;  /* 0x000000ffff0e7224 */ /* 0x000fce00078e0009 */
[----:B------:R-:W-:Y:S01]  /*1e380*/  HMMA.16816.F32 R12, R12, R2, R20 ;  /* 0x000000020c0c723c */ /* 0x000fe20000001814 */
[----:B-----5:R-:W-:Y:S04]  /*1e390*/  STL.64 [R1+0x1820], R18 ;  /* 0x0018201201007387 */ /* 0x020fe80000100a00 */
[----:B---3--:R0:W-:-:S14]  /*1e3a0*/  STL.64 [R1+0x1818], R16 ;  /* 0x0018181001007387 */ /* 0x0081dc0000100a00 */
[----:B------:R-:W-:Y:S02]  /*1e3b0*/  IMAD.MOV.U32 R20, RZ, RZ, R12 ;  /* 0x000000ffff147224 */ /* 0x000fe400078e000c */
[----:B------:R-:W-:Y:S02]  /*1e3c0*/  IMAD.MOV.U32 R21, RZ, RZ, R13 ;  /* 0x000000ffff157224 */ /* 0x000fe400078e000d */
[----:B------:R-:W-:Y:S02]  /*1e3d0*/  IMAD.MOV.U32 R22, RZ, RZ, R14 ;  /* 0x000000ffff167224 */ /* 0x000fe400078e000e */
[----:B------:R-:W-:Y:S01]  /*1e3e0*/  IMAD.MOV.U32 R23, RZ, RZ, R15 ;  /* 0x000000ffff177224 */ /* 0x000fe200078e000f */
[----:B0-----:R-:W2:Y:S01]  /*1e3f0*/  LDL.LU R16, [R1+0x70] ;  /* 0x0000700001107983 */ /* 0x001ea20000300800 */
[----:B------:R-:W-:Y:S02]  /*1e400*/  IMAD.MOV.U32 R12, RZ, RZ, R4 ;  /* 0x000000ffff0c7224 */ /* 0x000fe400078e0004 */
[----:B------:R-:W-:Y:S01]  /*1e410*/  IMAD.MOV.U32 R13, RZ, RZ, R6 ;  /* 0x000000ffff0d7224 */ /* 0x000fe200078e0006 */
[----:B------:R-:W2:Y:S01]  /*1e420*/  LDL.LU R17, [R1+0x74] ;  /* 0x0000740001117983 */ /* 0x000ea20000300800 */
[----:B------:R-:W-:-:S02]  /*1e430*/  IMAD.MOV.U32 R14, RZ, RZ, R8 ;  /* 0x000000ffff0e7224 */ /* 0x000fc400078e0008 */
[----:B------:R-:W-:Y:S01]  /*1e440*/  IMAD.MOV.U32 R15, RZ, RZ, R10 ;  /* 0x000000ffff0f7224 */ /* 0x000fe200078e000a */
[----:B------:R-:W2:Y:S04]  /*1e450*/  LDL.LU R18, [R1+0x78] ;  /* 0x0000780001127983 */ /* 0x000ea80000300800 */
[----:B------:R-:W2:Y:S02]  /*1e460*/  LDL.LU R19, [R1+0x7c] ;  /* 0x00007c0001137983 */ /* 0x000ea40000300800 */
[----:B------:R-:W-:Y:S02]  /*1e470*/  HMMA.16816.F32 R24, R12, R2, R24 ;  /* 0x000000020c18723c */ /* 0x000fe40000001818 */
[----:B------:R-:W3:Y:S04]  /*1e480*/  LDL R2, [R1+0xd8] ;  /* 0x0000d80001027983 */ /* 0x000ee80000100800 */
[----:B------:R-:W4:Y:S01]  /*1e490*/  LDL R3, [R1+0xdc] ;  /* 0x0000dc0001037983 */ /* 0x000f220000100800 */
[----:B------:R-:W-:-:S02]  /*1e4a0*/  IMAD.MOV.U32 R12, RZ, RZ, R5 ;  /* 0x000000ffff0c7224 */ /* 0x000fc400078e0005 */
[----:B------:R-:W-:Y:S02]  /*1e4b0*/  IMAD.MOV.U32 R13, RZ, RZ, R11 ;  /* 0x000000ffff0d7224 */ /* 0x000fe400078e000b */
[----:B------:R-:W-:Y:S02]  /*1e4c0*/  IMAD.MOV.U32 R14, RZ, RZ, R9 ;  /* 0x000000ffff0e7224 */ /* 0x000fe400078e0009 */
[----:B------:R-:W-:-:S06]  /*1e4d0*/  IMAD.MOV.U32 R15, RZ, RZ, R0 ;  /* 0x000000ffff0f7224 */ /* 0x000fcc00078e0000 */
[----:B------:R-:W-:Y:S04]  /*1e4e0*/  STL.64 [R1+0x17c0], R26 ;  /* 0x0017c01a01007387 */ /* 0x000fe80000100a00 */
[----:B------:R0:W-:Y:S04]  /*1e4f0*/  STL.64 [R1+0x17b8], R24 ;  /* 0x0017b81801007387 */ /* 0x0001e80000100a00 */
[----:B0-----:R-:W5:Y:S04]  /*1e500*/  LDL.LU R24, [R1+0x40] ;  /* 0x0000400001187983 */ /* 0x001f680000300800 */
[----:B------:R-:W5:Y:S01]  /*1e510*/  LDL.LU R25, [R1+0x44] ;  /* 0x0000440001197983 */ /* 0x000f620000300800 */
[----:B---3--:R-:W-:-:S02]  /*1e520*/  F2FP.F16.E4M3.UNPACK_B R2, R2 ;  /* 0x00000002ff02723e */ /* 0x008fc400020006ff */
[----:B----4-:R-:W-:-:S07]  /*1e530*/  F2FP.F16.E4M3.UNPACK_B R3, R3 ;  /* 0x00000003ff03723e */ /* 0x010fce00020006ff */
[----:B--2---:R-:W-:Y:S01]  /*1e540*/  HMMA.16816.F32 R12, R12, R2, R16 ;  /* 0x000000020c0c723c */ /* 0x004fe20000001810 */
[----:B------:R-:W2:Y:S04]  /*1e550*/  LDL.LU.64 R18, [R1+0x1820] ;  /* 0x0018200001127983 */ /* 0x000ea80000300a00 */
[----:B------:R-:W2:Y:S01]  /*1e560*/  LDL.LU.64 R16, [R1+0x1818] ;  /* 0x0018180001107983 */ /* 0x000ea20000300a00 */
[----:B------:R-:W-:Y:S02]  /*1e570*/  IMAD.MOV.U32 R26, RZ, RZ, R29 ;  /* 0x000000ffff1a7224 */ /* 0x000fe400078e001d */
[----:B------:R-:W-:-:S11]  /*1e580*/  IMAD.MOV.U32 R27, RZ, RZ, R28 ;  /* 0x000000ffff1b7224 */ /* 0x000fd600078e001c */
[----:B------:R-:W-:Y:S01]  /*1e590*/  IMAD.MOV.U32 R29, RZ, RZ, R14 ;  /* 0x000000ffff1d7224 */ /* 0x000fe200078e000e */
[----:B------:R0:W-:Y:S01]  /*1e5a0*/  STL.64 [R1+0x70], R12 ;  /* 0x0000700c01007387 */ /* 0x0001e20000100a00 */
[----:B------:R-:W-:Y:S02]  /*1e5b0*/  IMAD.MOV.U32 R28, RZ, RZ, R15 ;  /* 0x000000ffff1c7224 */ /* 0x000fe400078e000f */
[----:B------:R-:W-:Y:S02]  /*1e5c0*/  IMAD.MOV.U32 R14, RZ, RZ, R8 ;  /* 0x000000ffff0e7224 */ /* 0x000fe400078e0008 */
[----:B------:R-:W-:Y:S02]  /*1e5d0*/  IMAD.MOV.U32 R15, RZ, RZ, R10 ;  /* 0x000000ffff0f7224 */ /* 0x000fe400078e000a */
[----:B0-----:R-:W-:Y:S02]  /*1e5e0*/  IMAD.MOV.U32 R12, RZ, RZ, R4 ;  /* 0x000000ffff0c7224 */ /* 0x001fe400078e0004 */
[----:B------:R-:W-:-:S07]  /*1e5f0*/  IMAD.MOV.U32 R13, RZ, RZ, R6 ;  /* 0x000000ffff0d7224 */ /* 0x000fce00078e0006 */
[----:B--2---:R-:W-:Y:S01]  /*1e600*/  HMMA.16816.F32 R12, R12, R2, R16 ;  /* 0x000000020c0c723c */ /* 0x004fe20000001810 */
[----:B------:R-:W2:Y:S04]  /*1e610*/  LDL.LU.64 R18, [R1+0x1810] ;  /* 0x0018100001127983 */ /* 0x000ea80000300a00 */
[----:B------:R-:W2:Y:S04]  /*1e620*/  LDL.LU.64 R16, [R1+0x1808] ;  /* 0x0018080001107983 */ /* 0x000ea80000300a00 */
[----:B------:R-:W3:Y:S04]  /*1e630*/  LDL R2, [R1+0xf8] ;  /* 0x0000f80001027983 */ /* 0x000ee80000100800 */
[----:B------:R-:W4:Y:S06]  /*1e640*/  LDL R3, [R1+0xfc] ;  /* 0x0000fc0001037983 */ /* 0x000f2c0000100800 */
        /* <DEDUP_REMOVED lines=8> */
[----:B------:R-:W5:Y:S01]  /*1e6d0*/  LDL.LU R9, [R1+0x17f8] ;  /* 0x0017f80001097983 */ /* 0x000f620000300800 */
[----:B---3--:R-:W-:-:S02]  /*1e6e0*/  F2FP.F16.E4M3.UNPACK_B R2, R2 ;  /* 0x00000002ff02723e */ /* 0x008fc400020006ff */
[----:B----4-:R-:W-:-:S07]  /*1e6f0*/  F2FP.F16.E4M3.UNPACK_B R3, R3 ;  /* 0x00000003ff03723e */ /* 0x010fce00020006ff */
[----:B--2---:R-:W-:-:S15]  /*1e700*/  HMMA.16816.F32 R16, R12, R2, R16 ;  /* 0x000000020c10723c */ /* 0x004fde0000001810 */
[----:B------:R-:W-:-:S04]  /*1e710*/  NOP ;  /* 0x0000000000007918 */ /* 0x000fc80000000000 */
[----:B------:R-:W-:Y:S04]  /*1e720*/  STL.64 [R1+0xc0], R16 ;  /* 0x0000c01001007387 */ /* 0x000fe80000100a00 */
[----:B------:R0:W-:Y:S04]  /*1e730*/  STL [R1+0xc8], R18 ;  /* 0x0000c81201007387 */ /* 0x0001e80000100800 */
[----:B0-----:R-:W2:Y:S01]  /*1e740*/  LDL.LU R18, [R1+0x108] ;  /* 0x0001080001127983 */ /* 0x001ea20000300800 */
[----:B------:R-:W-:-:S03]  /*1e750*/  IMAD.MOV.U32 R0, RZ, RZ, R19 ;  /* 0x000000ffff007224 */ /* 0x000fc600078e0013 */
[----:B------:R-:W3:Y:S01]  /*1e760*/  LDL.LU R19, [R1+0x10c] ;  /* 0x00010c0001137983 */ /* 0x000ee20000300800 */
[----:B------:R-:W-:Y:S02]  /*1e770*/  IMAD.MOV.U32 R12, RZ, RZ, R4 ;  /* 0x000000ffff0c7224 */ /* 0x000fe400078e0004 */
[----:B------:R-:W-:Y:S02]  /*1e780*/  IMAD.MOV.U32 R13, RZ, RZ, R6 ;  /* 0x000000ffff0d7224 */ /* 0x000fe400078e0006 */
[----:B------:R-:W-:Y:S02]  /*1e790*/  IMAD.MOV.U32 R14, RZ, RZ, R8 ;  /* 0x000000ffff0e7224 */ /* 0x000fe400078e0008 */
[----:B------:R-:W-:-:S07]  /*1e7a0*/  IMAD.MOV.U32 R15, RZ, RZ, R10 ;  /* 0x000000ffff0f7224 */ /* 0x000fce00078e000a */
[----:B-----5:R-:W-:Y:S01]  /*1e7b0*/  HMMA.16816.F32 R12, R12, R2, R24 ;  /* 0x000000020c0c723c */ /* 0x020fe20000001818 */
[----:B------:R0:W-:Y:S01]  /*1e7c0*/  STL [R1+0x17ac], R0 ;  /* 0x0017ac0001007387 */ /* 0x0001e20000100800 */
[----:B------:R-:W-:Y:S02]  /*1e7d0*/  IMAD.MOV.U32 R24, RZ, RZ, R20 ;  /* 0x000000ffff187224 */ /* 0x000fe400078e0014 */
[----:B------:R-:W-:Y:S02]  /*1e7e0*/  IMAD.MOV.U32 R26, RZ, RZ, R22 ;  /* 0x000000ffff1a7224 */ /* 0x000fe400078e0016 */
[----:B------:R-:W-:Y:S01]  /*1e7f0*/  IMAD.MOV.U32 R27, RZ, RZ, R23 ;  /* 0x000000ffff1b7224 */ /* 0x000fe200078e0017 */
[----:B0-----:R-:W4:Y:S01]  /*1e800*/  LDL R0, [R1+0x3c] ;  /* 0x00003c0001007983 */ /* 0x001f220000100800 */
[----:B------:R-:W-:-:S03]  /*1e810*/  IMAD.MOV.U32 R25, RZ, RZ, R21 ;  /* 0x000000ffff197224 */ /* 0x000fc600078e0015 */
[----:B------:R-:W5:Y:S04]  /*1e820*/  LDL.LU R4, [R1+0xec] ;  /* 0x0000ec0001047983 */ /* 0x000f680000300800 */
[----:B------:R-:W5:Y:S04]  /*1e830*/  LDL.LU R6, [R1+0xe8] ;  /* 0x0000e80001067983 */ /* 0x000f680000300800 */
[----:B------:R-:W-:Y:S04]  /*1e840*/  STL.64 [R1+0x40], R12 ;  /* 0x0000400c01007387 */ /* 0x000fe80000100a00 */
[----:B------:R-:W5:Y:S04]  /*1e850*/  LDL.LU R20, [R1+0x17f4] ;  /* 0x0017f40001147983 */ /* 0x000f680000300800 */
[----:B------:R-:W5:Y:S04]  /*1e860*/  LDL.LU R21, [R1+0x17f0] ;  /* 0x0017f00001157983 */ /* 0x000f680000300800 */
[----:B------:R-:W5:Y:S04]  /*1e870*/  LDL.LU R22, [R1+0x17ec] ;  /* 0x0017ec0001167983 */ /* 0x000f680000300800 */
[----:B------:R-:W5:Y:S04]  /*1e880*/  LDL.LU R23, [R1+0x17e8] ;  /* 0x0017e80001177983 */ /* 0x000f680000300800 */
[----:B------:R0:W-:Y:S04]  /*1e890*/  STL.64 [R1+0x17d0], R26 ;  /* 0x0017d01a01007387 */ /* 0x0001e80000100a00 */
[----:B------:R1:W-:Y:S01]  /*1e8a0*/  STL.64 [R1+0x17c8], R24 ;  /* 0x0017c81801007387 */ /* 0x0003e20000100a00 */
[----:B0-----:R-:W-:-:S02]  /*1e8b0*/  IMAD.MOV.U32 R26, RZ, RZ, R5 ;  /* 0x000000ffff1a7224 */ /* 0x001fc400078e0005 */
[----:B-1----:R-:W-:Y:S02]  /*1e8c0*/  IMAD.MOV.U32 R24, RZ, RZ, R9 ;  /* 0x000000ffff187224 */ /* 0x002fe400078e0009 */
[----:B------:R-:W5:Y:S01]  /*1e8d0*/  LDL.LU R9, [R1+0x17e4] ;  /* 0x0017e40001097983 */ /* 0x000f620000300800 */
[----:B------:R-:W-:Y:S02]  /*1e8e0*/  IMAD.MOV.U32 R25, RZ, RZ, R11 ;  /* 0x000000ffff197224 */ /* 0x000fe400078e000b */
[----:B------:R-:W-:Y:S01]  /*1e8f0*/  IMAD.MOV.U32 R27, RZ, RZ, R7 ;  /* 0x000000ffff1b7224 */ /* 0x000fe200078e0007 */
[----:B------:R-:W5:Y:S04]  /*1e900*/  LDL.LU R11, [R1+0x17e0] ;  /* 0x0017e000010b7983 */ /* 0x000f680000300800 */
[----:B------:R-:W5:Y:S04]  /*1e910*/  LDL.LU R5, [R1+0x17dc] ;  /* 0x0017dc0001057983 */ /* 0x000f680000300800 */
[----:B------:R-:W5:Y:S01]  /*1e920*/  LDL.LU R7, [R1+0x17d8] ;  /* 0x0017d80001077983 */ /* 0x000f620000300800 */
[----:B--2---:R-:W-:Y:S01]  /*1e930*/  F2FP.F16.E4M3.UNPACK_B R16, R18.H1 ;  /* 0x00000012ff10723e */ /* 0x004fe200030006ff */
[----:B------:R-:W-:-:S05]  /*1e940*/  IMAD.MOV.U32 R18, RZ, RZ, R14 ;  /* 0x000000ffff127224 */ /* 0x000fca00078e000e */
[----:B------:R0:W-:Y:S01]  /*1e950*/  STL [R1+0x17b0], R18 ;  /* 0x0017b01201007387 */ /* 0x0001e20000100800 */
[----:B---3--:R-:W-:Y:S01]  /*1e960*/  F2FP.F16.E4M3.UNPACK_B R17, R19.H1 ;  /* 0x00000013ff11723e */ /* 0x008fe200030006ff */
[----:B------:R-:W-:Y:S02]  /*1e970*/  IMAD.MOV.U32 R19, RZ, RZ, R15 ;  /* 0x000000ffff137224 */ /* 0x000fe400078e000f */
[----:B------:R-:W2:Y:S04]  /*1e980*/  LDL R14, [R1+0x24] ;  /* 0x00002400010e7983 */ /* 0x000ea80000100800 */
[----:B------:R-:W2:Y:S04]  /*1e990*/  LDL R15, [R1+0x2c] ;  /* 0x00002c00010f7983 */ /* 0x000ea80000100800 */
[----:B0-----:R-:W3:Y:S04]  /*1e9a0*/  LDL R18, [R1+0x34] ;  /* 0x0000340001127983 */ /* 0x001ee80000100800 */
[----:B------:R-:W2:Y:S04]  /*1e9b0*/  LDL.LU R10, [R1+0xd8] ;  /* 0x0000d800010a7983 */ /* 0x000ea80000300800 */
[----:B------:R-:W2:Y:S01]  /*1e9c0*/  LDL.LU R8, [R1+0xdc] ;  /* 0x0000dc0001087983 */ /* 0x000ea20000300800 */
[----:B----4-:R-:W-:Y:S01]  /*1e9d0*/  IMAD.MOV.U32 R13, RZ, RZ, R0 ;  /* 0x000000ffff0d7224 */ /* 0x010fe200078e0000 */
[----:B-----5:R-:W-:-:S02]  /*1e9e0*/  F2FP.F16.E4M3.UNPACK_B R3, R4.H1 ;  /* 0x00000004ff03723e */ /* 0x020fc400030006ff */
[----:B------:R-:W-:Y:S01]  /*1e9f0*/  F2FP.F16.E4M3.UNPACK_B R2, R6.H1 ;  /* 0x00000006ff02723e */ /* 0x000fe200030006ff */
[----:B---3--:R-:W-:-:S07]  /*1ea00*/  IMAD.MOV.U32 R12, RZ, RZ, R18 ;  /* 0x000000ffff0c7224 */ /* 0x008fce00078e0012 */
[----:B--2---:R-:W-:Y:S01]  /*1ea10*/  HMMA.16816.F32 R20, R12, R16, R20 ;  /* 0x000000100c14723c */ /* 0x004fe20000001814 */
[----:B------:R-:W-:Y:S02]  /*1ea20*/  IMAD.MOV.U32 R12, RZ, RZ, R5 ;  /* 0x000000ffff0c7224 */ /* 0x000fe400078e0005 */
[----:B------:R-:W-:Y:S02]  /*1ea30*/  IMAD.MOV.U32 R13, RZ, RZ, R7 ;  /* 0x000000ffff0d7224 */ /* 0x000fe400078e0007 */
[----:B------:R-:W-:Y:S02]  /*1ea40*/  IMAD.MOV.U32 R14, RZ, RZ, R9 ;  /* 0x000000ffff0e7224 */ /* 0x000fe400078e0009 */
[----:B------:R-:W-:-:S07]  /*1ea50*/  IMAD.MOV.U32 R15, RZ, RZ, R11 ;  /* 0x000000ffff0f7224 */ /* 0x000fce00078e000b */
[----:B------:R-:W-:Y:S05]  /*1ea60*/  HMMA.16816.F32 R12, R12, R16, R24 ;  /* 0x000000100c0c723c */ /* 0x000fea0000001818 */
[----:B------:R-:W-:Y:S04]  /*1ea70*/  STL.64 [R1+0xb0], R20 ;  /* 0x0000b01401007387 */ /* 0x000fe80000100a00 */
[----:B------:R0:W-:Y:S04]  /*1ea80*/  STL.64 [R1+0xb8], R22 ;  /* 0x0000b81601007387 */ /* 0x0001e80000100a00 */
[----:B------:R-:W2:Y:S04]  /*1ea90*/  LDL R6, [R1+0x128] ;  /* 0x0001280001067983 */ /* 0x000ea80000100800 */
[----:B------:R-:W3:Y:S01]  /*1eaa0*/  LDL R4, [R1+0x124] ;  /* 0x0001240001047983 */ /* 0x000ee20000100800 */
[----:B0-----:R-:W-:-:S03]  /*1eab0*/  IMAD.MOV.U32 R23, RZ, RZ, R28 ;  /* 0x000000ffff177224 */ /* 0x001fc600078e001c */
[----:B------:R-:W4:Y:S01]  /*1eac0*/  LDL.LU R20, [R1+0x70] ;  /* 0x0000700001147983 */ /* 0x000f220000300800 */
[----:B------:R-:W-:Y:S02]  /*1ead0*/  IMAD.MOV.U32 R28, RZ, RZ, R15 ;  /* 0x000000ffff1c7224 */ /* 0x000fe400078e000f */
[----:B------:R-:W-:Y:S01]  /*1eae0*/  IMAD.MOV.U32 R22, RZ, RZ, R29 ;  /* 0x000000ffff167224 */ /* 0x000fe200078e001d */
[----:B------:R-:W4:Y:S01]  /*1eaf0*/  LDL.LU R21, [R1+0x74] ;  /* 0x0000740001157983 */ /* 0x000f220000300800 */
[----:B------:R-:W-:-:S03]  /*1eb00*/  IMAD.MOV.U32 R29, RZ, RZ, R14 ;  /* 0x000000ffff1d7224 */ /* 0x000fc600078e000e */
[----:B------:R-:W5:Y:S04]  /*1eb10*/  LDL.LU.64 R26, [R1+0x17d0] ;  /* 0x0017d000011a7983 */ /* 0x000f680000300a00 */
[----:B------:R-:W5:Y:S04]  /*1eb20*/  LDL.LU.64 R24, [R1+0x17c8] ;  /* 0x0017c80001187983 */ /* 0x000f680000300a00 */
[----:B------:R-:W-:Y:S04]  /*1eb30*/  STL.64 [R1+0x60], R12 ;  /* 0x0000600c01007387 */ /* 0x000fe80000100a00 */
[----:B------:R0:W-:Y:S04]  /*1eb40*/  STL [R1+0x17a4], R28 ;  /* 0x0017a41c01007387 */ /* 0x0001e80000100800 */
[----:B0-----:R-:W2:Y:S04]  /*1eb50*/  LDL.LU R28, [R1+0x24] ;  /* 0x00002400011c7983 */ /* 0x001ea80000300800 */
[----:B------:R0:W-:Y:S04]  /*1eb60*/  STL [R1+0x17a0], R29 ;  /* 0x0017a01d01007387 */ /* 0x0001e80000100800 */
[----:B0-----:R-:W3:Y:S01]  /*1eb70*/  LDL.LU R29, [R1+0x2c] ;  /* 0x00002c00011d7983 */ /* 0x001ee20000300800 */
[----:B------:R-:W-:-:S02]  /*1eb80*/  IMAD.MOV.U32 R12, RZ, RZ, R18 ;  /* 0x000000ffff0c7224 */ /* 0x000fc400078e0012 */
[----:B------:R-:W-:Y:S02]  /*1eb90*/  IMAD.MOV.U32 R13, RZ, RZ, R0 ;  /* 0x000000ffff0d7224 */ /* 0x000fe400078e0000 */
[----:B--2---:R-:W-:Y:S02]  /*1eba0*/  IMAD.MOV.U32 R14, RZ, RZ, R28 ;  /* 0x000000ffff0e7224 */ /* 0x004fe400078e001c */
[----:B---3--:R-:W-:-:S07]  /*1ebb0*/  IMAD.MOV.U32 R15, RZ, RZ, R29 ;  /* 0x000000ffff0f7224 */ /* 0x008fce00078e001d */
        /* <DEDUP_REMOVED lines=8> */
[----:B------:R-:W-:Y:S01]  /*1ec40*/  IMAD.MOV.U32 R15, RZ, RZ, R11 ;  /* 0x000000ffff0f7224 */ /* 0x000fe200078e000b */
[----:B------:R-:W-:-:S06]  /*1ec50*/  F2FP.F16.E4M3.UNPACK_B R17, R8.H1 ;  /* 0x00000008ff11723e */ /* 0x000fcc00030006ff */
[----:B--2---:R-:W-:Y:S01]  /*1ec60*/  HMMA.16816.F32 R12, R12, R2, R24 ;  /* 0x000000020c0c723c */ /* 0x004fe20000001818 */
[----:B------:R-:W0:-:S15]  /*1ec70*/  LDSM.16.M88.4 R24, [R6+UR7+0x80] ;  /* 0x000080070618783b */ /* 0x000e1e0008000200 */
[----:B------:R-:W-:-:S03]  /*1ec80*/  NOP ;  /* 0x0000000000007918 */ /* 0x000fc60000000000 */
[----:B------:R-:W-:Y:S01]  /*1ec90*/  IMAD.MOV.U32 R8, RZ, RZ, R12 ;  /* 0x000000ffff087224 */ /* 0x000fe200078e000c */
[----:B------:R1:W-:Y:S01]  /*1eca0*/  STL [R1+0x54], R13 ;  /* 0x0000540d01007387 */ /* 0x0003e20000100800 */
[----:B------:R-:W-:-:S03]  /*1ecb0*/  IMAD.MOV.U32 R12, RZ, RZ, R18 ;  /* 0x000000ffff0c7224 */ /* 0x000fc600078e0012 */
[----:B------:R2:W-:Y:S04]  /*1ecc0*/  STL [R1+0x5c], R15 ;  /* 0x00005c0f01007387 */ /* 0x0005e80000100800 */
[----:B------:R-:W3:Y:S01]  /*1ecd0*/  LDL.LU R18, [R1+0x17b0] ;  /* 0x0017b00001127983 */ /* 0x000ee20000300800 */
[----:B-1----:R-:W-:-:S03]  /*1ece0*/  IMAD.MOV.U32 R13, RZ, RZ, R0 ;  /* 0x000000ffff0d7224 */ /* 0x002fc600078e0000 */
[----:B------:R-:W5:Y:S04]  /*1ecf0*/  LDL.LU R0, [R1+0x17ac] ;  /* 0x0017ac0001007983 */ /* 0x000f680000300800 */
[----:B------:R-:W3:Y:S04]  /*1ed00*/  LDL.LU R2, [R1+0xf8] ;  /* 0x0000f80001027983 */ /* 0x000ee80000300800 */
[----:B------:R-:W3:Y:S04]  /*1ed10*/  LDL.LU R3, [R1+0xfc] ;  /* 0x0000fc0001037983 */ /* 0x000ee80000300800 */
[----:B0-----:R-:W-:Y:S04]  /*1ed20*/  STL.64 [R1+0x100], R24 ;  /* 0x0001001801007387 */ /* 0x001fe80000100a00 */
[----:B------:R-:W-:Y:S04]  /*1ed30*/  STL.64 [R1+0x108], R26 ;  /* 0x0001081a01007387 */ /* 0x000fe80000100a00 */
[----:B------:R-:W0:Y:S01]  /*1ed40*/  LDSM.16.MT88.4 R24, [R4+UR7+0xb000] ;  /* 0x00b000070418783b */ /* 0x000e220008004200 */
[----:B------:R-:W-:Y:S01]  /*1ed50*/  F2FP.F16.E4M3.UNPACK_B R16, R10.H1 ;  /* 0x0000000aff10723e */ /* 0x000fe200030006ff */
[----:B------:R-:W-:-:S02]  /*1ed60*/  IMAD.MOV.U32 R10, RZ, RZ, R14 ;  /* 0x000000ffff0a7224 */ /* 0x000fc400078e000e */
[----:B------:R-:W-:Y:S02]  /*1ed70*/  IMAD.MOV.U32 R14, RZ, RZ, R28 ;  /* 0x000000ffff0e7224 */ /* 0x000fe400078e001c */
[----:B--2---:R-:W-:-:S07]  /*1ed80*/  IMAD.MOV.U32 R15, RZ, RZ, R29 ;  /* 0x000000ffff0f7224 */ /* 0x004fce00078e001d */
[----:B----4-:R-:W-:Y:S01]  /*1ed90*/  HMMA.16816.F32 R20, R12, R16, R20 ;  /* 0x000000100c14723c */ /* 0x010fe20000001814 */
[----:B0-----:R-:W-:Y:S04]  /*1eda0*/  STL.64 [R1+0x10], R24 ;  /* 0x0000101801007387 */ /* 0x001fe80000100a00 */
[----:B------:R-:W-:Y:S04]  /*1edb0*/  STL.64 [R1+0x18], R26 ;  /* 0x0000181a01007387 */ /* 0x000fe80000100a00 */
[----:B------:R-:W0:Y:S01]  /*1edc0*/  LDSM.16.MT88.4 R24, [R4+UR7+0xb400] ;  /* 0x00b400070418783b */ /* 0x000e220008004200 */
[----:B------:R-:W-:-:S02]  /*1edd0*/  IMAD.MOV.U32 R12, RZ, RZ, R5 ;  /* 0x000000ffff0c7224 */ /* 0x000fc400078e0005 */
[----:B------:R-:W-:Y:S01]  /*1ede0*/  IMAD.MOV.U32 R13, RZ, RZ, R7 ;  /* 0x000000ffff0d7224 */ /* 0x000fe200078e0007 */
[----:B0-----:R-:W-:Y:S04]  /*1edf0*/  STL.64 [R1], R24 ;  /* 0x0000001801007387 */ /* 0x001fe80000100a00 */
[----:B------:R-:W-:Y:S04]  /*1ee00*/  STL.64 [R1+0x8], R26 ;  /* 0x0000081a01007387 */ /* 0x000fe80000100a00 */
[----:B------:R-:W-:Y:S04]  /*1ee10*/  STL.64 [R1+0x90], R20 ;  /* 0x0000901401007387 */ /* 0x000fe80000100a00 */
[----:B------:R-:W-:Y:S04]  /*1ee20*/  STL.64 [R1+0x98], R22 ;  /* 0x0000981601007387 */ /* 0x000fe80000100a00 */
[----:B------:R-:W-:Y:S04]  /*1ee30*/  STL [R1+0x178c], R7 ;  /* 0x00178c0701007387 */ /* 0x000fe80000100800 */
[----:B------:R0:W-:Y:S04]  /*1ee40*/  STL [R1+0x1788], R5 ;  /* 0x0017880501007387 */ /* 0x0001e80000100800 */
[----:B------:R-:W2:Y:S04]  /*1ee50*/  LDL.LU R4, [R1+0xc0] ;  /* 0x0000c00001047983 */ /* 0x000ea80000300800 */
[----:B0-----:R-:W2:Y:S04]  /*1ee60*/  LDL.LU R5, [R1+0xc4] ;  /* 0x0000c40001057983 */ /* 0x001ea80000300800 */
[----:B------:R-:W4:Y:S01]  /*1ee70*/  LDL.LU R6, [R1+0xc8] ;  /* 0x0000c80001067983 */ /* 0x000f220000300800 */
[----:B-----5:R-:W-:-:S03]  /*1ee80*/  IMAD.MOV.U32 R7, RZ, RZ, R0 ;  /* 0x000000ffff077224 */ /* 0x020fc600078e0000 */
[----:B------:R-:W5:Y:S04]  /*1ee90*/  LDL.LU R0, [R1+0x17a8] ;  /* 0x0017a80001007983 */ /* 0x000f680000300800 */
[----:B----4-:R-:W-:Y:S04]  /*1eea0*/  STL.64 [R1+0x1798], R6 ;  /* 0x0017980601007387 */ /* 0x010fe80000100a00 */
[----:B--2---:R0:W-:Y:S04]  /*1eeb0*/  STL.64 [R1+0x1790], R4 ;  /* 0x0017900401007387 */ /* 0x0041e80000100a00 */
[----:B0-----:R-:W2:Y:S04]  /*1eec0*/  LDL.LU R4, [R1+0x80] ;  /* 0x0000800001047983 */ /* 0x001ea80000300800 */
[----:B------:R-:W2:Y:S04]  /*1eed0*/  LDL.LU R5, [R1+0x84] ;  /* 0x0000840001057983 */ /* 0x000ea80000300800 */
[----:B------:R-:W2:Y:S04]  /*1eee0*/  LDL.LU R6, [R1+0x88] ;  /* 0x0000880001067983 */ /* 0x000ea80000300800 */
[----:B------:R-:W2:Y:S04]  /*1eef0*/  LDL.LU R7, [R1+0x8c] ;  /* 0x00008c0001077983 */ /* 0x000ea80000300800 */
[----:B-----5:R-:W0:Y:S04]  /*1ef00*/  LDSM.16.MT88.4 R20, [R0+UR7+0xb000] ;  /* 0x00b000070014783b */ /* 0x020e280008004200 */
[----:B------:R-:W1:Y:S04]  /*1ef10*/  LDSM.16.MT88.4 R24, [R0+UR7+0xb400] ;  /* 0x00b400070018783b */ /* 0x000e680008004200 */
[----:B0-----:R0:W-:Y:S04]  /*1ef20*/  STL [R1+0x171c], R21 ;  /* 0x00171c1501007387 */ /* 0x0011e80000100800 */
[----:B0-----:R-:W4:Y:S04]  /*1ef30*/  LDL.LU R21, [R1+0x100] ;  /* 0x0001000001157983 */ /* 0x001f280000300800 */
[----:B------:R0:W-:Y:S04]  /*1ef40*/  STL [R1+0x1718], R23 ;  /* 0x0017181701007387 */ /* 0x0001e80000100800 */
[----:B0-----:R-:W5:Y:S04]  /*1ef50*/  LDL.LU R23, [R1+0x104] ;  /* 0x0001040001177983 */ /* 0x001f680000300800 */
[----:B-1----:R0:W-:Y:S04]  /*1ef60*/  STL [R1+0x1724], R25 ;  /* 0x0017241901007387 */ /* 0x0021e80000100800 */
[----:B0-----:R-:W3:Y:S01]  /*1ef70*/  LDL.LU R25, [R1+0x128] ;  /* 0x0001280001197983 */ /* 0x001ee20000300800 */
[----:B------:R-:W-:-:S02]  /*1ef80*/  IMAD.MOV.U32 R14, RZ, RZ, R9 ;  /* 0x000000ffff0e7224 */ /* 0x000fc400078e0009 */
[----:B------:R-:W-:Y:S01]  /*1ef90*/  IMAD.MOV.U32 R15, RZ, RZ, R11 ;  /* 0x000000ffff0f7224 */ /* 0x000fe200078e000b */
[----:B------:R0:W-:Y:S04]  /*1efa0*/  STL [R1+0x1720], R27 ;  /* 0x0017201b01007387 */ /* 0x0001e80000100800 */
[----:B------:R-:W-:Y:S02]  /*1efb0*/  STL [R1+0x16ec], R0 ;  /* 0x0016ec0001007387 */ /* 0x000fe40000100800 */
[----:B--2---:R-:W-:-:S15]  /*1efc0*/  HMMA.16816.F32 R4, R12, R16, R4 ;  /* 0x000000100c04723c */ /* 0x004fde0000001804 */
[----:B------:R-:W-:-:S04]  /*1efd0*/  NOP ;  /* 0x0000000000007918 */ /* 0x000fc80000000000 */
[----:B------:R-:W-:Y:S01]  /*1efe0*/  STL.64 [R1+0x70], R4 ;  /* 0x0000700401007387 */ /* 0x000fe20000100a00 */
[----:B0-----:R-:W-:-:S03]  /*1eff0*/  IMAD.MOV.U32 R27, RZ, RZ, R7 ;  /* 0x000000ffff1b7224 */ /* 0x001fc600078e0007 */
[----:B------:R-:W-:Y:S01]  /*1f000*/  STL [R1+0x78], R6 ;  /* 0x0000780601007387 */ /* 0x000fe20000100800 */
[----:B------:R-:W-:-:S03]  /*1f010*/  IMAD.MOV.U32 R14, RZ, RZ, R28 ;  /* 0x000000ffff0e7224 */ /* 0x000fc600078e001c */
[----:B------:R-:W2:Y:S01]  /*1f020*/  LDL.LU R16, [R1+0x40] ;  /* 0x0000400001107983 */ /* 0x000ea20000300800 */
[----:B------:R-:W-:-:S03]  /*1f030*/  IMAD.MOV.U32 R15, RZ, RZ, R29 ;  /* 0x000000ffff0f7224 */ /* 0x000fc600078e001d */
[----:B------:R-:W2:Y:S04]  /*1f040*/  LDL.LU R17, [R1+0x44] ;  /* 0x0000440001117983 */ /* 0x000ea80000300800 */
[----:B------:R-:W2:Y:S04]  /*1f050*/  LDL.LU R12, [R1+0x34] ;  /* 0x00003400010c7983 */ /* 0x000ea80000300800 */
[----:B------:R-:W2:Y:S04]  /*1f060*/  LDL.LU R13, [R1+0x3c] ;  /* 0x00003c00010d7983 */ /* 0x000ea80000300800 */
[----:B------:R-:W2:Y:S04]  /*1f070*/  LDL.LU R28, [R1+0x17a4] ;  /* 0x0017a400011c7983 */ /* 0x000ea80000300800 */
[----:B------:R-:W2:Y:S04]  /*1f080*/  LDL.LU R29, [R1+0x17a0] ;  /* 0x0017a000011d7983 */ /* 0x000ea80000300800 */
[----:B---3--:R-:W0:Y:S04]  /*1f090*/  LDSM.16.M88.4 R4, [R25+UR7+0x2080] ;  /* 0x002080071904783b */ /* 0x008e280008000200 */
[----:B0-----:R-:W-:Y:S04]  /*1f0a0*/  STL.64 [R1+0xe0], R4 ;  /* 0x0000e00401007387 */ /* 0x001fe80000100a00 */
[----:B------:R0:W-:Y:S04]  /*1f0b0*/  STL.64 [R1+0xe8], R6 ;  /* 0x0000e80601007387 */ /* 0x0001e80000100a00 */
[----:B0-----:R-:W2:Y:S04]  /*1f0c0*/  LDL.LU.64 R6, [R1+0x1798] ;  /* 0x0017980001067983 */ /* 0x001ea80000300a00 */
[----:B------:R-:W2:Y:S01]  /*1f0d0*/  LDL.LU.64 R4, [R1+0x1790] ;  /* 0x0017900001047983 */ /* 0x000ea20000300a00 */
[----:B------:R-:W-:-:S02]  /*1f0e0*/  F2FP.F16.E4M3.UNPACK_B R2, R2.H1 ;  /* 0x00000002ff02723e */ /* 0x000fc400030006ff */
[----:B------:R-:W-:-:S07]  /*1f0f0*/  F2FP.F16.E4M3.UNPACK_B R3, R3.H1 ;  /* 0x00000003ff03723e */ /* 0x000fce00030006ff */
[----:B--2---:R-:W-:Y:S01]  /*1f100*/  HMMA.16816.F32 R12, R12, R2, R4 ;  /* 0x000000020c0c723c */ /* 0x004fe20000001804 */
[----:B------:R-:W2:Y:S04]  /*1f110*/  LDL.LU R7, [R1+0x178c] ;  /* 0x00178c0001077983 */ /* 0x000ea80000300800 */
[----:B------:R-:W3:Y:S01]  /*1f120*/  LDL.LU R5, [R1+0x1788] ;  /* 0x0017880001057983 */ /* 0x000ee20000300800 */
[----:B------:R-:W-:-:S13]  /*1f130*/  IMAD.MOV.U32 R6, RZ, RZ, R9 ;  /* 0x000000ffff067224 */ /* 0x000fda00078e0009 */
[----:B------:R-:W-:Y:S04]  /*1f140*/  STL.64 [R1+0x80], R12 ;  /* 0x0000800c01007387 */ /* 0x000fe80000100a00 */
[----:B------:R-:W-:Y:S04]  /*1f150*/  STL.64 [R1+0x88], R14 ;  /* 0x0000880e01007387 */ /* 0x000fe80000100a00 */
[----:B------:R-:W-:Y:S04]  /*1f160*/  STL [R1+0x1774], R10 ;  /* 0x0017740a01007387 */ /* 0x000fe80000100800 */
[----:B------:R0:W-:Y:S04]  /*1f170*/  STL [R1+0x1770], R8 ;  /* 0x0017700801007387 */ /* 0x0001e80000100800 */
[----:B0-----:R-:W5:Y:S04]  /*1f180*/  LDL.LU R8, [R1+0xb0] ;  /* 0x0000b00001087983 */ /* 0x001f680000300800 */
[----:B------:R-:W5:Y:S04]  /*1f190*/  LDL.LU R9, [R1+0xb4] ;  /* 0x0000b40001097983 */ /* 0x000f680000300800 */
[----:B------:R-:W5:Y:S01]  /*1f1a0*/  LDL.LU R10, [R1+0xb8] ;  /* 0x0000b800010a7983 */ /* 0x000f620000300800 */
[----:B---3--:R-:W-:-:S02]  /*1f1b0*/  IMAD.MOV.U32 R4, RZ, RZ, R5 ;  /* 0x000000ffff047224 */ /* 0x008fc400078e0005 */
[----:B--2---:R-:W-:Y:S02]  /*1f1c0*/  IMAD.MOV.U32 R5, RZ, RZ, R7 ;  /* 0x000000ffff057224 */ /* 0x004fe400078e0007 */
[----:B------:R-:W-:Y:S02]  /*1f1d0*/  IMAD.MOV.U32 R7, RZ, RZ, R11 ;  /* 0x000000ffff077224 */ /* 0x000fe400078e000b */
[----:B------:R-:W2:Y:S05]  /*1f1e0*/  LDL.LU R11, [R1+0xbc] ;  /* 0x0000bc00010b7983 */ /* 0x000eaa0000300800 */
[----:B------:R-:W-:Y:S01]  /*1f1f0*/  HMMA.16816.F32 R16, R4, R2, R16 ;  /* 0x000000020410723c */ /* 0x000fe20000001810 */
[----:B----4-:R-:W-:-:S02]  /*1f200*/  F2FP.F16.E4M3.UNPACK_B R2, R21 ;  /* 0x00000015ff02723e */ /* 0x010fc400020006ff */
[----:B-----5:R-:W-:Y:S01]  /*1f210*/  F2FP.F16.E4M3.UNPACK_B R3, R23 ;  /* 0x00000017ff03723e */ /* 0x020fe200020006ff */
[----:B------:R-:W-:Y:S02]  /*1f220*/  IMAD.MOV.U32 R14, RZ, RZ, R29 ;  /* 0x000000ffff0e7224 */ /* 0x000fe400078e001d */
[----:B------:R-:W-:Y:S01]  /*1f230*/  IMAD.MOV.U32 R15, RZ, RZ, R28 ;  /* 0x000000ffff0f7224 */ /* 0x000fe200078e001c */
[----:B--2---:R-:W-:Y:S04]  /*1f240*/  STL.64 [R1+0x1780], R10 ;  /* 0x0017800a01007387 */ /* 0x004fe80000100a00 */
[----:B------:R-:W-:Y:S04]  /*1f250*/  STL.64 [R1+0x1778], R8 ;  /* 0x0017780801007387 */ /* 0x000fe80000100a00 */
[----:B------:R-:W0:Y:S04]  /*1f260*/  LDSM.16.M88.4 R8, [R25+UR7+0x4080] ;  /* 0x004080071908783b */ /* 0x000e280008000200 */
[----:B------:R-:W2:Y:S04]  /*1f270*/  LDL.LU R12, [R1+0x60] ;  /* 0x00006000010c7983 */ /* 0x000ea80000300800 */
[----:B------:R-:W2:Y:S04]  /*1f280*/  LDL.LU R13, [R1+0x64] ;  /* 0x00006400010d7983 */ /* 0x000ea80000300800 */
[----:B------:R1:W-:Y:S04]  /*1f290*/  STL [R1+0x1734], R16 ;  /* 0x0017341001007387 */ /* 0x0003e80000100800 */
[----:B-1----:R-:W3:Y:S04]  /*1f2a0*/  LDL.LU R16, [R1] ;  /* 0x0000000001107983 */ /* 0x002ee80000300800 */
[----:B------:R1:W-:Y:S04]  /*1f2b0*/  STL [R1+0x1730], R17 ;  /* 0x0017301101007387 */ /* 0x0003e80000100800 */
[----:B-1----:R-:W4:Y:S04]  /*1f2c0*/  LDL.LU R17, [R1+0x8] ;  /* 0x0000080001117983 */ /* 0x002f280000300800 */
[----:B------:R1:W-:Y:S04]  /*1f2d0*/  STL [R1+0x172c], R18 ;  /* 0x00172c1201007387 */ /* 0x0003e80000100800 */
[----:B-1----:R-:W5:Y:S04]  /*1f2e0*/  LDL R18, [R1+0xe0] ;  /* 0x0000e00001127983 */ /* 0x002f680000100800 */
[----:B------:R-:W-:Y:S04]  /*1f2f0*/  STL [R1+0x1728], R19 ;  /* 0x0017281301007387 */ /* 0x000fe80000100800 */
[----:B------:R1:W-:Y:S01]  /*1f300*/  STL [R1+0x1738], R21 ;  /* 0x0017381501007387 */ /* 0x0003e20000100800 */
[----:B0-----:R-:W-:-:S02]  /*1f310*/  IMAD.MOV.U32 R28, RZ, RZ, R10 ;  /* 0x000000ffff1c7224 */ /* 0x001fc400078e000a */
[----:B------:R-:W-:Y:S01]  /*1f320*/  IMAD.MOV.U32 R29, RZ, RZ, R11 ;  /* 0x000000ffff1d7224 */ /* 0x000fe200078e000b */
[----:B-1----:R-:W2:Y:S04]  /*1f330*/  LDL.LU R21, [R1+0x18] ;  /* 0x0000180001157983 */ /* 0x002ea80000300800 */
[----:B------:R0:W-:Y:S01]  /*1f340*/  STL [R1+0x173c], R23 ;  /* 0x00173c1701007387 */ /* 0x0001e20000100800 */
[----:B------:R-:W-:-:S03]  /*1f350*/  IMAD.MOV.U32 R0, RZ, RZ, R9 ;  /* 0x000000ffff007224 */ /* 0x000fc600078e0009 */
[----:B0-----:R-:W5:Y:S04]  /*1f360*/  LDL.LU R23, [R1+0x10] ;  /* 0x0000100001177983 */ /* 0x001f680000300800 */
[----:B------:R0:W-:Y:S04]  /*1f370*/  STL.64 [R1+0xd0], R8 ;  /* 0x0000d00801007387 */ /* 0x0001e80000100a00 */
[----:B------:R-:W5:Y:S04]  /*1f380*/  LDL.LU.64 R10, [R1+0x1780] ;  /* 0x00178000010a7983 */ /* 0x000f680000300a00 */
[----:B0-----:R-:W5:Y:S04]  /*1f390*/  LDL.LU.64 R8, [R1+0x1778] ;  /* 0x0017780001087983 */ /* 0x001f680000300a00 */
[----:B------:R-:W-:Y:S04]  /*1f3a0*/  STL [R1+0x16a4], R29 ;  /* 0x0016a41d01007387 */ /* 0x000fe80000100800 */
[----:B------:R0:W-:Y:S04]  /*1f3b0*/  STL [R1+0x16a0], R28 ;  /* 0x0016a01c01007387 */ /* 0x0001e80000100800 */
[----:B0-----:R-:W5:Y:S01]  /*1f3c0*/  LDL.LU R28, [R1+0xe4] ;  /* 0x0000e400011c7983 */ /* 0x001f620000300800 */
[----:B---3--:R-:W-:-:S02]  /*1f3d0*/  IMAD.MOV.U32 R6, RZ, RZ, R16 ;  /* 0x000000ffff067224 */ /* 0x008fc400078e0010 */
[----:B----4-:R-:W-:Y:S02]  /*1f3e0*/  IMAD.MOV.U32 R7, RZ, RZ, R17 ;  /* 0x000000ffff077224 */ /* 0x010fe400078e0011 */
[----:B--2---:R-:W-:Y:S02]  /*1f3f0*/  IMAD.MOV.U32 R5, RZ, RZ, R21 ;  /* 0x000000ffff057224 */ /* 0x004fe400078e0015 */
[----:B-----5:R-:W-:-:S07]  /*1f400*/  IMAD.MOV.U32 R4, RZ, RZ, R23 ;  /* 0x000000ffff047224 */ /* 0x020fce00078e0017 */
[----:B------:R-:W-:Y:S01]  /*1f410*/  HMMA.16816.F32 R4, R4, R2, R8 ;  /* 0x000000020404723c */ /* 0x000fe20000001808 */
[----:B------:R-:W2:Y:S04]  /*1f420*/  LDL.LU R10, [R1+0x1774] ;  /* 0x00177400010a7983 */ /* 0x000ea80000300800 */
[----:B------:R-:W3:Y:S04]  /*1f430*/  LDL.LU R8, [R1+0x1770] ;  /* 0x0017700001087983 */ /* 0x000ee80000300800 */
[----:B------:R-:W3:Y:S10]  /*1f440*/  LDL.LU R9, [R1+0x54] ;  /* 0x0000540001097983 */ /* 0x000ef40000300800 */
[----:B------:R0:W-:Y:S04]  /*1f450*/  STL.64 [R1+0x40], R4 ;  /* 0x0000400401007387 */ /* 0x0001e80000100a00 */
[----:B------:R1:W-:Y:S04]  /*1f460*/  STL.64 [R1+0x48], R6 ;  /* 0x0000480601007387 */ /* 0x0003e80000100a00 */
[----:B------:R-:W2:Y:S01]  /*1f470*/  LDL.LU R11, [R1+0x5c] ;  /* 0x00005c00010b7983 */ /* 0x000ea20000300800 */
[----:B0-----:R-:W-:-:S02]  /*1f480*/  IMAD.MOV.U32 R4, RZ, RZ, R20 ;  /* 0x000000ffff047224 */ /* 0x001fc400078e0014 */
[----:B------:R-:W-:Y:S02]  /*1f490*/  IMAD.MOV.U32 R5, RZ, RZ, R22 ;  /* 0x000000ffff057224 */ /* 0x000fe400078e0016 */
[----:B-1----:R-:W-:Y:S02]  /*1f4a0*/  IMAD.MOV.U32 R6, RZ, RZ, R24 ;  /* 0x000000ffff067224 */ /* 0x002fe400078e0018 */
[----:B------:R-:W-:Y:S01]  /*1f4b0*/  IMAD.MOV.U32 R7, RZ, RZ, R26 ;  /* 0x000000ffff077224 */ /* 0x000fe200078e001a */
[----:B--2---:R-:W-:Y:S04]  /*1f4c0*/  STL.64 [R1+0x1758], R10 ;  /* 0x0017580a01007387 */ /* 0x004fe80000100a00 */
[----:B---3--:R0:W-:Y:S04]  /*1f4d0*/  STL.64 [R1+0x1750], R8 ;  /* 0x0017500801007387 */ /* 0x0081e80000100a00 */
[----:B0-----:R-:W2:Y:S04]  /*1f4e0*/  LDL.LU R8, [R1+0xa0] ;  /* 0x0000a00001087983 */ /* 0x001ea80000300800 */
[----:B------:R-:W2:Y:S04]  /*1f4f0*/  LDL.LU R9, [R1+0xa4] ;  /* 0x0000a40001097983 */ /* 0x000ea80000300800 */
[----:B------:R-:W3:Y:S04]  /*1f500*/  LDL.LU R10, [R1+0xa8] ;  /* 0x0000a800010a7983 */ /* 0x000ee80000300800 */
[----:B------:R-:W3:Y:S01]  /*1f510*/  LDL.LU R11, [R1+0xac] ;  /* 0x0000ac00010b7983 */ /* 0x000ee20000300800 */
[----:B------:R-:W-:Y:S03]  /*1f520*/  HMMA.16816.F32 R12, R4, R2, R12 ;  /* 0x00000002040c723c */ /* 0x000fe6000000180c */
[----:B---3--:R-:W-:Y:S04]  /*1f530*/  STL.64 [R1+0x1768], R10 ;  /* 0x0017680a01007387 */ /* 0x008fe80000100a00 */
[----:B--2---:R-:W-:-:S12]  /*1f540*/  STL.64 [R1+0x1760], R8 ;  /* 0x0017600801007387 */ /* 0x004fd80000100a00 */
[----:B------:R-:W-:Y:S04]  /*1f550*/  STL.64 [R1+0x1710], R14 ;  /* 0x0017100e01007387 */ /* 0x000fe80000100a00 */
[----:B------:R0:W-:Y:S04]  /*1f560*/  STL.64 [R1+0x1708], R12 ;  /* 0x0017080c01007387 */ /* 0x0001e80000100a00 */
[----:B------:R-:W2:Y:S04]  /*1f570*/  LDL R29, [R1+0xd0] ;  /* 0x0000d000011d7983 */ /* 0x000ea80000100800 */
[----:B------:R-:W1:Y:S04]  /*1f580*/  LDSM.16.M88.4 R8, [R25+UR7+0x6080] ;  /* 0x006080071908783b */ /* 0x000e680008000200 */
[----:B0-----:R-:W3:Y:S04]  /*1f590*/  LDL.LU R12, [R1+0x70] ;  /* 0x00007000010c7983 */ /* 0x001ee80000300800 */
[----:B------:R-:W3:Y:S04]  /*1f5a0*/  LDL.LU R13, [R1+0x74] ;  /* 0x00007400010d7983 */ /* 0x000ee80000300800 */
[----:B------:R-:W4:Y:S01]  /*1f5b0*/  LDL.LU R14, [R1+0x78] ;  /* 0x00007800010e7983 */ /* 0x000f220000300800 */
[----:B------:R-:W-:-:S05]  /*1f5c0*/  IMAD.MOV.U32 R15, RZ, RZ, R27 ;  /* 0x000000ffff0f7224 */ /* 0x000fca00078e001b */
[----:B----4-:R-:W-:Y:S04]  /*1f5d0*/  STL.64 [R1+0x1748], R14 ;  /* 0x0017480e01007387 */ /* 0x010fe80000100a00 */
[----:B---3--:R0:W-:Y:S04]  /*1f5e0*/  STL.64 [R1+0x1740], R12 ;  /* 0x0017400c01007387 */ /* 0x0081e80000100a00 */
[----:B0-----:R-:W3:Y:S04]  /*1f5f0*/  LDL.LU R12, [R1+0x90] ;  /* 0x00009000010c7983 */ /* 0x001ee80000300800 */
[----:B------:R-:W3:Y:S04]  /*1f600*/  LDL.LU R13, [R1+0x94] ;  /* 0x00009400010d7983 */ /* 0x000ee80000300800 */
[----:B------:R-:W3:Y:S04]  /*1f610*/  LDL.LU R14, [R1+0x98] ;  /* 0x00009800010e7983 */ /* 0x000ee80000300800 */
[----:B------:R-:W3:Y:S04]  /*1f620*/  LDL.LU R15, [R1+0x9c] ;  /* 0x00009c00010f7983 */ /* 0x000ee80000300800 */
[----:B-1----:R-:W-:Y:S04]  /*1f630*/  STL.64 [R1+0xc0], R8 ;  /* 0x0000c00801007387 */ /* 0x002fe80000100a00 */
[----:B------:R0:W-:Y:S04]  /*1f640*/  STL.64 [R1+0xc8], R10 ;  /* 0x0000c80a01007387 */ /* 0x0001e80000100a00 */
[----:B0-----:R-:W4:Y:S04]  /*1f650*/  LDL.LU.64 R10, [R1+0x1768] ;  /* 0x00176800010a7983 */ /* 0x001f280000300a00 */
[----:B------:R-:W4:Y:S01]  /*1f660*/  LDL.LU.64 R8, [R1+0x1760] ;  /* 0x0017600001087983 */ /* 0x000f220000300a00 */
[----:B------:R-:W-:Y:S01]  /*1f670*/  F2FP.F16.E4M3.UNPACK_B R2, R18 ;  /* 0x00000012ff02723e */ /* 0x000fe200020006ff */
[----:B------:R-:W-:Y:S01]  /*1f680*/  IMAD.MOV.U32 R4, RZ, RZ, R23 ;  /* 0x000000ffff047224 */ /* 0x000fe200078e0017 */
[----:B------:R-:W-:Y:S01]  /*1f690*/  F2FP.F16.E4M3.UNPACK_B R3, R28 ;  /* 0x0000001cff03723e */ /* 0x000fe200020006ff */
[----:B------:R-:W-:-:S02]  /*1f6a0*/  IMAD.MOV.U32 R5, RZ, RZ, R21 ;  /* 0x000000ffff057224 */ /* 0x000fc400078e0015 */
[----:B------:R-:W-:Y:S02]  /*1f6b0*/  IMAD.MOV.U32 R6, RZ, RZ, R16 ;  /* 0x000000ffff067224 */ /* 0x000fe400078e0010 */
        /* <DEDUP_REMOVED lines=11> */
[----:B------:R-:W-:-:S07]  /*1f770*/  IMAD.MOV.U32 R7, RZ, RZ, R26 ;  /* 0x000000ffff077224 */ /* 0x000fce00078e001a */
[----:B----4-:R-:W-:Y:S01]  /*1f780*/  HMMA.16816.F32 R8, R4, R2, R8 ;  /* 0x000000020408723c */ /* 0x010fe20000001808 */
[----:B--2---:R-:W-:Y:S01]  /*1f790*/  F2FP.F16.E4M3.UNPACK_B R2, R29 ;  /* 0x0000001dff02723e */ /* 0x004fe200020006ff */
[----:B------:R-:W-:Y:S01]  /*1f7a0*/  IMAD.MOV.U32 R4, RZ, RZ, R23 ;  /* 0x000000ffff047224 */ /* 0x000fe200078e0017 */
[----:B------:R-:W-:Y:S01]  /*1f7b0*/  F2FP.F16.E4M3.UNPACK_B R3, R0 ;  /* 0x00000000ff03723e */ /* 0x000fe200020006ff */
[----:B------:R-:W-:Y:S02]  /*1f7c0*/  IMAD.MOV.U32 R5, RZ, RZ, R21 ;  /* 0x000000ffff057224 */ /* 0x000fe400078e0015 */
[----:B------:R-:W-:Y:S02]  /*1f7d0*/  IMAD.MOV.U32 R6, RZ, RZ, R16 ;  /* 0x000000ffff067224 */ /* 0x000fe400078e0010 */
[----:B------:R-:W-:-:S11]  /*1f7e0*/  IMAD.MOV.U32 R7, RZ, RZ, R17 ;  /* 0x000000ffff077224 */ /* 0x000fd600078e0011 */
[----:B------:R-:W-:Y:S04]  /*1f7f0*/  STL.64 [R1+0x1700], R10 ;  /* 0x0017000a01007387 */ /* 0x000fe80000100a00 */
[----:B------:R0:W-:Y:S01]  /*1f800*/  STL.64 [R1+0x16f8], R8 ;  /* 0x0016f80801007387 */ /* 0x0001e20000100a00 */
[----:B---3--:R-:W-:Y:S03]  /*1f810*/  HMMA.16816.F32 R4, R4, R2, R12 ;  /* 0x000000020404723c */ /* 0x008fe6000000180c */
[----:B0-----:R-:W2:Y:S04]  /*1f820*/  LDL.LU R8, [R1+0x80] ;  /* 0x0000800001087983 */ /* 0x001ea80000300800 */
[----:B------:R-:W2:Y:S04]  /*1f830*/  LDL.LU R9, [R1+0x84] ;  /* 0x0000840001097983 */ /* 0x000ea80000300800 */
[----:B------:R-:W2:Y:S04]  /*1f840*/  LDL.LU R10, [R1+0x88] ;  /* 0x00008800010a7983 */ /* 0x000ea80000300800 */
[----:B------:R-:W2:Y:S04]  /*1f850*/  LDL.LU R11, [R1+0x8c] ;  /* 0x00008c00010b7983 */ /* 0x000ea80000300800 */
[----:B------:R-:W3:Y:S04]  /*1f860*/  LDL.LU.64 R14, [R1+0x1748] ;  /* 0x00174800010e7983 */ /* 0x000ee80000300a00 */
[----:B------:R-:W3:Y:S04]  /*1f870*/  LDL.LU.64 R12, [R1+0x1740] ;  /* 0x00174000010c7983 */ /* 0x000ee80000300a00 */
[----:B------:R-:W4:Y:S04]  /*1f880*/  LDL R29, [R1+0xc] ;  /* 0x00000c00011d7983 */ /* 0x000f280000100800 */
[----:B------:R0:W-:Y:S04]  /*1f890*/  STL.64 [R1+0x20], R4 ;  /* 0x0000200401007387 */ /* 0x0001e80000100a00 */
[----:B------:R1:W-:Y:S01]  /*1f8a0*/  STL.64 [R1+0x28], R6 ;  /* 0x0000280601007387 */ /* 0x0003e20000100a00 */
[----:B0-----:R-:W-:-:S02]  /*1f8b0*/  IMAD.MOV.U32 R4, RZ, RZ, R20 ;  /* 0x000000ffff047224 */ /* 0x001fc400078e0014 */
[----:B------:R-:W-:Y:S02]  /*1f8c0*/  IMAD.MOV.U32 R5, RZ, RZ, R22 ;  /* 0x000000ffff057224 */ /* 0x000fe400078e0016 */
[----:B-1----:R-:W-:Y:S02]  /*1f8d0*/  IMAD.MOV.U32 R6, RZ, RZ, R24 ;  /* 0x000000ffff067224 */ /* 0x002fe400078e0018 */
[----:B------:R-:W-:-:S07]  /*1f8e0*/  IMAD.MOV.U32 R7, RZ, RZ, R26 ;  /* 0x000000ffff077224 */ /* 0x000fce00078e001a */
[----:B---3--:R-:W-:-:S15]  /*1f8f0*/  HMMA.16816.F32 R12, R4, R2, R12 ;  /* 0x00000002040c723c */ /* 0x008fde000000180c */
[----:B------:R-:W-:-:S04]  /*1f900*/  NOP ;  /* 0x0000000000007918 */ /* 0x000fc80000000000 */
[----:B------:R0:W-:Y:S04]  /*1f910*/  STL [R1+0x54], R13 ;  /* 0x0000540d01007387 */ /* 0x0001e80000100800 */
[----:B------:R1:W-:Y:S04]  /*1f920*/  STL.64 [R1+0x58], R14 ;  /* 0x0000580e01007387 */ /* 0x0003e80000100a00 */
[----:B------:R-:W3:Y:S04]  /*1f930*/  LDL R2, [R1+0xc0] ;  /* 0x0000c00001027983 */ /* 0x000ee80000100800 */
[----:B------:R-:W5:Y:S01]  /*1f940*/  LDL R3, [R1+0xc4] ;  /* 0x0000c40001037983 */ /* 0x000f620000100800 */
[----:B------:R-:W-:-:S02]  /*1f950*/  IMAD.MOV.U32 R4, RZ, RZ, R23 ;  /* 0x000000ffff047224 */ /* 0x000fc400078e0017 */
[----:B------:R-:W-:Y:S02]  /*1f960*/  IMAD.MOV.U32 R5, RZ, RZ, R21 ;  /* 0x000000ffff057224 */ /* 0x000fe400078e0015 */
[----:B------:R-:W-:Y:S02]  /*1f970*/  IMAD.MOV.U32 R6, RZ, RZ, R16 ;  /* 0x000000ffff067224 */ /* 0x000fe400078e0010 */
[----:B------:R-:W-:Y:S02]  /*1f980*/  IMAD.MOV.U32 R7, RZ, RZ, R17 ;  /* 0x000000ffff077224 */ /* 0x000fe400078e0011 */
[----:B------:R-:W-:Y:S02]  /*1f990*/  IMAD.MOV.U32 R0, RZ, RZ, R12 ;  /* 0x000000ffff007224 */ /* 0x000fe400078e000c */
[----:B------:R-:W4:Y:S04]  /*1f9a0*/  LDL.LU R12, [R1+0x40] ;  /* 0x00004000010c7983 */ /* 0x000f280000300800 */
[----:B0-----:R-:W4:Y:S04]  /*1f9b0*/  LDL.LU R13, [R1+0x44] ;  /* 0x00004400010d7983 */ /* 0x001f280000300800 */
[----:B-1----:R-:W4:Y:S04]  /*1f9c0*/  LDL.LU R14, [R1+0x48] ;  /* 0x00004800010e7983 */ /* 0x002f280000300800 */
[----:B------:R-:W4:Y:S04]  /*1f9d0*/  LDL.LU R15, [R1+0x4c] ;  /* 0x00004c00010f7983 */ /* 0x000f280000300800 */
[----:B------:R0:W-:Y:S04]  /*1f9e0*/  STL [R1+0x16f0], R0 ;  /* 0x0016f00001007387 */ /* 0x0001e80000100800 */
[----:B0-----:R-:W4:Y:S04]  /*1f9f0*/  LDL R0, [R1+0x14] ;  /* 0x0000140001007983 */ /* 0x001f280000100800 */
[----:B------:R-:W4:Y:S04]  /*1fa00*/  LDL.LU R23, [R1+0x173c] ;  /* 0x00173c0001177983 */ /* 0x000f280000300800 */
[----:B------:R-:W4:Y:S04]  /*1fa10*/  LDL.LU R21, [R1+0x1738] ;  /* 0x0017380001157983 */ /* 0x000f280000300800 */
[----:B------:R-:W4:Y:S04]  /*1fa20*/  LDL.LU R16, [R1+0x1734] ;  /* 0x0017340001107983 */ /* 0x000f280000300800 */
[----:B------:R-:W4:Y:S01]  /*1fa30*/  LDL.LU R17, [R1+0x1730] ;  /* 0x0017300001117983 */ /* 0x000f220000300800 */
[----:B---3--:R-:W-:-:S02]  /*1fa40*/  F2FP.F16.E4M3.UNPACK_B R2, R2 ;  /* 0x00000002ff02723e */ /* 0x008fc400020006ff */
[----:B-----5:R-:W-:-:S07]  /*1fa50*/  F2FP.F16.E4M3.UNPACK_B R3, R3 ;  /* 0x00000003ff03723e */ /* 0x020fce00020006ff */
[----:B--2---:R-:W-:Y:S01]  /*1fa60*/  HMMA.16816.F32 R4, R4, R2, R8 ;  /* 0x000000020404723c */ /* 0x004fe20000001808 */
[----:B------:R-:W-:Y:S02]  /*1fa70*/  IMAD.MOV.U32 R8, RZ, RZ, R18 ;  /* 0x000000ffff087224 */ /* 0x000fe400078e0012 */
[----:B------:R-:W4:Y:S01]  /*1fa80*/  LDL.LU R18, [R1+0x172c] ;  /* 0x00172c0001127983 */ /* 0x000f220000300800 */
[----:B------:R-:W-:-:S15]  /*1fa90*/  IMAD.MOV.U32 R9, RZ, RZ, R19 ;  /* 0x000000ffff097224 */ /* 0x000fde00078e0013 */
[----:B------:R0:W-:Y:S04]  /*1faa0*/  STL.64 [R1+0xb0], R4 ;  /* 0x0000b00401007387 */ /* 0x0001e80000100a00 */
[----:B------:R1:W-:Y:S04]  /*1fab0*/  STL.64 [R1+0xb8], R6 ;  /* 0x0000b80601007387 */ /* 0x0003e80000100a00 */
[----:B------:R-:W4:Y:S01]  /*1fac0*/  LDL.LU R19, [R1+0x1728] ;  /* 0x0017280001137983 */ /* 0x000f220000300800 */
[----:B------:R-:W-:Y:S02]  /*1fad0*/  IMAD.MOV.U32 R10, RZ, RZ, R25 ;  /* 0x000000ffff0a7224 */ /* 0x000fe400078e0019 */
[----:B------:R-:W-:Y:S01]  /*1fae0*/  IMAD.MOV.U32 R11, RZ, RZ, R27 ;  /* 0x000000ffff0b7224 */ /* 0x000fe200078e001b */
[----:B------:R-:W2:Y:S01]  /*1faf0*/  LDL.LU R25, [R1+0x1724] ;  /* 0x0017240001197983 */ /* 0x000ea20000300800 */
[----:B0-----:R-:W-:-:S03]  /*1fb00*/  IMAD.MOV.U32 R5, RZ, RZ, R22 ;  /* 0x000000ffff057224 */ /* 0x001fc600078e0016 */
[----:B------:R-:W3:Y:S01]  /*1fb10*/  LDL.LU R27, [R1+0x1720] ;  /* 0x00172000011b7983 */ /* 0x000ee20000300800 */
[----:B-1----:R-:W-:Y:S02]  /*1fb20*/  IMAD.MOV.U32 R6, RZ, RZ, R24 ;  /* 0x000000ffff067224 */ /* 0x002fe400078e0018 */
[----:B------:R-:W-:Y:S01]  /*1fb30*/  IMAD.MOV.U32 R7, RZ, RZ, R26 ;  /* 0x000000ffff077224 */ /* 0x000fe200078e001a */
[----:B------:R-:W5:Y:S04]  /*1fb40*/  LDL R22, [R1+0x4] ;  /* 0x0000040001167983 */ /* 0x000f680000100800 */
[----:B------:R-:W2:Y:S04]  /*1fb50*/  LDL.LU R24, [R1+0xe0] ;  /* 0x0000e00001187983 */ /* 0x000ea80000300800 */
[----:B------:R-:W2:Y:S01]  /*1fb60*/  LDL R26, [R1+0x1c] ;  /* 0x00001c00011a7983 */ /* 0x000ea20000100800 */
[----:B------:R-:W-:-:S07]  /*1fb70*/  IMAD.MOV.U32 R4, RZ, RZ, R20 ;  /* 0x000000ffff047224 */ /* 0x000fce00078e0014 */
[----:B----4-:R-:W-:Y:S01]  /*1fb80*/  HMMA.16816.F32 R4, R4, R2, R16 ;  /* 0x000000020404723c */ /* 0x010fe20000001810 */
[----:B------:R-:W-:Y:S02]  /*1fb90*/  F2FP.F16.E4M3.UNPACK_B R2, R21.H1 ;  /* 0x00000015ff02723e */ /* 0x000fe400030006ff */
[----:B------:R-:W-:Y:S01]  /*1fba0*/  F2FP.F16.E4M3.UNPACK_B R3, R23.H1 ;  /* 0x00000017ff03723e */ /* 0x000fe200030006ff */
[----:B------:R-:W4:Y:S04]  /*1fbb0*/  LDL.LU R21, [R1+0x171c] ;  /* 0x00171c0001157983 */ /* 0x000f280000300800 */
[----:B------:R-:W4:Y:S11]  /*1fbc0*/  LDL.LU R23, [R1+0x1718] ;  /* 0x0017180001177983 */ /* 0x000f360000300800 */
[----:B------:R-:W-:-:S02]  /*1fbd0*/  IMAD.MOV.U32 R19, RZ, RZ, R4 ;  /* 0x000000ffff137224 */ /* 0x000fc400078e0004 */
[----:B------:R-:W-:Y:S02]  /*1fbe0*/  IMAD.MOV.U32 R18, RZ, RZ, R5 ;  /* 0x000000ffff127224 */ /* 0x000fe400078e0005 */
[----:B------:R-:W-:Y:S02]  /*1fbf0*/  IMAD.MOV.U32 R17, RZ, RZ, R6 ;  /* 0x000000ffff117224 */ /* 0x000fe400078e0006 */
[----:B------:R-:W-:Y:S02]  /*1fc00*/  IMAD.MOV.U32 R16, RZ, RZ, R7 ;  /* 0x000000ffff107224 */ /* 0x000fe400078e0007 */
[----:B------:R-:W-:Y:S02]  /*1fc10*/  IMAD.MOV.U32 R4, RZ, RZ, R0 ;  /* 0x000000ffff047224 */ /* 0x000fe400078e0000 */
[----:B--2---:R-:W-:Y:S02]  /*1fc20*/  IMAD.MOV.U32 R5, RZ, RZ, R26 ;  /* 0x000000ffff057224 */ /* 0x004fe400078e001a */
[----:B-----5:R-:W-:-:S02]  /*1fc30*/  IMAD.MOV.U32 R6, RZ, RZ, R22 ;  /* 0x000000ffff067224 */ /* 0x020fc400078e0016 */
[----:B------:R-:W-:-:S07]  /*1fc40*/  IMAD.MOV.U32 R7, RZ, RZ, R29 ;  /* 0x000000ffff077224 */ /* 0x000fce00078e001d */
[----:B------:R-:W-:Y:S01]  /*1fc50*/  HMMA.16816.F32 R4, R4, R2, R12 ;  /* 0x000000020404723c */ /* 0x000fe2000000180c */
[----:B------:R-:W2:Y:S04]  /*1fc60*/  LDL.LU.64 R14, [R1+0x1710] ;  /* 0x00171000010e7983 */ /* 0x000ea80000300a00 */
[----:B------:R-:W2:Y:S04]  /*1fc70*/  LDL.LU.64 R12, [R1+0x1708] ;  /* 0x00170800010c7983 */ /* 0x000ea80000300a00 */
[----:B------:R-:W5:Y:S10]  /*1fc80*/  LDL.LU R20, [R1+0x124] ;  /* 0x0001240001147983 */ /* 0x000f740000300800 */
[----:B------:R-:W-:Y:S04]  /*1fc90*/  STL.64 [R1+0xa0], R4 ;  /* 0x0000a00401007387 */ /* 0x000fe80000100a00 */
[----:B------:R0:W-:Y:S02]  /*1fca0*/  STL.64 [R1+0xa8], R6 ;  /* 0x0000a80601007387 */ /* 0x0001e40000100a00 */
[----:B0-----:R-:W-:-:S02]  /*1fcb0*/  IMAD.MOV.U32 R6, RZ, RZ, R25 ;  /* 0x000000ffff067224 */ /* 0x001fc400078e0019 */
[----:B---3--:R-:W-:Y:S02]  /*1fcc0*/  IMAD.MOV.U32 R7, RZ, RZ, R27 ;  /* 0x000000ffff077224 */ /* 0x008fe400078e001b */
[----:B----4-:R-:W-:Y:S02]  /*1fcd0*/  IMAD.MOV.U32 R4, RZ, RZ, R21 ;  /* 0x000000ffff047224 */ /* 0x010fe400078e0015 */
[----:B------:R-:W-:-:S07]  /*1fce0*/  IMAD.MOV.U32 R5, RZ, RZ, R23 ;  /* 0x000000ffff057224 */ /* 0x000fce00078e0017 */
[----:B--2---:R-:W-:Y:S01]  /*1fcf0*/  HMMA.16816.F32 R4, R4, R2, R12 ;  /* 0x000000020404723c */ /* 0x004fe2000000180c */
[----:B------:R-:W2:Y:S01]  /*1fd00*/  LDL.LU R12, [R1+0x20] ;  /* 0x00002000010c7983 */ /* 0x000ea20000300800 */
[----:B------:R-:W-:Y:S02]  /*1fd10*/  F2FP.F16.E4M3.UNPACK_B R2, R24.H1 ;  /* 0x00000018ff02723e */ /* 0x000fe400030006ff */
[----:B------:R-:W-:-:S15]  /*1fd20*/  F2FP.F16.E4M3.UNPACK_B R3, R28.H1 ;  /* 0x0000001cff03723e */ /* 0x000fde00030006ff */
[----:B------:R0:W-:Y:S04]  /*1fd30*/  STL.64 [R1+0x40], R4 ;  /* 0x0000400401007387 */ /* 0x0001e80000100a00 */
[----:B------:R1:W-:Y:S04]  /*1fd40*/  STL.64 [R1+0x48], R6 ;  /* 0x0000480601007387 */ /* 0x0003e80000100a00 */
[----:B------:R-:W2:Y:S01]  /*1fd50*/  LDL.LU R13, [R1+0x24] ;  /* 0x00002400010d7983 */ /* 0x000ea20000300800 */
[----:B0-----:R-:W-:-:S03]  /*1fd60*/  IMAD.MOV.U32 R4, RZ, RZ, R0 ;  /* 0x000000ffff047224 */ /* 0x001fc600078e0000 */
[----:B------:R-:W2:Y:S01]  /*1fd70*/  LDL.LU R14, [R1+0x28] ;  /* 0x00002800010e7983 */ /* 0x000ea20000300800 */
[----:B------:R-:W-:Y:S02]  /*1fd80*/  IMAD.MOV.U32 R5, RZ, RZ, R26 ;  /* 0x000000ffff057224 */ /* 0x000fe400078e001a */
[----:B-1----:R-:W-:Y:S01]  /*1fd90*/  IMAD.MOV.U32 R6, RZ, RZ, R22 ;  /* 0x000000ffff067224 */ /* 0x002fe200078e0016 */
[----:B------:R-:W2:Y:S01]  /*1fda0*/  LDL.LU R15, [R1+0x2c] ;  /* 0x00002c00010f7983 */ /* 0x000ea20000300800 */
[----:B------:R-:W-:-:S07]  /*1fdb0*/  IMAD.MOV.U32 R7, RZ, RZ, R29 ;  /* 0x000000ffff077224 */ /* 0x000fce00078e001d */
[----:B------:R-:W-:Y:S01]  /*1fdc0*/  HMMA.16816.F32 R4, R4, R2, R8 ;  /* 0x000000020404723c */ /* 0x000fe20000001808 */
[----:B------:R-:W3:Y:S04]  /*1fdd0*/  LDL.LU.64 R10, [R1+0x1700] ;  /* 0x00170000010a7983 */ /* 0x000ee80000300a00 */
[----:B------:R-:W3:Y:S04]  /*1fde0*/  LDL.LU.64 R8, [R1+0x16f8] ;  /* 0x0016f80001087983 */ /* 0x000ee80000300a00 */
[----:B------:R-:W4:Y:S04]  /*1fdf0*/  LDL.LU R24, [R1+0x108] ;  /* 0x0001080001187983 */ /* 0x000f280000300800 */
[----:B----4-:R0:W-:Y:S06]  /*1fe00*/  STL [R1+0x16e8], R24 ;  /* 0x0016e81801007387 */ /* 0x0101ec0000100800 */
[----:B------:R1:W-:Y:S04]  /*1fe10*/  STL.64 [R1+0x90], R4 ;  /* 0x0000900401007387 */ /* 0x0003e80000100a00 */
[----:B------:R4:W-:Y:S04]  /*1fe20*/  STL.64 [R1+0x98], R6 ;  /* 0x0000980601007387 */ /* 0x0009e80000100a00 */
[----:B0-----:R-:W2:Y:S01]  /*1fe30*/  LDL.LU R24, [R1+0xc] ;  /* 0x00000c0001187983 */ /* 0x001ea20000300800 */
[----:B-1----:R-:W-:-:S02]  /*1fe40*/  IMAD.MOV.U32 R4, RZ, RZ, R21 ;  /* 0x000000ffff047224 */ /* 0x002fc400078e0015 */
[----:B------:R-:W-:Y:S02]  /*1fe50*/  IMAD.MOV.U32 R5, RZ, RZ, R23 ;  /* 0x000000ffff057224 */ /* 0x000fe400078e0017 */
[----:B----4-:R-:W-:Y:S02]  /*1fe60*/  IMAD.MOV.U32 R6, RZ, RZ, R25 ;  /* 0x000000ffff067224 */ /* 0x010fe400078e0019 */
[----:B------:R-:W-:-:S07]  /*1fe70*/  IMAD.MOV.U32 R7, RZ, RZ, R27 ;  /* 0x000000ffff077224 */ /* 0x000fce00078e001b */
[----:B---3--:R-:W-:-:S15]  /*1fe80*/  HMMA.16816.F32 R8, R4, R2, R8 ;  /* 0x000000020408723c */ /* 0x008fde0000001808 */
[----:B------:R-:W-:-:S04]  /*1fe90*/  NOP ;  /* 0x0000000000007918 */ /* 0x000fc80000000000 */
[----:B------:R-:W-:Y:S01]  /*1fea0*/  IMAD.MOV.U32 R29, RZ, RZ, R10 ;  /* 0x000000ffff1d7224 */ /* 0x000fe200078e000a */
[----:B------:R0:W-:Y:S01]  /*1feb0*/  STL.64 [R1+0x60], R8 ;  /* 0x0000600801007387 */ /* 0x0001e20000100a00 */
[----:B------:R-:W-:-:S03]  /*1fec0*/  IMAD.MOV.U32 R28, RZ, RZ, R11 ;  /* 0x000000ffff1c7224 */ /* 0x000fc600078e000b */
[----:B------:R-:W3:Y:S04]  /*1fed0*/  LDL.LU R10, [R1+0xd0] ;  /* 0x0000d000010a7983 */ /* 0x000ee80000300800 */
[----:B------:R-:W4:Y:S01]  /*1fee0*/  LDL.LU R11, [R1+0xd4] ;  /* 0x0000d400010b7983 */ /* 0x000f220000300800 */
[----:B------:R-:W-:-:S03]  /*1fef0*/  IMAD.MOV.U32 R4, RZ, RZ, R0 ;  /* 0x000000ffff047224 */ /* 0x000fc600078e0000 */
[----:B------:R-:W-:Y:S04]  /*1ff00*/  STL [R1+0x16ac], R28 ;  /* 0x0016ac1c01007387 */ /* 0x000fe80000100800 */
[----:B------:R-:W-:Y:S04]  /*1ff10*/  STL [R1+0x16a8], R29 ;  /* 0x0016a81d01007387 */ /* 0x000fe80000100800 */
[----:B------:R-:W5:Y:S01]  /*1ff20*/  LDL.LU R0, [R1+0x16f0] ;  /* 0x0016f00001007983 */ /* 0x000f620000300800 */
[----:B------:R-:W-:Y:S02]  /*1ff30*/  IMAD.MOV.U32 R5, RZ, RZ, R26 ;  /* 0x000000ffff057224 */ /* 0x000fe400078e001a */
[----:B------:R-:W-:-:S02]  /*1ff40*/  IMAD.MOV.U32 R6, RZ, RZ, R22 ;  /* 0x000000ffff067224 */ /* 0x000fc400078e0016 */
[----:B--2---:R-:W-:Y:S01]  /*1ff50*/  IMAD.MOV.U32 R7, RZ, RZ, R24 ;  /* 0x000000ffff077224 */ /* 0x004fe200078e0018 */
[----:B---3--:R-:W-:Y:S02]  /*1ff60*/  F2FP.F16.E4M3.UNPACK_B R2, R10.H1 ;  /* 0x0000000aff02723e */ /* 0x008fe400030006ff */
[----:B----4-:R-:W-:-:S07]  /*1ff70*/  F2FP.F16.E4M3.UNPACK_B R3, R11.H1 ;  /* 0x0000000bff03723e */ /* 0x010fce00030006ff */
[----:B0-----:R-:W-:Y:S01]  /*1ff80*/  HMMA.16816.F32 R8, R4, R2, R12 ;  /* 0x000000020408723c */ /* 0x001fe2000000180c */
[----:B-----5:R-:W0:Y:S04]  /*1ff90*/  LDSM.16.MT88.4 R4, [R20+UR7+0xb800] ;  /* 0x00b800071404783b */ /* 0x020e280008004200 */
[----:B0-----:R-:W-:-:S14]  /*1ffa0*/  STL [R1+0x166c], R5 ;  /* 0x00166c0501007387 */ /* 0x001fdc0000100800 */
[----:B------:R-:W-:Y:S04]  /*1ffb0*/  STL.64 [R1+0x80], R8 ;  /* 0x0000800801007387 */ /* 0x000fe80000100a00 */
[----:B------:R-:W-:Y:S04]  /*1ffc0*/  STL.64 [R1+0x88], R10 ;  /* 0x0000880a01007387 */ /* 0x000fe80000100a00 */
[----:B------:R-:W0:Y:S04]  /*1ffd0*/  LDSM.16.MT88.4 R8, [R20+UR7+0xbc00] ;  /* 0x00bc00071408783b */ /* 0x000e280008004200 */
[----:B------:R-:W-:Y:S04]  /*1ffe0*/  STL [R1+0x1668], R7 ;  /* 0x0016680701007387 */ /* 0x000fe80000100800 */
[----:B------:R-:W-:Y:S04]  /*1fff0*/  STL [R1+0x16e4], R6 ;  /* 0x0016e40601007387 */ /* 0x000fe80000100800 */
[----:B------:R1:W-:Y:S04]  /*20000*/  STL [R1+0x16e0], R4 ;  /* 0x0016e00401007387 */ /* 0x0003e80000100800 */
[----:B-1----:R-:W2:Y:S04]  /*20010*/  LDL.LU R4, [R1+0xb0] ;  /* 0x0000b00001047983 */ /* 0x002ea80000300800 */
[----:B------:R-:W2:Y:S04]  /*20020*/  LDL.LU R5, [R1+0xb4] ;  /* 0x0000b40001057983 */ /* 0x000ea80000300800 */
[----:B------:R-:W2:Y:S04]  /*20030*/  LDL.LU R6, [R1+0xb8] ;  /* 0x0000b80001067983 */ /* 0x000ea80000300800 */
[----:B------:R-:W2:Y:S04]  /*20040*/  LDL.LU R7, [R1+0xbc] ;  /* 0x0000bc0001077983 */ /* 0x000ea80000300800 */
[----:B------:R-:W3:Y:S04]  /*20050*/  LDL.LU R22, [R1+0xc0] ;  /* 0x0000c00001167983 */ /* 0x000ee80000300800 */
[----:B------:R-:W4:Y:S04]  /*20060*/  LDL.LU R20, [R1+0xc4] ;  /* 0x0000c40001147983 */ /* 0x000f280000300800 */
[----:B0-----:R0:W-:Y:S04]  /*20070*/  STL [R1+0x164c], R9 ;  /* 0x00164c0901007387 */ /* 0x0011e80000100800 */
[----:B------:R1:W-:Y:S04]  /*20080*/  STL [R1+0x1648], R11 ;  /* 0x0016480b01007387 */ /* 0x0003e80000100800 */
[----:B------:R5:W-:Y:S01]  /*20090*/  STL [R1+0x16cc], R10 ;  /* 0x0016cc0a01007387 */ /* 0x000be20000100800 */
[----:B0-----:R-:W-:-:S03]  /*200a0*/  IMAD.MOV.U32 R9, RZ, RZ, R18 ;  /* 0x000000ffff097224 */ /* 0x001fc600078e0012 */
[----:B------:R0:W-:Y:S01]  /*200b0*/  STL [R1+0x16c8], R8 ;  /* 0x0016c80801007387 */ /* 0x0001e20000100800 */
[----:B-1----:R-:W-:Y:S02]  /*200c0*/  IMAD.MOV.U32 R11, RZ, RZ, R16 ;  /* 0x000000ffff0b7224 */ /* 0x002fe400078e0010 */
[----:B-----5:R-:W-:Y:S02]  /*200d0*/  IMAD.MOV.U32 R10, RZ, RZ, R17 ;  /* 0x000000ffff0a7224 */ /* 0x020fe400078e0011 */
[----:B0-----:R-:W-:-:S03]  /*200e0*/  IMAD.MOV.U32 R8, RZ, RZ, R19 ;  /* 0x000000ffff087224 */ /* 0x001fc600078e0013 */
[----:B------:R-:W-:Y:S04]  /*200f0*/  STL.64 [R1+0x16d8], R10 ;  /* 0x0016d80a01007387 */ /* 0x000fe80000100a00 */
[----:B------:R0:W-:Y:S02]  /*20100*/  STL.64 [R1+0x16d0], R8 ;  /* 0x0016d00801007387 */ /* 0x0001e40000100a00 */
[----:B0-----:R-:W-:Y:S02]  /*20110*/  IMAD.MOV.U32 R8, RZ, RZ, R0 ;  /* 0x000000ffff087224 */ /* 0x001fe400078e0000 */
[----:B------:R-:W5:Y:S04]  /*20120*/  LDL.LU R0, [R1+0x16ec] ;  /* 0x0016ec0001007983 */ /* 0x000f680000300800 */
[----:B------:R-:W2:Y:S04]  /*20130*/  LDL.LU R9, [R1+0x54] ;  /* 0x0000540001097983 */ /* 0x000ea80000300800 */
[----:B------:R-:W2:Y:S04]  /*20140*/  LDL.LU R10, [R1+0x58] ;  /* 0x00005800010a7983 */ /* 0x000ea80000300800 */
[----:B------:R-:W2:Y:S01]  /*20150*/  LDL.LU R11, [R1+0x5c] ;  /* 0x00005c00010b7983 */ /* 0x000ea20000300800 */
[----:B------:R-:W-:-:S02]  /*20160*/  IMAD.MOV.U32 R16, RZ, RZ, R21 ;  /* 0x000000ffff107224 */ /* 0x000fc400078e0015 */
[----:B------:R-:W-:Y:S02]  /*20170*/  IMAD.MOV.U32 R17, RZ, RZ, R23 ;  /* 0x000000ffff117224 */ /* 0x000fe400078e0017 */
[----:B------:R-:W-:Y:S02]  /*20180*/  IMAD.MOV.U32 R18, RZ, RZ, R25 ;  /* 0x000000ffff127224 */ /* 0x000fe400078e0019 */
[----:B------:R-:W-:Y:S01]  /*20190*/  IMAD.MOV.U32 R19, RZ, RZ, R27 ;  /* 0x000000ffff137224 */ /* 0x000fe200078e001b */
[----:B-----5:R-:W0:Y:S06]  /*201a0*/  LDSM.16.MT88.4 R12, [R0+UR7+0xb800] ;  /* 0x00b80007000c783b */ /* 0x020e2c0008004200 */
[----:B--2---:R-:W-:Y:S01]  /*201b0*/  HMMA.16816.F32 R8, R16, R2, R8 ;  /* 0x000000021008723c */ /* 0x004fe20000001808 */
[----:B------:R-:W1:-:S15]  /*201c0*/  LDSM.16.MT88.4 R16, [R0+UR7+0xbc00] ;  /* 0x00bc00070010783b */ /* 0x000e5e0008004200 */
[----:B------:R-:W-:-:S03]  /*201d0*/  NOP ;  /* 0x0000000000007918 */ /* 0x000fc60000000000 */
[----:B------:R-:W-:Y:S01]  /*201e0*/  IMAD.MOV.U32 R28, RZ, RZ, R9 ;  /* 0x000000ffff1c7224 */ /* 0x000fe200078e0009 */
[----:B0-----:R-:W-:Y:S04]  /*201f0*/  STL.64 [R1+0x16c0], R14 ;  /* 0x0016c00e01007387 */ /* 0x001fe80000100a00 */
[----:B------:R0:W-:Y:S04]  /*20200*/  STL.64 [R1+0x16b8], R12 ;  /* 0x0016b80c01007387 */ /* 0x0001e80000100a00 */
[----:B------:R2:W-:Y:S01]  /*20210*/  STL [R1+0x50], R8 ;  /* 0x0000500801007387 */ /* 0x0005e20000100800 */
[----:B------:R-:W-:-:S03]  /*20220*/  IMAD.MOV.U32 R26, RZ, RZ, R10 ;  /* 0x000000ffff1a7224 */ /* 0x000fc600078e000a */
[----:B0-----:R-:W5:Y:S04]  /*20230*/  LDL.LU R12, [R1+0xa0] ;  /* 0x0000a000010c7983 */ /* 0x001f680000300800 */
[----:B------:R-:W5:Y:S04]  /*20240*/  LDL.LU R13, [R1+0xa4] ;  /* 0x0000a400010d7983 */ /* 0x000f680000300800 */
[----:B------:R-:W5:Y:S04]  /*20250*/  LDL.LU R14, [R1+0xa8] ;  /* 0x0000a800010e7983 */ /* 0x000f680000300800 */
[----:B------:R-:W5:Y:S04]  /*20260*/  LDL.LU R15, [R1+0xac] ;  /* 0x0000ac00010f7983 */ /* 0x000f680000300800 */
[----:B-1----:R-:W-:Y:S04]  /*20270*/  STL [R1+0x163c], R17 ;  /* 0x00163c1101007387 */ /* 0x002fe80000100800 */
[----:B------:R-:W-:Y:S04]  /*20280*/  STL [R1+0x1638], R19 ;  /* 0x0016381301007387 */ /* 0x000fe80000100800 */
[----:B--2---:R-:W2:Y:S04]  /*20290*/  LDL.LU R8, [R1+0x14] ;  /* 0x0000140001087983 */ /* 0x004ea80000300800 */
[----:B------:R-:W2:Y:S04]  /*202a0*/  LDL.LU R9, [R1+0x1c] ;  /* 0x00001c0001097983 */ /* 0x000ea80000300800 */
[----:B------:R-:W2:Y:S01]  /*202b0*/  LDL.LU R10, [R1+0x4] ;  /* 0x00000400010a7983 */ /* 0x000ea20000300800 */
[----:B------:R-:W-:Y:S01]  /*202c0*/  IMAD.MOV.U32 R29, RZ, RZ, R11 ;  /* 0x000000ffff1d7224 */ /* 0x000fe200078e000b */
[----:B---3--:R-:W-:Y:S01]  /*202d0*/  F2FP.F16.E4M3.UNPACK_B R2, R22.H1 ;  /* 0x00000016ff02723e */ /* 0x008fe200030006ff */
[----:B------:R-:W-:Y:S01]  /*202e0*/  IMAD.MOV.U32 R11, RZ, RZ, R24 ;  /* 0x000000ffff0b7224 */ /* 0x000fe200078e0018 */
[----:B----4-:R-:W-:Y:S01]  /*202f0*/  F2FP.F16.E4M3.UNPACK_B R3, R20.H1 ;  /* 0x00000014ff03723e */ /* 0x010fe200030006ff */
[----:B------:R-:W3:Y:S01]  /*20300*/  LDL.LU R24, [R1+0x16e8] ;  /* 0x0016e80001187983 */ /* 0x000ee20000300800 */
[----:B------:R-:W-:Y:S05]  /*20310*/  BAR.SYNC.DEFER_BLOCKING 0x0 ;  /* 0x0000000000007b1d */ /* 0x000fea0000010000 */
[----:B--2---:R-:W-:Y:S01]  /*20320*/  HMMA.16816.F32 R8, R8, R2, R4 ;  /* 0x000000020808723c */ /* 0x004fe20000001804 */
[----:B------:R-:W2:Y:S04]  /*20330*/  LDL.LU R6, [R1+0x16e4] ;  /* 0x0016e40001067983 */ /* 0x000ea80000300800 */
[----:B------:R-:W4:-:S14]  /*20340*/  LDL.LU R4, [R1+0x16e0] ;  /* 0x0016e00001047983 */ /* 0x000f1c0000300800 */
[----:B------:R-:W-:Y:S01]  /*20350*/  IMAD.MOV.U32 R5, RZ, RZ, R10 ;  /* 0x000000ffff057224 */ /* 0x000fe200078e000a */
[----:B------:R0:W-:Y:S01]  /*20360*/  STL.64 [R1+0x30], R8 ;  /* 0x0000300801007387 */ /* 0x0001e20000100a00 */
[----:B------:R-:W-:-:S03]  /*20370*/  IMAD.MOV.U32 R7, RZ, RZ, R11 ;  /* 0x000000ffff077224 */ /* 0x000fc600078e000b */
[----:B------:R-:W2:Y:S04]  /*20380*/  LDL.LU.64 R10, [R1+0x16d8] ;  /* 0x0016d800010a7983 */ /* 0x000ea80000300a00 */
[----:B0-----:R-:W2:Y:S01]  /*20390*/  LDL.LU.64 R8, [R1+0x16d0] ;  /* 0x0016d00001087983 */ /* 0x001ea20000300a00 */
[----:B------:R-:W-:Y:S02]  /*203a0*/  IMAD.MOV.U32 R20, RZ, RZ, R21 ;  /* 0x000000ffff147224 */ /* 0x000fe400078e0015 */
[----:B------:R-:W-:Y:S02]  /*203b0*/  IMAD.MOV.U32 R21, RZ, RZ, R23 ;  /* 0x000000ffff157224 */ /* 0x000fe400078e0017 */
[----:B------:R-:W-:Y:S02]  /*203c0*/  IMAD.MOV.U32 R22, RZ, RZ, R25 ;  /* 0x000000ffff167224 */ /* 0x000fe400078e0019 */
[----:B------:R-:W-:Y:S01]  /*203d0*/  IMAD.MOV.U32 R23, RZ, RZ, R27 ;  /* 0x000000ffff177224 */ /* 0x000fe200078e001b */
[----:B------:R-:W4:Y:S06]  /*203e0*/  LDL.LU R25, [R1+0x10c] ;  /* 0x00010c0001197983 */ /* 0x000f2c0000300800 */
[----:B--2---:R-:W-:Y:S01]  /*203f0*/  HMMA.16816.F32 R20, R20, R2, R8 ;  /* 0x000000021414723c */ /* 0x004fe20000001808 */
[----:B------:R-:W2:Y:S04]  /*20400*/  LDL.LU R10, [R1+0x16cc] ;  /* 0x0016cc00010a7983 */ /* 0x000ea80000300800 */
[----:B------:R-:W5:Y:S01]  /*20410*/  LDL.LU R8, [R1+0x16c8] ;  /* 0x0016c80001087983 */ /* 0x000f620000300800 */
[----:B---3--:R-:W-:-:S02]  /*20420*/  F2FP.F16.E4M3.UNPACK_B R2, R24 ;  /* 0x00000018ff02723e */ /* 0x008fc400020006ff */
[----:B----4-:R-:W-:-:S11]  /*20430*/  F2FP.F16.E4M3.UNPACK_B R3, R25 ;  /* 0x00000019ff03723e */ /* 0x010fd600020006ff */
[----:B------:R0:W-:Y:S04]  /*20440*/  STL.64 [R1+0x10], R20 ;  /* 0x0000101401007387 */ /* 0x0001e80000100a00 */
[----:B------:R-:W-:Y:S04]  /*20450*/  STL.64 [R1+0x18], R22 ;  /* 0x0000181601007387 */ /* 0x000fe80000100a00 */
[----:B------:R1:W-:Y:S01]  /*20460*/  STL.64 [R1+0x1660], R24 ;  /* 0x0016601801007387 */ /* 0x0003e20000100a00 */
[----:B0-----:R-:W-:Y:S02]  /*20470*/  IMAD.MOV.U32 R20, RZ, RZ, R4 ;  /* 0x000000ffff147224 */ /* 0x001fe400078e0004 */
[----:B------:R-:W-:Y:S01]  /*20480*/  IMAD.MOV.U32 R21, RZ, RZ, R6 ;  /* 0x000000ffff157224 */ /* 0x000fe200078e0006 */
[----:B------:R0:W-:Y:S04]  /*20490*/  STL [R1+0x16b0], R26 ;  /* 0x0016b01a01007387 */ /* 0x0001e80000100800 */
[----:B-1----:R-:W3:Y:S04]  /*204a0*/  LDL.LU R24, [R1+0x40] ;  /* 0x0000400001187983 */ /* 0x002ee80000300800 */
[----:B------:R-:W3:Y:S04]  /*204b0*/  LDL.LU R25, [R1+0x44] ;  /* 0x0000440001197983 */ /* 0x000ee80000300800 */
[----:B0-----:R-:W3:Y:S04]  /*204c0*/  LDL.LU R26, [R1+0x48] ;  /* 0x00004800011a7983 */ /* 0x001ee80000300800 */
[----:B------:R-:W3:Y:S01]  /*204d0*/  LDL.LU R27, [R1+0x4c] ;  /* 0x00004c00011b7983 */ /* 0x000ee20000300800 */
[----:B--2---:R-:W-:-:S02]  /*204e0*/  IMAD.MOV.U32 R23, RZ, RZ, R10 ;  /* 0x000000ffff177224 */ /* 0x004fc400078e000a */
[----:B-----5:R-:W-:-:S07]  /*204f0*/  IMAD.MOV.U32 R22, RZ, RZ, R8 ;  /* 0x000000ffff167224 */ /* 0x020fce00078e0008 */
[----:B------:R-:W-:Y:S01]  /*20500*/  HMMA.16816.F32 R20, R20, R2, R12 ;  /* 0x000000021414723c */ /* 0x000fe2000000180c */
[----:B------:R-:W2:Y:S04]  /*20510*/  LDL.LU.64 R14, [R1+0x16c0] ;  /* 0x0016c000010e7983 */ /* 0x000ea80000300a00 */
[----:B------:R-:W4:-:S14]  /*20520*/  LDL.LU.64 R12, [R1+0x16b8] ;  /* 0x0016b800010c7983 */ /* 0x000f1c0000300a00 */
[----:B------:R-:W-:Y:S01]  /*20530*/  IMAD.MOV.U32 R9, RZ, RZ, R22 ;  /* 0x000000ffff097224 */ /* 0x000fe200078e0016 */
[----:B------:R2:W-:Y:S01]  /*20540*/  STL.64 [R1], R20 ;  /* 0x0000001401007387 */ /* 0x0005e20000100a00 */
[----:B------:R-:W-:Y:S02]  /*20550*/  IMAD.MOV.U32 R11, RZ, RZ, R23 ;  /* 0x000000ffff0b7224 */ /* 0x000fe400078e0017 */
[----:B------:R-:W-:Y:S01]  /*20560*/  IMAD.MOV.U32 R22, RZ, RZ, R16 ;  /* 0x000000ffff167224 */ /* 0x000fe200078e0010 */
[----:B------:R-:W5:Y:S01]  /*20570*/  LDL R0, [R1+0xec] ;  /* 0x0000ec0001007983 */ /* 0x000f620000100800 */
[----:B------:R-:W-:Y:S02]  /*20580*/  IMAD.MOV.U32 R23, RZ, RZ, R18 ;  /* 0x000000ffff177224 */ /* 0x000fe400078e0012 */
[----:B--2---:R-:W-:Y:S02]  /*20590*/  IMAD.MOV.U32 R21, RZ, RZ, R14 ;  /* 0x000000ffff157224 */ /* 0x004fe400078e000e */
[----:B----4-:R-:W-:-:S07]  /*205a0*/  IMAD.MOV.U32 R20, RZ, RZ, R12 ;  /* 0x000000ffff147224 */ /* 0x010fce00078e000c */
[----:B---3--:R-:W-:Y:S01]  /*205b0*/  HMMA.16816.F32 R20, R20, R2, R24 ;  /* 0x000000021414723c */ /* 0x008fe20000001818 */
[----:B------:R-:W-:Y:S04]  /*205c0*/  STL.64 [R1+0x1698], R14 ;  /* 0x0016980e01007387 */ /* 0x000fe80000100a00 */
[----:B------:R0:W-:Y:S04]  /*205d0*/  STL.64 [R1+0x1690], R12 ;  /* 0x0016900c01007387 */ /* 0x0001e80000100a00 */
[----:B0-----:R-:W2:Y:S04]  /*205e0*/  LDL.LU R12, [R1+0x90] ;  /* 0x00009000010c7983 */ /* 0x001ea80000300800 */
[----:B------:R-:W2:Y:S04]  /*205f0*/  LDL.LU R13, [R1+0x94] ;  /* 0x00009400010d7983 */ /* 0x000ea80000300800 */
[----:B------:R-:W2:Y:S04]  /*20600*/  LDL.LU R14, [R1+0x98] ;  /* 0x00009800010e7983 */ /* 0x000ea80000300800 */
[----:B------:R-:W2:Y:S04]  /*20610*/  LDL.LU R15, [R1+0x9c] ;  /* 0x00009c00010f7983 */ /* 0x000ea80000300800 */
[----:B------:R-:W3:Y:S04]  /*20620*/  LDL.LU R26, [R1+0x16b0] ;  /* 0x0016b000011a7983 */ /* 0x000ee80000300800 */
[----:B------:R-:W-:Y:S04]  /*20630*/  STL.64 [R1+0x20], R20 ;  /* 0x0000201401007387 */ /* 0x000fe80000100a00 */
[----:B------:R-:W4:Y:S04]  /*20640*/  LDL R3, [R1+0xe8] ;  /* 0x0000e80001037983 */ /* 0x000f280000100800 */
[----:B------:R-:W2:Y:S01]  /*20650*/  LDL.LU R24, [R1+0x50] ;  /* 0x0000500001187983 */ /* 0x000ea20000300800 */
[----:B------:R-:W-:-:S02]  /*20660*/  IMAD.MOV.U32 R27, RZ, RZ, R29 ;  /* 0x000000ffff1b7224 */ /* 0x000fc400078e001d */
[----:B------:R-:W-:Y:S02]  /*20670*/  IMAD.MOV.U32 R25, RZ, RZ, R28 ;  /* 0x000000ffff197224 */ /* 0x000fe400078e001c */
[----:B------:R-:W4:Y:S04]  /*20680*/  LDL.LU R28, [R1+0x16ac] ;  /* 0x0016ac00011c7983 */ /* 0x000f280000300800 */
[----:B------:R-:W4:Y:S04]  /*20690*/  LDL.LU R29, [R1+0x16a8] ;  /* 0x0016a800011d7983 */ /* 0x000f280000300800 */
[----:B---3--:R-:W-:Y:S04]  /*206a0*/  STL.64 [R1+0x1678], R26 ;  /* 0x0016781a01007387 */ /* 0x008fe80000100a00 */
[----:B--2---:R0:W-:Y:S04]  /*206b0*/  STL.64 [R1+0x1670], R24 ;  /* 0x0016701801007387 */ /* 0x0041e80000100a00 */
[----:B0-----:R-:W2:Y:S04]  /*206c0*/  LDL.LU R24, [R1+0x80] ;  /* 0x0000800001187983 */ /* 0x001ea80000300800 */
[----:B------:R-:W2:Y:S04]  /*206d0*/  LDL.LU R25, [R1+0x84] ;  /* 0x0000840001197983 */ /* 0x000ea80000300800 */
[----:B------:R-:W3:Y:S04]  /*206e0*/  LDL.LU R26, [R1+0x88] ;  /* 0x00008800011a7983 */ /* 0x000ee80000300800 */
[----:B------:R-:W3:Y:S01]  /*206f0*/  LDL.LU R27, [R1+0x8c] ;  /* 0x00008c00011b7983 */ /* 0x000ee20000300800 */
[----:B------:R-:W-:Y:S01]  /*20700*/  IMAD.MOV.U32 R17, RZ, RZ, R22 ;  /* 0x000000ffff117224 */ /* 0x000fe200078e0016 */
[----:B----4-:R-:W-:Y:S01]  /*20710*/  F2FP.F16.E4M3.UNPACK_B R2, R3 ;  /* 0x00000003ff02723e */ /* 0x010fe200020006ff */
[----:B------:R-:W-:Y:S01]  /*20720*/  IMAD.MOV.U32 R19, RZ, RZ, R23 ;  /* 0x000000ffff137224 */ /* 0x000fe200078e0017 */
[----:B-----5:R-:W-:Y:S01]  /*20730*/  F2FP.F16.E4M3.UNPACK_B R3, R0 ;  /* 0x00000000ff03723e */ /* 0x020fe200020006ff */
[----:B------:R-:W-:-:S02]  /*20740*/  IMAD.MOV.U32 R20, RZ, RZ, R4 ;  /* 0x000000ffff147224 */ /* 0x000fc400078e0004 */
[----:B------:R-:W-:Y:S02]  /*20750*/  IMAD.MOV.U32 R21, RZ, RZ, R6 ;  /* 0x000000ffff157224 */ /* 0x000fe400078e0006 */
[----:B------:R-:W-:Y:S02]  /*20760*/  IMAD.MOV.U32 R22, RZ, RZ, R8 ;  /* 0x000000ffff167224 */ /* 0x000fe400078e0008 */
[----:B------:R-:W-:-:S07]  /*20770*/  IMAD.MOV.U32 R23, RZ, RZ, R10 ;  /* 0x000000ffff177224 */ /* 0x000fce00078e000a */
[----:B------:R-:W-:Y:S01]  /*20780*/  HMMA.16816.F32 R20, R20, R2, R12 ;  /* 0x000000021414723c */ /* 0x000fe2000000180c */
[----:B---3--:R0:W-:Y:S04]  /*20790*/  STL.64 [R1+0x1688], R26 ;  /* 0x0016881a01007387 */ /* 0x0081e80000100a00 */
[----:B--2---:R1:W-:Y:S01]  /*207a0*/  STL.64 [R1+0x1680], R24 ;  /* 0x0016801801007387 */ /* 0x0043e20000100a00 */
[----:B0-----:R-:W-:Y:S02]  /*207b0*/  IMAD.MOV.U32 R26, RZ, RZ, R29 ;  /* 0x000000ffff1a7224 */ /* 0x001fe400078e001d */
[----:B------:R-:W-:Y:S01]  /*207c0*/  IMAD.MOV.U32 R27, RZ, RZ, R28 ;  /* 0x000000ffff1b7224 */ /* 0x000fe200078e001c */
[----:B-1----:R-:W2:Y:S04]  /*207d0*/  LDL.LU R24, [R1+0x60] ;  /* 0x0000600001187983 */ /* 0x002ea80000300800 */
[----:B------:R-:W2:Y:S04]  /*207e0*/  LDL.LU R25, [R1+0x64] ;  /* 0x0000640001197983 */ /* 0x000ea80000300800 */
[----:B------:R-:W3:Y:S04]  /*207f0*/  LDL.LU R29, [R1+0x16a4] ;  /* 0x0016a400011d7983 */ /* 0x000ee80000300800 */
[----:B------:R-:W4:Y:S04]  /*20800*/  LDL.LU R28, [R1+0x16a0] ;  /* 0x0016a000011c7983 */ /* 0x000f280000300800 */
[----:B------:R-:W5:Y:S04]  /*20810*/  LDL.LU.64 R14, [R1+0x1698] ;  /* 0x00169800010e7983 */ /* 0x000f680000300a00 */
[----:B------:R-:W2:Y:S04]  /*20820*/  LDL.LU.64 R12, [R1+0x1690] ;  /* 0x00169000010c7983 */ /* 0x000ea80000300a00 */
[----:B------:R-:W-:Y:S04]  /*20830*/  STL.64 [R1+0x40], R20 ;  /* 0x0000401401007387 */ /* 0x000fe80000100a00 */
[----:B------:R0:W-:Y:S02]  /*20840*/  STL.64 [R1+0x48], R22 ;  /* 0x0000481601007387 */ /* 0x0001e40000100a00 */
[----:B0-----:R-:W-:-:S02]  /*20850*/  IMAD.MOV.U32 R22, RZ, RZ, R16 ;  /* 0x000000ffff167224 */ /* 0x001fc400078e0010 */
[----:B------:R-:W-:Y:S02]  /*20860*/  IMAD.MOV.U32 R23, RZ, RZ, R18 ;  /* 0x000000ffff177224 */ /* 0x000fe400078e0012 */
[----:B-----5:R-:W-:Y:S02]  /*20870*/  IMAD.MOV.U32 R21, RZ, RZ, R14 ;  /* 0x000000ffff157224 */ /* 0x020fe400078e000e */
[----:B--2---:R-:W-:-:S07]  /*20880*/  IMAD.MOV.U32 R20, RZ, RZ, R12 ;  /* 0x000000ffff147224 */ /* 0x004fce00078e000c */
[----:B------:R-:W-:Y:S01]  /*20890*/  HMMA.16816.F32 R20, R20, R2, R24 ;  /* 0x000000021414723c */ /* 0x000fe20000001818 */
[----:B------:R-:W2:Y:S04]  /*208a0*/  LDL.LU.64 R26, [R1+0x1688] ;  /* 0x00168800011a7983 */ /* 0x000ea80000300a00 */
[----:B------:R-:W2:Y:S01]  /*208b0*/  LDL.LU.64 R24, [R1+0x1680] ;  /* 0x0016800001187983 */ /* 0x000ea20000300a00 */
[----:B----4-:R-:W-:Y:S02]  /*208c0*/  F2FP.F16.E4M3.UNPACK_B R2, R28 ;  /* 0x0000001cff02723e */ /* 0x010fe400020006ff */
[----:B---3--:R-:W-:-:S11]  /*208d0*/  F2FP.F16.E4M3.UNPACK_B R3, R29 ;  /* 0x0000001dff03723e */ /* 0x008fd600020006ff */
[----:B------:R0:W-:Y:S01]  /*208e0*/  STL.64 [R1+0x60], R20 ;  /* 0x0000601401007387 */ /* 0x0001e20000100a00 */
[----:B------:R-:W-:Y:S02]  /*208f0*/  IMAD.MOV.U32 R0, RZ, RZ, R23 ;  /* 0x000000ffff007224 */ /* 0x000fe400078e0017 */
[----:B------:R-:W-:Y:S01]  /*20900*/  IMAD.MOV.U32 R23, RZ, RZ, R10 ;  /* 0x000000ffff177224 */ /* 0x000fe200078e000a */
[----:B------:R1:W-:Y:S01]  /*20910*/  STL [R1+0x68], R22 ;  /* 0x0000681601007387 */ /* 0x0003e20000100800 */
[----:B0-----:R-:W-:Y:S02]  /*20920*/  IMAD.MOV.U32 R20, RZ, RZ, R4 ;  /* 0x000000ffff147224 */ /* 0x001fe400078e0004 */
[----:B------:R-:W-:Y:S02]  /*20930*/  IMAD.MOV.U32 R21, RZ, RZ, R6 ;  /* 0x000000ffff157224 */ /* 0x000fe400078e0006 */
[----:B-1----:R-:W-:-:S07]  /*20940*/  IMAD.MOV.U32 R22, RZ, RZ, R8 ;  /* 0x000000ffff167224 */ /* 0x002fce00078e0008 */
[----:B--2---:R-:W-:Y:S01]  /*20950*/  HMMA.16816.F32 R20, R20, R2, R24 ;  /* 0x000000021414723c */ /* 0x004fe20000001818 */
        /* <DEDUP_REMOVED lines=8> */
[----:B------:R0:W-:Y:S04]  /*209e0*/  STL.64 [R1+0x1658], R14 ;  /* 0x0016580e01007387 */ /* 0x0001e80000100a00 */
[----:B------:R1:W-:Y:S01]  /*209f0*/  STL.64 [R1+0x1650], R12 ;  /* 0x0016500c01007387 */ /* 0x0003e20000100a00 */
[----:B0-----:R-:W-:-:S02]  /*20a00*/  IMAD.MOV.U32 R14, RZ, RZ, R5 ;  /* 0x000000ffff0e7224 */ /* 0x001fc400078e0005 */
[----:B------:R-:W-:Y:S01]  /*20a10*/  IMAD.MOV.U32 R15, RZ, RZ, R7 ;  /* 0x000000ffff0f7224 */ /* 0x000fe200078e0007 */
[----:B-1----:R-:W3:Y:S04]  /*20a20*/  LDL.LU R12, [R1+0x30] ;  /* 0x00003000010c7983 */ /* 0x002ee80000300800 */
[----:B------:R-:W3:Y:S04]  /*20a30*/  LDL.LU R13, [R1+0x34] ;  /* 0x00003400010d7983 */ /* 0x000ee80000300800 */
[----:B------:R-:W4:Y:S04]  /*20a40*/  LDL.LU R5, [R1+0x166c] ;  /* 0x00166c0001057983 */ /* 0x000f280000300800 */
[----:B------:R-:W5:Y:S01]  /*20a50*/  LDL.LU R7, [R1+0x1668] ;  /* 0x0016680001077983 */ /* 0x000f620000300800 */
[----:B--2---:R-:W-:Y:S03]  /*20a60*/  HMMA.16816.F32 R20, R20, R2, R24 ;  /* 0x000000021414723c */ /* 0x004fe60000001818 */
[----:B------:R-:W2:-:S15]  /*20a70*/  LDL.LU.64 R24, [R1+0x1660] ;  /* 0x0016600001187983 */ /* 0x000e9e0000300a00 */
[----:B------:R-:W-:Y:S01]  /*20a80*/  NOP ;  /* 0x0000000000007918 */ /* 0x000fe20000000000 */
[----:B------:R0:W-:Y:S04]  /*20a90*/  STL.64 [R1+0x70], R20 ;  /* 0x0000701401007387 */ /* 0x0001e80000100a00 */
[----:B------:R-:W2:Y:S04]  /*20aa0*/  LDL R2, [R1+0xc8] ;  /* 0x0000c80001027983 */ /* 0x000ea80000100800 */
[----:B------:R-:W3:Y:S01]  /*20ab0*/  LDL R3, [R1+0xcc] ;  /* 0x0000cc0001037983 */ /* 0x000ee20000100800 */
[----:B------:R-:W-:Y:S02]  /*20ac0*/  IMAD.MOV.U32 R27, RZ, RZ, R22 ;  /* 0x000000ffff1b7224 */ /* 0x000fe400078e0016 */
[----:B------:R-:W-:-:S02]  /*20ad0*/  IMAD.MOV.U32 R26, RZ, RZ, R23 ;  /* 0x000000ffff1a7224 */ /* 0x000fc400078e0017 */
[----:B0-----:R-:W-:Y:S02]  /*20ae0*/  IMAD.MOV.U32 R20, RZ, RZ, R4 ;  /* 0x000000ffff147224 */ /* 0x001fe400078e0004 */
[----:B------:R-:W-:Y:S02]  /*20af0*/  IMAD.MOV.U32 R21, RZ, RZ, R6 ;  /* 0x000000ffff157224 */ /* 0x000fe400078e0006 */
[----:B------:R-:W-:Y:S02]  /*20b00*/  IMAD.MOV.U32 R22, RZ, RZ, R8 ;  /* 0x000000ffff167224 */ /* 0x000fe400078e0008 */
[----:B------:R-:W-:Y:S01]  /*20b10*/  IMAD.MOV.U32 R23, RZ, RZ, R10 ;  /* 0x000000ffff177224 */ /* 0x000fe200078e000a */
[----:B-----5:R-:W-:Y:S04]  /*20b20*/  STL [R1+0x1644], R7 ;  /* 0x0016440701007387 */ /* 0x020fe80000100800 */
[----:B----4-:R0:W-:Y:S04]  /*20b30*/  STL [R1+0x1640], R5 ;  /* 0x0016400501007387 */ /* 0x0101e80000100800 */
[----:B------:R-:W4:Y:S04]  /*20b40*/  LDL.LU R4, [R1+0x10] ;  /* 0x0000100001047983 */ /* 0x000f280000300800 */
[----:B0-----:R-:W4:Y:S04]  /*20b50*/  LDL.LU R5, [R1+0x14] ;  /* 0x0000140001057983 */ /* 0x001f280000300800 */
[----:B------:R-:W4:Y:S04]  /*20b60*/  LDL.LU R6, [R1+0x18] ;  /* 0x0000180001067983 */ /* 0x000f280000300800 */
[----:B------:R-:W4:Y:S01]  /*20b70*/  LDL.LU R7, [R1+0x1c] ;  /* 0x00001c0001077983 */ /* 0x000f220000300800 */
[----:B--2---:R-:W-:-:S02]  /*20b80*/  F2FP.F16.E4M3.UNPACK_B R2, R2 ;  /* 0x00000002ff02723e */ /* 0x004fc400020006ff */
[----:B---3--:R-:W-:-:S07]  /*20b90*/  F2FP.F16.E4M3.UNPACK_B R3, R3 ;  /* 0x00000003ff03723e */ /* 0x008fce00020006ff */
[----:B------:R-:W-:Y:S01]  /*20ba0*/  HMMA.16816.F32 R20, R20, R2, R12 ;  /* 0x000000021414723c */ /* 0x000fe2000000180c */
[----:B------:R-:W2:Y:S04]  /*20bb0*/  LDL.LU.64 R14, [R1+0x1658] ;  /* 0x00165800010e7983 */ /* 0x000ea80000300a00 */
[----:B------:R-:W3:-:S14]  /*20bc0*/  LDL.LU.64 R12, [R1+0x1650] ;  /* 0x00165000010c7983 */ /* 0x000edc0000300a00 */
[----:B------:R-:W-:Y:S01]  /*20bd0*/  STL [R1+0x84], R21 ;  /* 0x0000841501007387 */ /* 0x000fe20000100800 */
[----:B------:R-:W-:Y:S02]  /*20be0*/  IMAD.MOV.U32 R8, RZ, RZ, R20 ;  /* 0x000000ffff087224 */ /* 0x000fe400078e0014 */
[----:B------:R-:W-:Y:S01]  /*20bf0*/  IMAD.MOV.U32 R10, RZ, RZ, R22 ;  /* 0x000000ffff0a7224 */ /* 0x000fe200078e0016 */
[----:B------:R0:W-:Y:S01]  /*20c00*/  STL [R1+0x8c], R23 ;  /* 0x00008c1701007387 */ /* 0x0001e20000100800 */
[----:B------:R-:W-:Y:S02]  /*20c10*/  IMAD.MOV.U32 R22, RZ, RZ, R16 ;  /* 0x000000ffff167224 */ /* 0x000fe400078e0010 */
[----:B0-----:R-:W-:Y:S02]  /*20c20*/  IMAD.MOV.U32 R23, RZ, RZ, R18 ;  /* 0x000000ffff177224 */ /* 0x001fe400078e0012 */
[----:B--2---:R-:W-:Y:S01]  /*20c30*/  IMAD.MOV.U32 R21, RZ, RZ, R14 ;  /* 0x000000ffff157224 */ /* 0x004fe200078e000e */
[----:B------:R0:W-:Y:S01]  /*20c40*/  STL [R1+0x1634], R15 ;  /* 0x0016340f01007387 */ /* 0x0001e20000100800 */
[----:B---3--:R-:W-:-:S03]  /*20c50*/  IMAD.MOV.U32 R20, RZ, RZ, R12 ;  /* 0x000000ffff147224 */ /* 0x008fc600078e000c */
[----:B------:R1:W-:Y:S01]  /*20c60*/  STL [R1+0x1630], R13 ;  /* 0x0016300d01007387 */ /* 0x0003e20000100800 */
[----:B------:R-:W-:-:S03]  /*20c70*/  IMAD.MOV.U32 R14, RZ, RZ, R9 ;  /* 0x000000ffff0e7224 */ /* 0x000fc600078e0009 */
[----:B------:R-:W2:Y:S01]  /*20c80*/  LDL.LU R12, [R1] ;  /* 0x00000000010c7983 */ /* 0x000ea20000300800 */
[----:B0-----:R-:W-:Y:S01]  /*20c90*/  IMAD.MOV.U32 R15, RZ, RZ, R11 ;  /* 0x000000ffff0f7224 */ /* 0x001fe200078e000b */
[----:B----4-:R-:W-:Y:S02]  /*20ca0*/  HMMA.16816.F32 R20, R20, R2, R4 ;  /* 0x000000021414723c */ /* 0x010fe40000001804 */
[----:B-1----:R-:W2:Y:S04]  /*20cb0*/  LDL.LU R13, [R1+0x4] ;  /* 0x00000400010d7983 */ /* 0x002ea80000300800 */
[----:B------:R-:W3:Y:S04]  /*20cc0*/  LDL.LU R9, [R1+0x164c] ;  /* 0x00164c0001097983 */ /* 0x000ee80000300800 */
[----:B------:R-:W4:Y:S04]  /*20cd0*/  LDL.LU R11, [R1+0x1648] ;  /* 0x00164800010b7983 */ /* 0x000f280000300800 */
[----:B------:R-:W5:Y:S04]  /*20ce0*/  LDL.LU R18, [R1+0xec] ;  /* 0x0000ec0001127983 */ /* 0x000f680000300800 */
[----:B------:R-:W2:Y:S04]  /*20cf0*/  LDL.LU R7, [R1+0x1644] ;  /* 0x0016440001077983 */ /* 0x000ea80000300800 */
[----:B------:R-:W5:Y:S01]  /*20d00*/  LDL.LU R5, [R1+0x1640] ;  /* 0x0016400001057983 */ /* 0x000f620000300800 */
[----:B------:R-:W-:-:S02]  /*20d10*/  IMAD.MOV.U32 R6, RZ, RZ, R22 ;  /* 0x000000ffff067224 */ /* 0x000fc400078e0016 */
[----:B------:R-:W-:Y:S01]  /*20d20*/  IMAD.MOV.U32 R4, RZ, RZ, R23 ;  /* 0x000000ffff047224 */ /* 0x000fe200078e0017 */
[----:B------:R2:W-:Y:S01]  /*20d30*/  STL.64 [R1+0x50], R20 ;  /* 0x0000501401007387 */ /* 0x0005e20000100a00 */
[----:B------:R-:W-:Y:S02]  /*20d40*/  F2FP.F16.E4M3.UNPACK_B R24, R24.H1 ;  /* 0x00000018ff18723e */ /* 0x000fe400030006ff */
[----:B------:R-:W-:Y:S01]  /*20d50*/  F2FP.F16.E4M3.UNPACK_B R25, R25.H1 ;  /* 0x00000019ff19723e */ /* 0x000fe200030006ff */
[----:B------:R-:W5:Y:S01]  /*20d60*/  LDL.LU R3, [R1+0xe8] ;  /* 0x0000e80001037983 */ /* 0x000f620000300800 */
[----:B---3--:R-:W-:Y:S02]  /*20d70*/  IMAD.MOV.U32 R22, RZ, RZ, R9 ;  /* 0x000000ffff167224 */ /* 0x008fe400078e0009 */
[----:B----4-:R-:W-:Y:S02]  /*20d80*/  IMAD.MOV.U32 R23, RZ, RZ, R11 ;  /* 0x000000ffff177224 */ /* 0x010fe400078e000b */
[----:B--2---:R-:W-:Y:S01]  /*20d90*/  IMAD.MOV.U32 R21, RZ, RZ, R7 ;  /* 0x000000ffff157224 */ /* 0x004fe200078e0007 */
[----:B------:R0:W-:Y:S01]  /*20da0*/  STL.64 [R1+0x1628], R6 ;  /* 0x0016280601007387 */ /* 0x0001e20000100a00 */
[----:B-----5:R-:W-:-:S03]  /*20db0*/  IMAD.MOV.U32 R20, RZ, RZ, R5 ;  /* 0x000000ffff147224 */ /* 0x020fc600078e0005 */
[----:B------:R1:W-:Y:S04]  /*20dc0*/  STL.64 [R1+0x1620], R4 ;  /* 0x0016200401007387 */ /* 0x0003e80000100a00 */
[----:B------:R-:W-:Y:S01]  /*20dd0*/  HMMA.16816.F32 R20, R20, R24, R12 ;  /* 0x000000181414723c */ /* 0x000fe2000000180c */
[----:B0-----:R-:W-:Y:S02]  /*20de0*/  IMAD.MOV.U32 R6, RZ, RZ, R17 ;  /* 0x000000ffff067224 */ /* 0x001fe400078e0011 */
[----:B------:R-:W-:Y:S01]  /*20df0*/  IMAD.MOV.U32 R7, RZ, RZ, R19 ;  /* 0x000000ffff077224 */ /* 0x000fe200078e0013 */
[----:B-1----:R-:W2:Y:S04]  /*20e00*/  LDL.LU R4, [R1+0x20] ;  /* 0x0000200001047983 */ /* 0x002ea80000300800 */
[----:B------:R-:W2:Y:S04]  /*20e10*/  LDL.LU R5, [R1+0x24] ;  /* 0x0000240001057983 */ /* 0x000ea80000300800 */
[----:B------:R-:W3:Y:S04]  /*20e20*/  LDL.LU R17, [R1+0x163c] ;  /* 0x00163c0001117983 */ /* 0x000ee80000300800 */
[----:B------:R-:W4:Y:S04]  /*20e30*/  LDL.LU R19, [R1+0x1638] ;  /* 0x0016380001137983 */ /* 0x000f280000300800 */
[----:B------:R-:W5:Y:S04]  /*20e40*/  LDL.LU R15, [R1+0x1634] ;  /* 0x00163400010f7983 */ /* 0x000f680000300800 */
[----:B------:R-:W2:Y:S01]  /*20e50*/  LDL.LU R13, [R1+0x1630] ;  /* 0x00163000010d7983 */ /* 0x000ea20000300800 */
[----:B------:R-:W-:-:S02]  /*20e60*/  IMAD.MOV.U32 R12, RZ, RZ, R21 ;  /* 0x000000ffff0c7224 */ /* 0x000fc400078e0015 */
[----:B------:R-:W-:Y:S01]  /*20e70*/  IMAD.MOV.U32 R16, RZ, RZ, R22 ;  /* 0x000000ffff107224 */ /* 0x000fe200078e0016 */
[----:B------:R-:W-:Y:S04]  /*20e80*/  STL.64 [R1+0x30], R20 ;  /* 0x0000301401007387 */ /* 0x000fe80000100a00 */
[----:B------:R3:W-:Y:S02]  /*20e90*/  STL.64 [R1+0x38], R22 ;  /* 0x0000381601007387 */ /* 0x0007e40000100a00 */
[----:B---3--:R-:W-:Y:S02]  /*20ea0*/  IMAD.MOV.U32 R22, RZ, RZ, R17 ;  /* 0x000000ffff167224 */ /* 0x008fe400078e0011 */
[----:B----4-:R-:W-:Y:S02]  /*20eb0*/  IMAD.MOV.U32 R23, RZ, RZ, R19 ;  /* 0x000000ffff177224 */ /* 0x010fe400078e0013 */
[----:B-----5:R-:W-:Y:S01]  /*20ec0*/  IMAD.MOV.U32 R21, RZ, RZ, R15 ;  /* 0x000000ffff157224 */ /* 0x020fe200078e000f */
[----:B------:R-:W-:Y:S01]  /*20ed0*/  STL [R1+0x1618], R15 ;  /* 0x0016180f01007387 */ /* 0x000fe20000100800 */
[----:B--2---:R-:W-:-:S03]  /*20ee0*/  IMAD.MOV.U32 R20, RZ, RZ, R13 ;  /* 0x000000ffff147224 */ /* 0x004fc600078e000d */
[----:B------:R0:W-:Y:S04]  /*20ef0*/  STL.64 [R1+0x1610], R12 ;  /* 0x0016100c01007387 */ /* 0x0001e80000100a00 */
[----:B------:R-:W-:Y:S01]  /*20f00*/  HMMA.16816.F32 R20, R20, R24, R4 ;  /* 0x000000181414723c */ /* 0x000fe20000001804 */
[----:B0-----:R-:W2:Y:S04]  /*20f10*/  LDL.LU R12, [R1+0x40] ;  /* 0x00004000010c7983 */ /* 0x001ea80000300800 */
[----:B------:R-:W2:Y:S04]  /*20f20*/  LDL.LU R13, [R1+0x44] ;  /* 0x00004400010d7983 */ /* 0x000ea80000300800 */
[----:B------:R-:W2:Y:S04]  /*20f30*/  LDL.LU R14, [R1+0x48] ;  /* 0x00004800010e7983 */ /* 0x000ea80000300800 */
[----:B------:R-:W2:Y:S04]  /*20f40*/  LDL.LU R15, [R1+0x4c] ;  /* 0x00004c00010f7983 */ /* 0x000ea80000300800 */
[----:B------:R-:W3:Y:S04]  /*20f50*/  LDL.LU.64 R6, [R1+0x1628] ;  /* 0x0016280001067983 */ /* 0x000ee80000300a00 */
[----:B------:R-:W4:Y:S01]  /*20f60*/  LDL.LU.64 R4, [R1+0x1620] ;  /* 0x0016200001047983 */ /* 0x000f220000300a00 */
[----:B------:R-:W-:-:S02]  /*20f70*/  F2FP.F16.E4M3.UNPACK_B R2, R3.H1 ;  /* 0x00000003ff02723e */ /* 0x000fc400030006ff */
[----:B------:R-:W-:Y:S01]  /*20f80*/  F2FP.F16.E4M3.UNPACK_B R3, R18.H1 ;  /* 0x00000012ff03723e */ /* 0x000fe200030006ff */
[----:B------:R-:W-:Y:S01]  /*20f90*/  STL.64 [R1+0x10], R20 ;  /* 0x0000101401007387 */ /* 0x000fe20000100a00 */
[----:B------:R-:W-:-:S03]  /*20fa0*/  IMAD.MOV.U32 R18, RZ, RZ, R21 ;  /* 0x000000ffff127224 */ /* 0x000fc600078e0015 */
[----:B------:R0:W-:Y:S04]  /*20fb0*/  STL.64 [R1+0x18], R22 ;  /* 0x0000181601007387 */ /* 0x0001e80000100a00 */
[----:B------:R1:W-:Y:S04]  /*20fc0*/  STL.64 [R1+0x1608], R26 ;  /* 0x0016081a01007387 */ /* 0x0003e80000100a00 */
[----:B------:R-:W5:Y:S01]  /*20fd0*/  LDL.LU R24, [R1+0x60] ;  /* 0x0000600001187983 */ /* 0x000f620000300800 */
[----:B0-----:R-:W-:-:S03]  /*20fe0*/  IMAD.MOV.U32 R22, RZ, RZ, R9 ;  /* 0x000000ffff167224 */ /* 0x001fc600078e0009 */
[----:B------:R-:W5:Y:S01]  /*20ff0*/  LDL.LU R25, [R1+0x64] ;  /* 0x0000640001197983 */ /* 0x000f620000300800 */
[----:B------:R-:W-:-:S03]  /*21000*/  IMAD.MOV.U32 R23, RZ, RZ, R11 ;  /* 0x000000ffff177224 */ /* 0x000fc600078e000b */
[----:B-1----:R-:W5:Y:S01]  /*21010*/  LDL.LU R26, [R1+0x68] ;  /* 0x00006800011a7983 */ /* 0x002f620000300800 */
[----:B---3--:R-:W-:Y:S02]  /*21020*/  IMAD.MOV.U32 R21, RZ, RZ, R7 ;  /* 0x000000ffff157224 */ /* 0x008fe400078e0007 */
[----:B----4-:R-:W-:-:S07]  /*21030*/  IMAD.MOV.U32 R20, RZ, RZ, R5 ;  /* 0x000000ffff147224 */ /* 0x010fce00078e0005 */
[----:B--2---:R-:W-:Y:S01]  /*21040*/  HMMA.16816.F32 R20, R20, R2, R12 ;  /* 0x000000021414723c */ /* 0x004fe2000000180c */
[----:B------:R-:W2:Y:S04]  /*21050*/  LDL.LU R15, [R1+0x1618] ;  /* 0x00161800010f7983 */ /* 0x000ea80000300800 */
[----:B------:R-:W3:Y:S01]  /*21060*/  LDL.LU.64 R12, [R1+0x1610] ;  /* 0x00161000010c7983 */ /* 0x000ee20000300a00 */
[----:B------:R-:W-:-:S13]  /*21070*/  IMAD.MOV.U32 R27, RZ, RZ, R0 ;  /* 0x000000ffff1b7224 */ /* 0x000fda00078e0000 */
[----:B------:R-:W-:Y:S01]  /*21080*/  IMAD.MOV.U32 R14, RZ, RZ, R22 ;  /* 0x000000ffff0e7224 */ /* 0x000fe200078e0016 */
[----:B------:R-:W-:Y:S01]  /*21090*/  STL.64 [R1+0x20], R20 ;  /* 0x0000201401007387 */ /* 0x000fe20000100a00 */
[----:B------:R-:W-:-:S03]  /*210a0*/  IMAD.MOV.U32 R0, RZ, RZ, R20 ;  /* 0x000000ffff007224 */ /* 0x000fc600078e0014 */
[----:B------:R0:W-:Y:S02]  /*210b0*/  STL.64 [R1+0x28], R22 ;  /* 0x0000281601007387 */ /* 0x0001e40000100a00 */
[----:B0-----:R-:W-:Y:S02]  /*210c0*/  IMAD.MOV.U32 R22, RZ, RZ, R17 ;  /* 0x000000ffff167224 */ /* 0x001fe400078e0011 */
[----:B------:R-:W-:Y:S02]  /*210d0*/  IMAD.MOV.U32 R23, RZ, RZ, R19 ;  /* 0x000000ffff177224 */ /* 0x000fe400078e0013 */
[----:B--2---:R-:W-:Y:S01]  /*210e0*/  IMAD.MOV.U32 R21, RZ, RZ, R15 ;  /* 0x000000ffff157224 */ /* 0x004fe200078e000f */
[----:B------:R-:W-:Y:S01]  /*210f0*/  STL.64 [R1+0x1600], R14 ;  /* 0x0016000e01007387 */ /* 0x000fe20000100a00 */
[----:B---3--:R-:W-:-:S03]  /*21100*/  IMAD.MOV.U32 R20, RZ, RZ, R13 ;  /* 0x000000ffff147224 */ /* 0x008fc600078e000d */
[----:B------:R0:W-:Y:S04]  /*21110*/  STL.64 [R1+0x15f8], R12 ;  /* 0x0015f80c01007387 */ /* 0x0001e80000100a00 */
[----:B-----5:R-:W-:Y:S01]  /*21120*/  HMMA.16816.F32 R20, R20, R2, R24 ;  /* 0x000000021414723c */ /* 0x020fe20000001818 */
[----:B0-----:R-:W2:Y:S04]  /*21130*/  LDL.LU R12, [R1+0x90] ;  /* 0x00009000010c7983 */ /* 0x001ea80000300800 */
[----:B------:R-:W2:Y:S04]  /*21140*/  LDL.LU R13, [R1+0x94] ;  /* 0x00009400010d7983 */ /* 0x000ea80000300800 */
[----:B------:R-:W2:Y:S04]  /*21150*/  LDL.LU R14, [R1+0x98] ;  /* 0x00009800010e7983 */ /* 0x000ea80000300800 */
[----:B------:R-:W2:Y:S04]  /*21160*/  LDL.LU R15, [R1+0x9c] ;  /* 0x00009c00010f7983 */ /* 0x000ea80000300800 */
[----:B------:R-:W3:Y:S04]  /*21170*/  LDL.LU.64 R26, [R1+0x1608] ;  /* 0x00160800011a7983 */ /* 0x000ee80000300a00 */
[----:B------:R-:W4:Y:S01]  /*21180*/  LDL.LU R2, [R1+0xc8] ;  /* 0x0000c80001027983 */ /* 0x000f220000300800 */
[----:B------:R-:W-:-:S03]  /*21190*/  F2FP.F16.E4M3.UNPACK_B R28, R28.H1 ;  /* 0x0000001cff1c723e */ /* 0x000fc600030006ff */
[----:B------:R-:W5:Y:S01]  /*211a0*/  LDL.LU R3, [R1+0xcc] ;  /* 0x0000cc0001037983 */ /* 0x000f620000300800 */
[----:B------:R-:W-:Y:S01]  /*211b0*/  F2FP.F16.E4M3.UNPACK_B R29, R29.H1 ;  /* 0x0000001dff1d723e */ /* 0x000fe200030006ff */
[----:B------:R-:W-:Y:S02]  /*211c0*/  IMAD.MOV.U32 R24, RZ, RZ, R5 ;  /* 0x000000ffff187224 */ /* 0x000fe400078e0005 */
[----:B------:R-:W-:Y:S01]  /*211d0*/  STL.64 [R1+0x15f0], R22 ;  /* 0x0015f01601007387 */ /* 0x000fe20000100a00 */
[----:B------:R-:W-:-:S03]  /*211e0*/  IMAD.MOV.U32 R25, RZ, RZ, R7 ;  /* 0x000000ffff197224 */ /* 0x000fc600078e0007 */
[----:B------:R0:W-:Y:S04]  /*211f0*/  STL.64 [R1+0x15e8], R20 ;  /* 0x0015e81401007387 */ /* 0x0001e80000100a00 */
[----:B0-----:R-:W4:Y:S04]  /*21200*/  LDL.LU R20, [R1+0x70] ;  /* 0x0000700001147983 */ /* 0x001f280000300800 */
[----:B------:R-:W4:Y:S01]  /*21210*/  LDL.LU R21, [R1+0x74] ;  /* 0x0000740001157983 */ /* 0x000f220000300800 */
[----:B---3--:R-:W-:Y:S02]  /*21220*/  IMAD.MOV.U32 R22, RZ, RZ, R27 ;  /* 0x000000ffff167224 */ /* 0x008fe400078e001b */
[----:B------:R-:W-:-:S02]  /*21230*/  IMAD.MOV.U32 R23, RZ, RZ, R26 ;  /* 0x000000ffff177224 */ /* 0x000fc400078e001a */
[----:B------:R-:W-:Y:S02]  /*21240*/  IMAD.MOV.U32 R26, RZ, RZ, R9 ;  /* 0x000000ffff1a7224 */ /* 0x000fe400078e0009 */
[----:B------:R-:W-:-:S07]  /*21250*/  IMAD.MOV.U32 R27, RZ, RZ, R11 ;  /* 0x000000ffff1b7224 */ /* 0x000fce00078e000b */
[----:B--2---:R-:W-:Y:S01]  /*21260*/  HMMA.16816.F32 R24, R24, R28, R12 ;  /* 0x0000001c1818723c */ /* 0x004fe2000000180c */
[----:B------:R-:W2:Y:S04]  /*21270*/  LDL.LU.64 R14, [R1+0x1600] ;  /* 0x00160000010e7983 */ /* 0x000ea80000300a00 */
[----:B------:R-:W3:-:S14]  /*21280*/  LDL.LU.64 R12, [R1+0x15f8] ;  /* 0x0015f800010c7983 */ /* 0x000edc0000300a00 */
[----:B------:R-:W-:Y:S04]  /*21290*/  STL.64 [R1], R24 ;  /* 0x0000001801007387 */ /* 0x000fe80000100a00 */
[----:B------:R0:W-:Y:S02]  /*212a0*/  STL.64 [R1+0x8], R26 ;  /* 0x0000081a01007387 */ /* 0x0001e40000100a00 */
[----:B0-----:R-:W-:Y:S02]  /*212b0*/  IMAD.MOV.U32 R26, RZ, RZ, R17 ;  /* 0x000000ffff1a7224 */ /* 0x001fe400078e0011 */
[----:B------:R-:W-:Y:S02]  /*212c0*/  IMAD.MOV.U32 R27, RZ, RZ, R19 ;  /* 0x000000ffff1b7224 */ /* 0x000fe400078e0013 */
[----:B--2---:R-:W-:-:S02]  /*212d0*/  IMAD.MOV.U32 R25, RZ, RZ, R15 ;  /* 0x000000ffff197224 */ /* 0x004fc400078e000f */
[----:B---3--:R-:W-:-:S07]  /*212e0*/  IMAD.MOV.U32 R24, RZ, RZ, R13 ;  /* 0x000000ffff187224 */ /* 0x008fce00078e000d */
[----:B----4-:R-:W-:Y:S01]  /*212f0*/  HMMA.16816.F32 R24, R24, R28, R20 ;  /* 0x0000001c1818723c */ /* 0x010fe20000001814 */
[----:B------:R-:W2:Y:S04]  /*21300*/  LDL.LU.64 R22, [R1+0x15f0] ;  /* 0x0015f00001167983 */ /* 0x000ea80000300a00 */
[----:B------:R-:W3:-:S14]  /*21310*/  LDL.LU.64 R20, [R1+0x15e8] ;  /* 0x0015e80001147983 */ /* 0x000edc0000300a00 */
[----:B------:R0:W-:Y:S04]  /*21320*/  STL.64 [R1+0x15e0], R26 ;  /* 0x0015e01a01007387 */ /* 0x0001e80000100a00 */
[----:B------:R1:W-:Y:S01]  /*21330*/  STL.64 [R1+0x15d8], R24 ;  /* 0x0015d81801007387 */ /* 0x0003e20000100a00 */
[----:B0-----:R-:W-:Y:S02]  /*21340*/  IMAD.MOV.U32 R27, RZ, RZ, R4 ;  /* 0x000000ffff1b7224 */ /* 0x001fe400078e0004 */
[----:B------:R-:W-:Y:S01]  /*21350*/  IMAD.MOV.U32 R26, RZ, RZ, R6 ;  /* 0x000000ffff1a7224 */ /* 0x000fe200078e0006 */
[----:B-1----:R-:W4:Y:S01]  /*21360*/  LDL.LU R24, [R1+0x50] ;  /* 0x0000500001187983 */ /* 0x002f220000300800 */
[----:B------:R-:W-:Y:S02]  /*21370*/  IMAD.MOV.U32 R4, RZ, RZ, R5 ;  /* 0x000000ffff047224 */ /* 0x000fe400078e0005 */
[----:B------:R-:W-:Y:S01]  /*21380*/  IMAD.MOV.U32 R5, RZ, RZ, R7 ;  /* 0x000000ffff057224 */ /* 0x000fe200078e0007 */
[----:B------:R-:W4:Y:S01]  /*21390*/  LDL.LU R25, [R1+0x54] ;  /* 0x0000540001197983 */ /* 0x000f220000300800 */
[----:B------:R-:W-:-:S02]  /*213a0*/  IMAD.MOV.U32 R6, RZ, RZ, R9 ;  /* 0x000000ffff067224 */ /* 0x000fc400078e0009 */
[----:B------:R-:W-:Y:S01]  /*213b0*/  IMAD.MOV.U32 R7, RZ, RZ, R11 ;  /* 0x000000ffff077224 */ /* 0x000fe200078e000b */
[----:B------:R-:W2:Y:S04]  /*213c0*/  LDL R28, [R1+0x18] ;  /* 0x00001800011c7983 */ /* 0x000ea80000100800 */
[----:B------:R-:W2:Y:S04]  /*213d0*/  LDL R29, [R1+0x1c] ;  /* 0x00001c00011d7983 */ /* 0x000ea80000100800 */
[----:B------:R-:W2:Y:S04]  /*213e0*/  LDL.LU R9, [R1+0x84] ;  /* 0x0000840001097983 */ /* 0x000ea80000300800 */
[----:B------:R-:W2:Y:S01]  /*213f0*/  LDL.LU R11, [R1+0x8c] ;  /* 0x00008c00010b7983 */ /* 0x000ea20000300800 */
[----:B------:R-:W-:-:S02]  /*21400*/  F2FP.F16.E4M3.UNPACK_B R2, R2.H1 ;  /* 0x00000002ff02723e */ /* 0x000fc400030006ff */
[----:B-----5:R-:W-:-:S07]  /*21410*/  F2FP.F16.E4M3.UNPACK_B R3, R3.H1 ;  /* 0x00000003ff03723e */ /* 0x020fce00030006ff */
[----:B--2---:R-:W-:Y:S01]  /*21420*/  HMMA.16816.F32 R4, R4, R2, R8 ;  /* 0x000000020404723c */ /* 0x004fe20000001808 */
[----:B------:R-:W-:Y:S02]  /*21430*/  IMAD.MOV.U32 R9, RZ, RZ, R15 ;  /* 0x000000ffff097224 */ /* 0x000fe400078e000f */
[----:B------:R-:W-:Y:S01]  /*21440*/  IMAD.MOV.U32 R8, RZ, RZ, R13 ;  /* 0x000000ffff087224 */ /* 0x000fe200078e000d */
[----:B------:R-:W2:Y:S01]  /*21450*/  LDL R15, [R1+0x3c] ;  /* 0x00003c00010f7983 */ /* 0x000ea20000100800 */
[----:B------:R-:W-:-:S03]  /*21460*/  IMAD.MOV.U32 R10, RZ, RZ, R17 ;  /* 0x000000ffff0a7224 */ /* 0x000fc600078e0011 */
[----:B------:R-:W5:Y:S04]  /*21470*/  LDL R13, [R1+0x30] ;  /* 0x00003000010d7983 */ /* 0x000f680000100800 */
[----:B------:R-:W5:Y:S01]  /*21480*/  LDL R17, [R1+0x10] ;  /* 0x0000100001117983 */ /* 0x000f620000100800 */
[----:B------:R-:W-:Y:S02]  /*21490*/  IMAD.MOV.U32 R11, RZ, RZ, R19 ;  /* 0x000000ffff0b7224 */ /* 0x000fe400078e0013 */
[----:B------:R-:W-:Y:S01]  /*214a0*/  FMUL R16, R16, UR11 ;  /* 0x0000000b10107c20 */ /* 0x000fe20008400000 */
[----:B------:R-:W-:Y:S01]  /*214b0*/  FMUL R14, R14, UR11 ;  /* 0x0000000b0e0e7c20 */ /* 0x000fe20008400000 */
[----:B------:R-:W-:Y:S01]  /*214c0*/  FMUL R12, R12, UR11 ;  /* 0x0000000b0c0c7c20 */ /* 0x000fe20008400000 */
[----:B------:R-:W-:Y:S01]  /*214d0*/  FMUL R0, R0, UR11 ;  /* 0x0000000b00007c20 */ /* 0x000fe20008400000 */
[----:B---3--:R0:W-:Y:S01]  /*214e0*/  STL [R1+0x15d0], R20 ;  /* 0x0015d01401007387 */ /* 0x0081e20000100800 */
[----:B----4-:R-:W-:Y:S01]  /*214f0*/  HMMA.16816.F32 R8, R8, R2, R24 ;  /* 0x000000020808723c */ /* 0x010fe20000001818 */
[----:B--2---:R-:W-:Y:S01]  /*21500*/  FMUL R15, R15, UR11 ;  /* 0x0000000b0f0f7c20 */ /* 0x004fe20008400000 */
[----:B-----5:R-:W-:Y:S01]  /*21510*/  FMUL R13, R13, UR11 ;  /* 0x0000000b0d0d7c20 */ /* 0x020fe20008400000 */
[----:B------:R-:W-:Y:S01]  /*21520*/  FMUL R19, R17, UR11 ;  /* 0x0000000b11137c20 */ /* 0x000fe20008400000 */
[----:B------:R-:W-:-:S02]  /*21530*/  FMUL R17, R20, UR11 ;  /* 0x0000000b14117c20 */ /* 0x000fc40008400000 */
[----:B0-----:R-:W2:Y:S01]  /*21540*/  LDL.LU R20, [R1+0xc] ;  /* 0x00000c0001147983 */ /* 0x001ea20000300800 */
[----:B------:R-:W-:-:S03]  /*21550*/  FMNMX3 R2, R16, R15, R14, !PT ;  /* 0x0000000f10027276 */ /* 0x000fc6000780000e */
[----:B------:R-:W3:Y:S01]  /*21560*/  LDL.LU.64 R26, [R1+0x15e0] ;  /* 0x0015e000011a7983 */ /* 0x000ee20000300a00 */
[----:B------:R-:W-:-:S03]  /*21570*/  FMNMX3 R3, R13, R12, R0, !PT ;  /* 0x0000000c0d037276 */ /* 0x000fc60007800000 */
[----:B------:R-:W4:Y:S04]  /*21580*/  LDL.LU.64 R24, [R1+0x15d8] ;  /* 0x0015d80001187983 */ /* 0x000f280000300a00 */
[----:B------:R-:W5:Y:S04]  /*21590*/  LDL R15, [R1+0x24] ;  /* 0x00002400010f7983 */ /* 0x000f680000100800 */
[----:B------:R-:W2:Y:S04]  /*215a0*/  LDL R13, [R1+0x2c] ;  /* 0x00002c00010d7983 */ /* 0x000ea80000100800 */
[----:B------:R-:W3:Y:S04]  /*215b0*/  LDL R12, [R1+0x8] ;  /* 0x00000800010c7983 */ /* 0x000ee80000100800 */
[----:B------:R-:W4:Y:S01]  /*215c0*/  LDL R14, [R1] ;  /* 0x00000000010e7983 */ /* 0x000f220000100800 */
[----:B------:R-:W-:-:S05]  /*215d0*/  FMUL R18, R18, UR11 ;  /* 0x0000000b12127c20 */ /* 0x000fca0008400000 */
[----:B------:R-:W-:Y:S01]  /*215e0*/  FMNMX3 R0, R19, R18, R17, !PT ;  /* 0x0000001213007276 */ /* 0x000fe20007800011 */
[----:B-----5:R-:W-:Y:S01]  /*215f0*/  FMUL R16, R15, UR11 ;  /* 0x0000000b0f107c20 */ /* 0x020fe20008400000 */
[----:B--2---:R-:W-:Y:S01]  /*21600*/  FMUL R18, R13, UR11 ;  /* 0x0000000b0d127c20 */ /* 0x004fe20008400000 */
[----:B------:R-:W-:Y:S01]  /*21610*/  FMUL R13, R28, UR11 ;  /* 0x0000000b1c0d7c20 */ /* 0x000fe20008400000 */
[----:B---3--:R-:W-:Y:S01]  /*21620*/  FMUL R17, R12, UR11 ;  /* 0x0000000b0c117c20 */ /* 0x008fe20008400000 */
[----:B------:R-:W-:Y:S01]  /*21630*/  FMUL R12, R29, UR11 ;  /* 0x0000000b1d0c7c20 */ /* 0x000fe20008400000 */
[----:B----4-:R-:W-:Y:S01]  /*21640*/  FMUL R15, R14, UR11 ;  /* 0x0000000b0e0f7c20 */ /* 0x010fe20008400000 */
[----:B------:R-:W-:Y:S01]  /*21650*/  FMUL R14, R22, UR11 ;  /* 0x0000000b160e7c20 */ /* 0x000fe20008400000 */
[----:B------:R-:W-:-:S04]  /*21660*/  FMUL R29, R26, UR11 ;  /* 0x0000000b1a1d7c20 */ /* 0x000fc80008400000 */
[----:B------:R-:W-:Y:S01]  /*21670*/  FMNMX3 R14, R13, R12, R14, !PT ;  /* 0x0000000c0d0e7276 */ /* 0x000fe2000780000e */
[----:B------:R-:W-:-:S05]  /*21680*/  FMUL R12, R23, UR11 ;  /* 0x0000000b170c7c20 */ /* 0x000fca0008400000 */
[----:B------:R-:W-:Y:S02]  /*21690*/  FMNMX3 R14, R14, R12, R29, !PT ;  /* 0x0000000c0e0e7276 */ /* 0x000fe4000780001d */
[----:B------:R-:W2:Y:S01]  /*216a0*/  LDL.LU R29, [R1+0x4] ;  /* 0x00000400011d7983 */ /* 0x000ea20000300800 */
[----:B------:R-:W-:Y:S01]  /*216b0*/  FMUL R28, R21, UR11 ;  /* 0x0000000b151c7c20 */ /* 0x000fe20008400000 */
[----:B------:R-:W-:Y:S01]  /*216c0*/  FMUL R19, R24, UR11 ;  /* 0x0000000b18137c20 */ /* 0x000fe20008400000 */
[----:B------:R-:W-:Y:S01]  /*216d0*/  FMUL R12, R4, UR11 ;  /* 0x0000000b040c7c20 */ /* 0x000fe20008400000 */
[----:B------:R-:W-:Y:S01]  /*216e0*/  FMNMX3 R3, R3, R16, R15, !PT ;  /* 0x0000001003037276 */ /* 0x000fe2000780000f */
[----:B------:R-:W-:Y:S01]  /*216f0*/  FMUL R16, R20, UR11 ;  /* 0x0000000b14107c20 */ /* 0x000fe20008400000 */
[----:B------:R-:W-:Y:S01]  /*21700*/  FMUL R15, R6, UR11 ;  /* 0x0000000b060f7c20 */ /* 0x000fe20008400000 */
[----:B------:R-:W-:Y:S01]  /*21710*/  FMNMX3 R2, R2, R18, R17, !PT ;  /* 0x0000001202027276 */ /* 0x000fe20007800011 */
[----:B------:R-:W-:Y:S01]  /*21720*/  FMUL R18, R25, UR11 ;  /* 0x0000000b19127c20 */ /* 0x000fe20008400000 */
[----:B------:R-:W-:Y:S01]  /*21730*/  FMNMX3 R0, R0, R28, R19, !PT ;  /* 0x0000001c00007276 */ /* 0x000fe20007800013 */
[----:B------:R-:W-:Y:S01]  /*21740*/  FMUL R17, R8, UR11 ;  /* 0x0000000b08117c20 */ /* 0x000fe20008400000 */
[----:B------:R-:W-:Y:S01]  /*21750*/  FMUL R28, R27, UR11 ;  /* 0x0000000b1b1c7c20 */ /* 0x000fe20008400000 */
[----:B------:R-:W-:Y:S01]  /*21760*/  FMUL R19, R10, UR11 ;  /* 0x0000000b0a137c20 */ /* 0x000fe20008400000 */
[----:B------:R-:W-:Y:S01]  /*21770*/  FMNMX3 R2, R2, R16, R15, !PT ;  /* 0x0000001002027276 */ /* 0x000fe2000780000f */
[----:B------:R-:W-:Y:S01]  /*21780*/  FMUL R15, R9, UR11 ;  /* 0x0000000b090f7c20 */ /* 0x000fe20008400000 */
[----:B------:R-:W-:Y:S01]  /*21790*/  FMUL R16, R11, UR11 ;  /* 0x0000000b0b107c20 */ /* 0x000fe20008400000 */
[----:B------:R-:W-:-:S02]  /*217a0*/  FMNMX3 R0, R0, R18, R17, !PT ;  /* 0x0000001200007276 */ /* 0x000fc40007800011 */
[----:B------:R-:W-:Y:S02]  /*217b0*/  FMNMX3 R14, R14, R28, R19, !PT ;  /* 0x0000001c0e0e7276 */ /* 0x000fe40007800013 */
[----:B------:R-:W-:Y:S02]  /*217c0*/  FMNMX R0, R15, R0, !PT ;  /* 0x000000000f007209 */ /* 0x000fe40007800000 */
[----:B------:R-:W-:Y:S01]  /*217d0*/  FMNMX R14, R16, R14, !PT ;  /* 0x0000000e100e7209 */ /* 0x000fe20007800000 */
[----:B------:R-:W0:Y:S02]  /*217e0*/  S2R R17, SR_TID.X ;  /* 0x0000000000117919 */ /* 0x000e240000002100 */
[----:B------:R-:W-:Y:S04]  /*217f0*/  SHFL.BFLY PT, R15, R0, 0x2, 0x1f ;  /* 0x0c401f00000f7f89 */ /* 0x000fe800000e0000 */
[----:B------:R-:W-:Y:S01]  /*21800*/  SHFL.BFLY PT, R16, R14, 0x2, 0x1f ;  /* 0x0c401f000e107f89 */ /* 0x000fe200000e0000 */
[----:B------:R-:W1:Y:S01]  /*21810*/  S2R R18, SR_TID.X ;  /* 0x0000000000127919 */ /* 0x000e620000002100 */
[----:B0-----:R-:W-:-:S02]  /*21820*/  LOP3.LUT R19, R17, 0x7f, RZ, 0xc0, !PT ;  /* 0x0000007f11137812 */ /* 0x001fc400078ec0ff */
[----:B-1----:R-:W-:-:S04]  /*21830*/  LOP3.LUT R18, R18, 0x1c, RZ, 0xc0, !PT ;  /* 0x0000001c12127812 */ /* 0x002fc800078ec0ff */
[----:B------:R-:W-:Y:S02]  /*21840*/  LEA R28, R18, UR7, 0x2 ;  /* 0x00000007121c7c11 */ /* 0x000fe4000f8e10ff */
[----:B------:R-:W3:Y:S01]  /*21850*/  LDL.LU R18, [R1+0x20] ;  /* 0x0000200001127983 */ /* 0x000ee20000300800 */
[----:B--2---:R-:W-:-:S05]  /*21860*/  FMUL R13, R29, UR11 ;  /* 0x0000000b1d0d7c20 */ /* 0x004fca0008400000 */
[----:B------:R-:W-:Y:S01]  /*21870*/  FMNMX3 R3, R3, R13, R12, !PT ;  /* 0x0000000d03037276 */ /* 0x000fe2000780000c */
[----:B------:R-:W-:Y:S01]  /*21880*/  FMUL R13, R5, UR11 ;  /* 0x0000000b050d7c20 */ /* 0x000fe20008400000 */
[----:B------:R-:W-:-:S04]  /*21890*/  FMUL R12, R7, UR11 ;  /* 0x0000000b070c7c20 */ /* 0x000fc80008400000 */
[----:B------:R-:W-:Y:S02]  /*218a0*/  FMNMX R3, R13, R3, !PT ;  /* 0x000000030d037209 */ /* 0x000fe40007800000 */
[----:B------:R-:W-:-:S03]  /*218b0*/  FMNMX R2, R12, R2, !PT ;  /* 0x000000020c027209 */ /* 0x000fc60007800000 */
[----:B------:R-:W0:Y:S04]  /*218c0*/  SHFL.BFLY PT, R13, R3, 0x2, 0x1f ;  /* 0x0c401f00030d7f89 */ /* 0x000e2800000e0000 */
[----:B------:R-:W1:Y:S01]  /*218d0*/  SHFL.BFLY PT, R12, R2, 0x2, 0x1f ;  /* 0x0c401f00020c7f89 */ /* 0x000e6200000e0000 */
[----:B0-----:R-:W-:Y:S02]  /*218e0*/  FMNMX R13, R3, R13, !PT ;  /* 0x0000000d030d7209 */ /* 0x001fe40007800000 */
[----:B------:R-:W-:Y:S02]  /*218f0*/  FMNMX R3, R0, R15, !PT ;  /* 0x0000000f00037209 */ /* 0x000fe40007800000 */
[----:B-1----:R-:W-:Y:S02]  /*21900*/  FMNMX R12, R2, R12, !PT ;  /* 0x0000000c020c7209 */ /* 0x002fe40007800000 */
[----:B------:R-:W-:-:S02]  /*21910*/  FMNMX R2, R14, R16, !PT ;  /* 0x000000100e027209 */ /* 0x000fc40007800000 */
[----:B------:R-:W0:Y:S04]  /*21920*/  SHFL.BFLY PT, R14, R13, 0x1, 0x1f ;  /* 0x0c201f000d0e7f89 */ /* 0x000e2800000e0000 */
[----:B------:R-:W1:Y:S04]  /*21930*/  SHFL.BFLY PT, R16, R3, 0x1, 0x1f ;  /* 0x0c201f0003107f89 */ /* 0x000e6800000e0000 */
[----:B------:R-:W2:Y:S01]  /*21940*/  SHFL.BFLY PT, R17, R2, 0x1, 0x1f ;  /* 0x0c201f0002117f89 */ /* 0x000ea200000e0000 */
[----:B------:R-:W-:-:S04]  /*21950*/  SHF.R.U32.HI R0, RZ, 0x3, R19 ;  /* 0x00000003ff007819 */ /* 0x000fc80000011613 */
[----:B------:R-:W-:-:S05]  /*21960*/  LOP3.LUT R0, R0, 0xc, RZ, 0xc0, !PT ;  /* 0x0000000c00007812 */ /* 0x000fca00078ec0ff */
[----:B------:R-:W-:Y:S01]  /*21970*/  IMAD.IADD R0, R28, 0x1, R0 ;  /* 0x000000011c007824 */ /* 0x000fe200078e0200 */
[----:B0-----:R-:W-:Y:S02]  /*21980*/  FMNMX R14, R13, R14, !PT ;  /* 0x0000000e0d0e7209 */ /* 0x001fe40007800000 */
[----:B-1----:R-:W-:-:S03]  /*21990*/  FMNMX R3, R3, R16, !PT ;  /* 0x0000001003037209 */ /* 0x002fc60007800000 */
[----:B------:R0:W-:Y:S01]  /*219a0*/  @!P0 STS [R0], R14 ;  /* 0x0000000e00008388 */ /* 0x0001e20000000800 */
[----:B--2---:R-:W-:-:S03]  /*219b0*/  FMNMX R2, R2, R17, !PT ;  /* 0x0000001102027209 */ /* 0x004fc60007800000 */
[----:B------:R-:W2:Y:S04]  /*219c0*/  LDL.LU R16, [R1+0x34] ;  /* 0x0000340001107983 */ /* 0x000ea80000300800 */
[----:B0-----:R-:W4:Y:S04]  /*219d0*/  LDL.LU R14, [R1+0x30] ;  /* 0x00003000010e7983 */ /* 0x001f280000300800 */
[----:B------:R-:W5:Y:S04]  /*219e0*/  LDL R17, [R1+0x554] ;  /* 0x0005540001117983 */ /* 0x000f680000100800 */
[----:B------:R-:W0:Y:S04]  /*219f0*/  SHFL.BFLY PT, R15, R12, 0x1, 0x1f ;  /* 0x0c201f000c0f7f89 */ /* 0x000e2800000e0000 */
[----:B------:R-:W-:Y:S04]  /*21a00*/  @!P0 STS [R0+0x100], R3 ;  /* 0x0001000300008388 */ /* 0x000fe80000000800 */
[----:B------:R-:W-:Y:S01]  /*21a10*/  @!P0 STS [R0+0x180], R2 ;  /* 0x0001800200008388 */ /* 0x000fe20000000800 */
[----:B------:R-:W-:-:S03]  /*21a20*/  LEA R13, R19, UR7, 0x2 ;  /* 0x00000007130d7c11 */ /* 0x000fc6000f8e10ff */
[----:B------:R-:W3:Y:S04]  /*21a30*/  LDL.LU R28, [R1+0x24] ;  /* 0x00002400011c7983 */ /* 0x000ee80000300800 */
[----:B------:R-:W3:Y:S01]  /*21a40*/  LDL.LU R19, [R1] ;  /* 0x0000000001137983 */ /* 0x000ee20000300800 */
[----:B0-----:R-:W-:-:S05]  /*21a50*/  FMNMX R12, R12, R15, !PT ;  /* 0x0000000f0c0c7209 */ /* 0x001fca0007800000 */
[----:B------:R-:W-:Y:S01]  /*21a60*/  @!P0 STS [R0+0x80], R12 ;  /* 0x0000800c00008388 */ /* 0x000fe20000000800 */
[----:B------:R-:W-:Y:S06]  /*21a70*/  BAR.SYNC.DEFER_BLOCKING 0x0 ;  /* 0x0000000000007b1d */ /* 0x000fec0000010000 */
[----:B------:R-:W0:Y:S04]  /*21a80*/  LDS R2, [R13] ;  /* 0x000000000d027984 */ /* 0x000e280000000800 */
[----:B0-----:R-:W0:Y:S01]  /*21a90*/  SHFL.BFLY PT, R3, R2, 0x2, 0x1f ;  /* 0x0c401f0002037f89 */ /* 0x001e2200000e0000 */
[----:B------:R-:W1:Y:S01]  /*21aa0*/  S2R R15, SR_TID.X ;  /* 0x00000000000f7919 */ /* 0x000e620000002100 */
[----:B0-----:R-:W-:-:S05]  /*21ab0*/  FMNMX R2, R2, R3, !PT ;  /* 0x0000000302027209 */ /* 0x001fca0007800000 */
[----:B------:R-:W0:Y:S02]  /*21ac0*/  SHFL.BFLY PT, R3, R2, 0x1, 0x1f ;  /* 0x0c201f0002037f89 */ /* 0x000e2400000e0000 */
[----:B0-----:R-:W-:-:S05]  /*21ad0*/  FMNMX R2, R2, R3, !PT ;  /* 0x0000000302027209 */ /* 0x001fca0007800000 */
[----:B------:R-:W-:Y:S01]  /*21ae0*/  @!P0 STS [R13], R2 ;  /* 0x000000020d008388 */ /* 0x000fe20000000800 */
[----:B-1----:R-:W-:-:S04]  /*21af0*/  LOP3.LUT R15, R15, 0x1c, RZ, 0xc0, !PT ;  /* 0x0000001c0f0f7812 */ /* 0x002fc800078ec0ff */
[----:B------:R-:W-:Y:S01]  /*21b00*/  LEA R15, R15, UR7, 0x2 ;  /* 0x000000070f0f7c11 */ /* 0x000fe2000f8e10ff */
[----:B------:R-:W-:Y:S06]  /*21b10*/  BAR.SYNC.DEFER_BLOCKING 0x0 ;  /* 0x0000000000007b1d */ /* 0x000fec0000010000 */
[----:B------:R-:W5:Y:S04]  /*21b20*/  LDS R2, [R15] ;  /* 0x000000000f027984 */ /* 0x000f680000000800 */
[----:B------:R0:W-:Y:S04]  /*21b30*/  STL [R1+0x15ac], R0 ;  /* 0x0015ac0001007387 */ /* 0x0001e80000100800 */
[----:B------:R1:W-:Y:S04]  /*21b40*/  STL [R1+0x15b0], R13 ;  /* 0x0015b00d01007387 */ /* 0x0003e80000100800 */
[----:B------:R-:W0:Y:S01]  /*21b50*/  LDS R3, [R15+0x80] ;  /* 0x000080000f037984 */ /* 0x000e220000000800 */
[----:B-----5:R-:W-:-:S05]  /*21b60*/  FMNMX R17, R2, R17, !PT ;  /* 0x0000001102117209 */ /* 0x020fca0007800000 */
[----:B----4-:R-:W-:-:S04]  /*21b70*/  FFMA R2, R14, UR11, -R17 ;  /* 0x0000000b0e027c23 */ /* 0x010fc80008000811 */
[----:B------:R-:W-:Y:S01]  /*21b80*/  FMUL R12, R2, 1.4426950216293334961 ;  /* 0x3fb8aa3b020c7820 */ /* 0x000fe20000400000 */
[----:B--2---:R-:W-:-:S03]  /*21b90*/  FFMA R2, R16, UR11, -R17 ;  /* 0x0000000b10027c23 */ /* 0x004fc60008000811 */
[----:B0-----:R0:W2:Y:S02]  /*21ba0*/  MUFU.EX2 R0, R12 ;  /* 0x0000000c00007308 */ /* 0x0010a40000000800 */
[----:B0-----:R-:W-:-:S06]  /*21bb0*/  FMUL R12, R2, 1.4426950216293334961 ;  /* 0x3fb8aa3b020c7820 */ /* 0x001fcc0000400000 */
[----:B-1----:R-:W0:Y:S01]  /*21bc0*/  MUFU.EX2 R13, R12 ;  /* 0x0000000c000d7308 */ /* 0x002e220000000800 */
[----:B------:R-:W-:Y:S04]  /*21bd0*/  STL [R1+0x350], R17 ;  /* 0x0003501101007387 */ /* 0x000fe80000100800 */
[----:B------:R-:W4:Y:S04]  /*21be0*/  LDL.LU R14, [R1+0x38] ;  /* 0x00003800010e7983 */ /* 0x000f280000300800 */
[----:B--2---:R1:W-:Y:S04]  /*21bf0*/  STL [R1+0x54c], R0 ;  /* 0x00054c0001007387 */ /* 0x0043e80000100800 */
[----:B-1----:R-:W2:Y:S04]  /*21c00*/  LDL.LU R0, [R1+0x3c] ;  /* 0x00003c0001007983 */ /* 0x002ea80000300800 */
[----:B0-----:R0:W-:Y:S04]  /*21c10*/  STL [R1+0x548], R13 ;  /* 0x0005480d01007387 */ /* 0x0011e80000100800 */
[----:B------:R-:W5:Y:S01]  /*21c20*/  LDL R16, [R1+0x558] ;  /* 0x0005580001107983 */ /* 0x000f620000100800 */
[----:B---3--:R-:W-:-:S04]  /*21c30*/  FFMA R2, R18, UR11, -R17 ;  /* 0x0000000b12027c23 */ /* 0x008fc80008000811 */
[----:B------:R-:W-:-:S04]  /*21c40*/  FMUL R12, R2, 1.4426950216293334961 ;  /* 0x3fb8aa3b020c7820 */ /* 0x000fc80000400000 */
[----:B0-----:R0:W1:Y:S01]  /*21c50*/  MUFU.EX2 R13, R12 ;  /* 0x0000000c000d7308 */ /* 0x0010620000000800 */
[----:B------:R-:W-:-:S04]  /*21c60*/  FFMA R2, R28, UR11, -R17 ;  /* 0x0000000b1c027c23 */ /* 0x000fc80008000811 */
[----:B0-----:R-:W-:Y:S01]  /*21c70*/  FMUL R12, R2, 1.4426950216293334961 ;  /* 0x3fb8aa3b020c7820 */ /* 0x001fe20000400000 */
[----:B-1----:R0:W-:Y:S04]  /*21c80*/  STL [R1+0x544], R13 ;  /* 0x0005440d01007387 */ /* 0x0021e80000100800 */
[----:B------:R-:W3:Y:S01]  /*21c90*/  LDL.LU R18, [R1+0x28] ;  /* 0x0000280001127983 */ /* 0x000ee20000300800 */
[----:B0-----:R0:W1:Y:S01]  /*21ca0*/  MUFU.EX2 R13, R12 ;  /* 0x0000000c000d7308 */ /* 0x0010620000000800 */
[----:B------:R-:W-:-:S04]  /*21cb0*/  FFMA R2, R19, UR11, -R17 ;  /* 0x0000000b13027c23 */ /* 0x000fc80008000811 */
[----:B0-----:R-:W-:Y:S01]  /*21cc0*/  FMUL R12, R2, 1.4426950216293334961 ;  /* 0x3fb8aa3b020c7820 */ /* 0x001fe20000400000 */
[----:B------:R-:W-:Y:S01]  /*21cd0*/  FFMA R2, R29, UR11, -R17 ;  /* 0x0000000b1d027c23 */ /* 0x000fe20008000811 */
[----:B-1----:R0:W-:Y:S04]  /*21ce0*/  STL [R1+0x540], R13 ;  /* 0x0005400d01007387 */ /* 0x0021e80000100800 */
[----:B------:R-:W3:Y:S01]  /*21cf0*/  LDL.LU R29, [R1+0x2c] ;  /* 0x00002c00011d7983 */ /* 0x000ee20000300800 */
[----:B------:R-:W-:-:S03]  /*21d00*/  FMUL R2, R2, 1.4426950216293334961 ;  /* 0x3fb8aa3b02027820 */ /* 0x000fc60000400000 */
[----:B------:R-:W3:Y:S01]  /*21d10*/  LDL.LU R19, [R1+0x8] ;  /* 0x0000080001137983 */ /* 0x000ee20000300800 */
[--C-:B------:R-:W-:Y:S01]  /*21d20*/  FFMA R4, R4, UR11, -R17.reuse ;  /* 0x0000000b04047c23 */ /* 0x100fe20008000811 */
[----:B0-----:R-:W0:Y:S08]  /*21d30*/  MUFU.EX2 R13, R12 ;  /* 0x0000000c000d7308 */ /* 0x001e300000000800 */
[----:B------:R1:W0:Y:S02]  /*21d40*/  MUFU.EX2 R28, R2 ;  /* 0x00000002001c7308 */ /* 0x0002240000000800 */
[----:B-1----:R-:W-:Y:S01]  /*21d50*/  FMUL R2, R4, 1.4426950216293334961 ;  /* 0x3fb8aa3b04027820 */ /* 0x002fe20000400000 */
[----:B0-----:R-:W-:Y:S04]  /*21d60*/  STL [R1+0x53c], R13 ;  /* 0x00053c0d01007387 */ /* 0x001fe80000100800 */
[----:B------:R-:W-:Y:S04]  /*21d70*/  STL [R1+0x15c0], R13 ;  /* 0x0015c00d01007387 */ /* 0x000fe80000100800 */
[----:B------:R-:W-:Y:S04]  /*21d80*/  STL [R1+0x538], R28 ;  /* 0x0005381c01007387 */ /* 0x000fe80000100800 */
[----:B------:R-:W-:Y:S01]  /*21d90*/  STL [R1+0x15b8], R28 ;  /* 0x0015b81c01007387 */ /* 0x000fe20000100800 */
[----:B-----5:R-:W-:Y:S01]  /*21da0*/  FMNMX R16, R3, R16, !PT ;  /* 0x0000001003107209 */ /* 0x020fe20007800000 */
[----:B------:R-:W-:-:S02]  /*21db0*/  FFMA R3, R5, UR11, -R17 ;  /* 0x0000000b05037c23 */ /* 0x000fc40008000811 */
[----:B------:R0:W1:Y:S02]  /*21dc0*/  MUFU.EX2 R17, R2 ;  /* 0x0000000200117308 */ /* 0x0000640000000800 */
[----:B------:R-:W-:Y:S01]  /*21dd0*/  STL [R1+0x34c], R16 ;  /* 0x00034c1001007387 */ /* 0x000fe20000100800 */
[----:B------:R-:W-:Y:S01]  /*21de0*/  FMUL R3, R3, 1.4426950216293334961 ;  /* 0x3fb8aa3b03037820 */ /* 0x000fe20000400000 */
[--C-:B----4-:R-:W-:Y:S02]  /*21df0*/  FFMA R4, R14, UR11, -R16.reuse ;  /* 0x0000000b0e047c23 */ /* 0x110fe40008000810 */
[----:B0-----:R-:W0:Y:S04]  /*21e00*/  LDS R2, [R15+0x100] ;  /* 0x000100000f027984 */ /* 0x001e280000000800 */
[----:B-1----:R-:W-:Y:S04]  /*21e10*/  STL [R1+0x534], R17 ;  /* 0x0005341101007387 */ /* 0x002fe80000100800 */
[----:B------:R-:W-:Y:S04]  /*21e20*/  STL [R1+0x15b4], R17 ;  /* 0x0015b41101007387 */ /* 0x000fe80000100800 */
[----:B------:R-:W0:Y:S01]  /*21e30*/  LDL R5, [R1+0x55c] ;  /* 0x00055c0001057983 */ /* 0x000e220000100800 */
[----:B------:R1:W4:Y:S02]  /*21e40*/  MUFU.EX2 R14, R3 ;  /* 0x00000003000e7308 */ /* 0x0003240000000800 */
[----:B-1----:R-:W-:Y:S01]  /*21e50*/  FMUL R3, R4, 1.4426950216293334961 ;  /* 0x3fb8aa3b04037820 */ /* 0x002fe20000400000 */
[----:B--2---:R-:W-:-:S05]  /*21e60*/  FFMA R4, R0, UR11, -R16 ;  /* 0x0000000b00047c23 */ /* 0x004fca0008000810 */
[----:B------:R1:W2:Y:S01]  /*21e70*/  MUFU.EX2 R0, R3 ;  /* 0x0000000300007308 */ /* 0x0002a20000000800 */
[----:B----4-:R-:W-:Y:S01]  /*21e80*/  STL [R1+0x530], R14 ;  /* 0x0005300e01007387 */ /* 0x010fe20000100800 */
[----:B-1----:R-:W-:Y:S01]  /*21e90*/  FMUL R3, R4, 1.4426950216293334961 ;  /* 0x3fb8aa3b04037820 */ /* 0x002fe20000400000 */
[--C-:B---3--:R-:W-:Y:S02]  /*21ea0*/  FFMA R4, R18, UR11, -R16.reuse ;  /* 0x0000000b12047c23 */ /* 0x108fe40008000810 */
[----:B--2---:R1:W-:Y:S04]  /*21eb0*/  STL [R1+0x52c], R0 ;  /* 0x00052c0001007387 */ /* 0x0043e80000100800 */
[----:B------:R2:W-:Y:S04]  /*21ec0*/  STL [R1+0x15bc], R14 ;  /* 0x0015bc0e01007387 */ /* 0x0005e80000100800 */
[----:B------:R-:W3:Y:S01]  /*21ed0*/  LDL.LU R18, [R1+0x10] ;  /* 0x0000100001127983 */ /* 0x000ee20000300800 */
[----:B-1----:R1:W4:Y:S02]  /*21ee0*/  MUFU.EX2 R0, R3 ;  /* 0x0000000300007308 */ /* 0x0023240000000800 */
[----:B-1----:R-:W-:Y:S01]  /*21ef0*/  FMUL R3, R4, 1.4426950216293334961 ;  /* 0x3fb8aa3b04037820 */ /* 0x002fe20000400000 */
[----:B------:R-:W-:-:S05]  /*21f00*/  FFMA R4, R29, UR11, -R16 ;  /* 0x0000000b1d047c23 */ /* 0x000fca0008000810 */
[----:B--2---:R1:W2:Y:S02]  /*21f10*/  MUFU.EX2 R14, R3 ;  /* 0x00000003000e7308 */ /* 0x0042a40000000800 */
[----:B-1----:R-:W-:Y:S01]  /*21f20*/  FMUL R3, R4, 1.4426950216293334961 ;  /* 0x3fb8aa3b04037820 */ /* 0x002fe20000400000 */
[----:B------:R-:W-:-:S05]  /*21f30*/  FFMA R4, R19, UR11, -R16 ;  /* 0x0000000b13047c23 */ /* 0x000fca0008000810 */
[----:B------:R1:W5:Y:S01]  /*21f40*/  MUFU.EX2 R17, R3 ;  /* 0x0000000300117308 */ /* 0x0003620000000800 */
[----:B----4-:R4:W-:Y:S04]  /*21f50*/  STL [R1+0x528], R0 ;  /* 0x0005280001007387 */ /* 0x0109e80000100800 */
[----:B------:R-:W3:Y:S01]  /*21f60*/  LDL.LU R29, [R1+0x14] ;  /* 0x00001400011d7983 */ /* 0x000ee20000300800 */
[----:B-1----:R-:W-:Y:S01]  /*21f70*/  FMUL R3, R4, 1.4426950216293334961 ;  /* 0x3fb8aa3b04037820 */ /* 0x002fe20000400000 */
[----:B------:R-:W-:Y:S02]  /*21f80*/  FFMA R4, R20, UR11, -R16 ;  /* 0x0000000b14047c23 */ /* 0x000fe40008000810 */
[----:B--2---:R-:W-:Y:S02]  /*21f90*/  STL [R1+0x524], R14 ;  /* 0x0005240e01007387 */ /* 0x004fe40000100800 */
[----:B------:R-:W-:-:S02]  /*21fa0*/  FMUL R4, R4, 1.4426950216293334961 ;  /* 0x3fb8aa3b04047820 */ /* 0x000fc40000400000 */
[----:B------:R-:W2:Y:S01]  /*21fb0*/  LDL.LU R20, [R1+0x15d0] ;  /* 0x0015d00001147983 */ /* 0x000ea20000300800 */
[----:B----4-:R-:W1:Y:S08]  /*21fc0*/  MUFU.EX2 R0, R3 ;  /* 0x0000000300007308 */ /* 0x010e700000000800 */
[----:B------:R-:W4:Y:S01]  /*21fd0*/  MUFU.EX2 R19, R4 ;  /* 0x0000000400137308 */ /* 0x000f220000000800 */
[----:B-----5:R-:W-:Y:S04]  /*21fe0*/  STL [R1+0x520], R17 ;  /* 0x0005201101007387 */ /* 0x020fe80000100800 */
[----:B------:R-:W-:Y:S04]  /*21ff0*/  STL [R1+0x15c8], R17 ;  /* 0x0015c81101007387 */ /* 0x000fe80000100800 */
[----:B-1----:R-:W-:Y:S04]  /*22000*/  STL [R1+0x51c], R0 ;  /* 0x00051c0001007387 */ /* 0x002fe80000100800 */
[----:B------:R0:W-:Y:S04]  /*22010*/  STL [R1+0x15c4], R0 ;  /* 0x0015c40001007387 */ /* 0x0001e80000100800 */
[----:B----4-:R-:W-:Y:S04]  /*22020*/  STL [R1+0x518], R19 ;  /* 0x0005181301007387 */ /* 0x010fe80000100800 */
[----:B------:R1:W-:Y:S01]  /*22030*/  STL [R1+0x15cc], R19 ;  /* 0x0015cc1301007387 */ /* 0x0003e20000100800 */
[----:B------:R-:W-:-:S03]  /*22040*/  FFMA R3, R6, UR11, -R16 ;  /* 0x0000000b06037c23 */ /* 0x000fc60008000810 */
[----:B------:R4:W5:Y:S01]  /*22050*/  LDS R4, [R15+0x180] ;  /* 0x000180000f047984 */ /* 0x0009620000000800 */
[----:B0-----:R-:W-:-:S03]  /*22060*/  FMNMX R0, R2, R5, !PT ;  /* 0x0000000502007209 */ /* 0x001fc60007800000 */
[----:B------:R-:W5:Y:S04]  /*22070*/  LDL R5, [R1+0x568] ;  /* 0x0005680001057983 */ /* 0x000f680000100800 */
[----:B------:R-:W5:Y:S04]  /*22080*/  LDL.LU R6, [R1+0x18] ;  /* 0x0000180001067983 */ /* 0x000f680000300800 */
[----:B------:R-:W5:Y:S01]  /*22090*/  LDL.LU R13, [R1+0x1c] ;  /* 0x00001c00010d7983 */ /* 0x000f620000300800 */
[----:B------:R-:W-:Y:S01]  /*220a0*/  FMUL R3, R3, 1.4426950216293334961 ;  /* 0x3fb8aa3b03037820 */ /* 0x000fe20000400000 */
[----:B------:R-:W-:-:S03]  /*220b0*/  FFMA R7, R7, UR11, -R16 ;  /* 0x0000000b07077c23 */ /* 0x000fc60008000810 */
[----:B------:R3:W0:Y:S01]  /*220c0*/  MUFU.EX2 R16, R3 ;  /* 0x0000000300107308 */ /* 0x0006220000000800 */
[----:B------:R-:W-:-:S07]  /*220d0*/  FMUL R2, R7, 1.4426950216293334961 ;  /* 0x3fb8aa3b07027820 */ /* 0x000fce0000400000 */
[----:B------:R0:W0:Y:S01]  /*220e0*/  MUFU.EX2 R12, R2 ;  /* 0x00000002000c7308 */ /* 0x0000220000000800 */
[----:B---3--:R-:W-:-:S04]  /*220f0*/  FFMA R3, R18, UR11, -R0 ;  /* 0x0000000b12037c23 */ /* 0x008fc80008000800 */
[----:B------:R-:W-:-:S04]  /*22100*/  FMUL R3, R3, 1.4426950216293334961 ;  /* 0x3fb8aa3b03037820 */ /* 0x000fc80000400000 */
[----:B------:R2:W3:Y:S01]  /*22110*/  MUFU.EX2 R17, R3 ;  /* 0x0000000300117308 */ /* 0x0004e20000000800 */
[----:B0-----:R-:W-:-:S04]  /*22120*/  FFMA R2, R29, UR11, -R0 ;  /* 0x0000000b1d027c23 */ /* 0x001fc80008000800 */
[----:B------:R-:W-:Y:S01]  /*22130*/  FMUL R2, R2, 1.4426950216293334961 ;  /* 0x3fb8aa3b02027820 */ /* 0x000fe20000400000 */
[----:B--2---:R-:W-:-:S03]  /*22140*/  FFMA R3, R20, UR11, -R0 ;  /* 0x0000000b14037c23 */ /* 0x004fc60008000800 */
[----:B-1----:R0:W1:Y:S01]  /*22150*/  MUFU.EX2 R19, R2 ;  /* 0x0000000200137308 */ /* 0x0020620000000800 */
[----:B------:R-:W-:-:S07]  /*22160*/  FMUL R3, R3, 1.4426950216293334961 ;  /* 0x3fb8aa3b03037820 */ /* 0x000fce0000400000 */
[----:B------:R2:W1:Y:S01]  /*22170*/  MUFU.EX2 R28, R3 ;  /* 0x00000003001c7308 */ /* 0x0004620000000800 */
[----:B0-----:R-:W-:-:S04]  /*22180*/  FFMA R2, R21, UR11, -R0 ;  /* 0x0000000b15027c23 */ /* 0x001fc80008000800 */
[----:B------:R-:W-:Y:S01]  /*22190*/  FMUL R2, R2, 1.4426950216293334961 ;  /* 0x3fb8aa3b02027820 */ /* 0x000fe20000400000 */
[----:B--2---:R-:W-:-:S03]  /*221a0*/  FFMA R3, R24, UR11, -R0 ;  /* 0x0000000b18037c23 */ /* 0x004fc60008000800 */
[----:B------:R0:W2:Y:S01]  /*221b0*/  MUFU.EX2 R24, R2 ;  /* 0x0000000200187308 */ /* 0x0000a20000000800 */
[----:B------:R-:W-:-:S07]  /*221c0*/  FMUL R3, R3, 1.4426950216293334961 ;  /* 0x3fb8aa3b03037820 */ /* 0x000fce0000400000 */
[----:B------:R1:W2:Y:S01]  /*221d0*/  MUFU.EX2 R29, R3 ;  /* 0x00000003001d7308 */ /* 0x0002a20000000800 */
[----:B0-----:R-:W-:-:S04]  /*221e0*/  FFMA R2, R25, UR11, -R0 ;  /* 0x0000000b19027c23 */ /* 0x001fc80008000800 */
[----:B------:R-:W-:Y:S01]  /*221f0*/  FMUL R2, R2, 1.4426950216293334961 ;  /* 0x3fb8aa3b02027820 */ /* 0x000fe20000400000 */
[----:B-1----:R-:W-:-:S03]  /*22200*/  FFMA R3, R8, UR11, -R0 ;  /* 0x0000000b08037c23 */ /* 0x002fc60008000800 */
[----:B------:R0:W1:Y:S01]  /*22210*/  MUFU.EX2 R18, R2 ;  /* 0x0000000200127308 */ /* 0x0000620000000800 */
[----:B------:R-:W-:-:S07]  /*22220*/  FMUL R3, R3, 1.4426950216293334961 ;  /* 0x3fb8aa3b03037820 */ /* 0x000fce0000400000 */
[----:B----4-:R4:W1:Y:S01]  /*22230*/  MUFU.EX2 R15, R3 ;  /* 0x00000003000f7308 */ /* 0x0108620000000800 */
[----:B0-----:R-:W-:-:S04]  /*22240*/  FFMA R2, R9, UR11, -R0 ;  /* 0x0000000b09027c23 */ /* 0x001fc80008000800 */
[----:B------:R-:W-:-:S04]  /*22250*/  FMUL R2, R2, 1.4426950216293334961 ;  /* 0x3fb8aa3b02027820 */ /* 0x000fc80000400000 */
[----:B------:R0:W0:Y:S01]  /*22260*/  MUFU.EX2 R7, R2 ;  /* 0x0000000200077308 */ /* 0x0000220000000800 */
[----:B------:R0:W-:Y:S04]  /*22270*/  STL [R1+0x348], R0 ;  /* 0x0003480001007387 */ /* 0x0001e80000100800 */
[----:B------:R-:W-:Y:S04]  /*22280*/  STL [R1+0x514], R16 ;  /* 0x0005141001007387 */ /* 0x000fe80000100800 */
[----:B------:R-:W-:Y:S04]  /*22290*/  STL [R1+0x510], R12 ;  /* 0x0005100c01007387 */ /* 0x000fe80000100800 */
[----:B---3--:R-:W-:Y:S04]  /*222a0*/  STL [R1+0x50c], R17 ;  /* 0x00050c1101007387 */ /* 0x008fe80000100800 */
[----:B------:R3:W-:Y:S04]  /*222b0*/  STL [R1+0x508], R19 ;  /* 0x0005081301007387 */ /* 0x0007e80000100800 */
[----:B------:R-:W-:Y:S04]  /*222c0*/  STL [R1+0x504], R28 ;  /* 0x0005041c01007387 */ /* 0x000fe80000100800 */
[----:B--2---:R-:W-:Y:S04]  /*222d0*/  STL [R1+0x500], R24 ;  /* 0x0005001801007387 */ /* 0x004fe80000100800 */
[----:B------:R-:W-:Y:S04]  /*222e0*/  STL [R1+0x4fc], R29 ;  /* 0x0004fc1d01007387 */ /* 0x000fe80000100800 */
[----:B-1----:R-:W-:Y:S01]  /*222f0*/  STL [R1+0x4f8], R18 ;  /* 0x0004f81201007387 */ /* 0x002fe20000100800 */
[----:B-----5:R-:W-:-:S05]  /*22300*/  FMNMX R5, R4, R5, !PT ;  /* 0x0000000504057209 */ /* 0x020fca0007800000 */
[----:B----4-:R-:W-:-:S04]  /*22310*/  FFMA R3, R6, UR11, -R5 ;  /* 0x0000000b06037c23 */ /* 0x010fc80008000805 */
[----:B------:R-:W-:Y:S01]  /*22320*/  FMUL R3, R3, 1.4426950216293334961 ;  /* 0x3fb8aa3b03037820 */ /* 0x000fe20000400000 */
[----:B0-----:R-:W-:-:S03]  /*22330*/  FFMA R2, R13, UR11, -R5 ;  /* 0x0000000b0d027c23 */ /* 0x001fc60008000805 */
[----:B------:R0:W1:Y:S01]  /*22340*/  MUFU.EX2 R13, R3 ;  /* 0x00000003000d7308 */ /* 0x0000620000000800 */
[----:B------:R-:W-:Y:S01]  /*22350*/  FMUL R2, R2, 1.4426950216293334961 ;  /* 0x3fb8aa3b02027820 */ /* 0x000fe20000400000 */
[----:B0-----:R-:W-:-:S06]  /*22360*/  FFMA R3, R22, UR11, -R5 ;  /* 0x0000000b16037c23 */ /* 0x001fcc0008000805 */
[----:B------:R0:W2:Y:S01]  /*22370*/  MUFU.EX2 R0, R2 ;  /* 0x0000000200007308 */ /* 0x0000a20000000800 */
[----:B------:R-:W-:-:S07]  /*22380*/  FMUL R3, R3, 1.4426950216293334961 ;  /* 0x3fb8aa3b03037820 */ /* 0x000fce0000400000 */
[----:B------:R4:W5:Y:S01]  /*22390*/  MUFU.EX2 R22, R3 ;  /* 0x0000000300167308 */ /* 0x0009620000000800 */
[----:B0-----:R-:W-:-:S04]  /*223a0*/  FFMA R2, R23, UR11, -R5 ;  /* 0x0000000b17027c23 */ /* 0x001fc80008000805 */
[----:B------:R-:W-:Y:S01]  /*223b0*/  FMUL R2, R2, 1.4426950216293334961 ;  /* 0x3fb8aa3b02027820 */ /* 0x000fe20000400000 */
[----:B----4-:R-:W-:-:S03]  /*223c0*/  FFMA R3, R26, UR11, -R5 ;  /* 0x0000000b1a037c23 */ /* 0x010fc60008000805 */
[----:B------:R0:W4:Y:S01]  /*223d0*/  MUFU.EX2 R21, R2 ;  /* 0x0000000200157308 */ /* 0x0001220000000800 */
[----:B------:R-:W-:-:S07]  /*223e0*/  FMUL R3, R3, 1.4426950216293334961 ;  /* 0x3fb8aa3b03037820 */ /* 0x000fce0000400000 */
[----:B------:R1:W2:Y:S01]  /*223f0*/  MUFU.EX2 R20, R3 ;  /* 0x0000000300147308 */ /* 0x0002a20000000800 */
[----:B0-----:R-:W-:-:S04]  /*22400*/  FFMA R2, R27, UR11, -R5 ;  /* 0x0000000b1b027c23 */ /* 0x001fc80008000805 */
[----:B------:R-:W-:Y:S01]  /*22410*/  FMUL R2, R2, 1.4426950216293334961 ;  /* 0x3fb8aa3b02027820 */ /* 0x000fe20000400000 */
[----:B-1----:R-:W-:-:S03]  /*22420*/  FFMA R3, R10, UR11, -R5 ;  /* 0x0000000b0a037c23 */ /* 0x002fc60008000805 */
[----:B------:R-:W0:Y:S01]  /*22430*/  MUFU.EX2 R9, R2 ;  /* 0x0000000200097308 */ /* 0x000e220000000800 */
[----:B------:R-:W-:Y:S01]  /*22440*/  FMUL R3, R3, 1.4426950216293334961 ;  /* 0x3fb8aa3b03037820 */ /* 0x000fe20000400000 */
[----:B------:R1:W-:Y:S06]  /*22450*/  STL [R1+0x344], R5 ;  /* 0x0003440501007387 */ /* 0x0003ec0000100800 */
[----:B------:R0:W0:Y:S01]  /*22460*/  MUFU.EX2 R8, R3 ;  /* 0x0000000300087308 */ /* 0x0000220000000800 */
[----:B------:R-:W-:Y:S04]  /*22470*/  STL [R1+0x4f4], R15 ;  /* 0x0004f40f01007387 */ /* 0x000fe80000100800 */
[----:B------:R-:W3:Y:S04]  /*22480*/  LDL R4, [R1+0x54c] ;  /* 0x00054c0001047983 */ /* 0x000ee80000100800 */
[----:B------:R-:W3:Y:S04]  /*22490*/  LDL R6, [R1+0x52c] ;  /* 0x00052c0001067983 */ /* 0x000ee80000100800 */
[----:B------:R-:W3:Y:S04]  /*224a0*/  LDL R25, [R1+0x540] ;  /* 0x0005400001197983 */ /* 0x000ee80000100800 */
[----:B------:R-:W-:Y:S04]  /*224b0*/  STL [R1+0x4f0], R7 ;  /* 0x0004f00701007387 */ /* 0x000fe80000100800 */
[----:B------:R-:W-:Y:S04]  /*224c0*/  STL [R1+0x4ec], R13 ;  /* 0x0004ec0d01007387 */ /* 0x000fe80000100800 */
[----:B------:R-:W3:Y:S04]  /*224d0*/  LDL R23, [R1+0x544] ;  /* 0x0005440001177983 */ /* 0x000ee80000100800 */
[----:B--2---:R2:W-:Y:S04]  /*224e0*/  STL [R1+0x4e8], R0 ;  /* 0x0004e80001007387 */ /* 0x0045e80000100800 */
[----:B------:R-:W3:Y:S04]  /*224f0*/  LDL R26, [R1+0x528] ;  /* 0x00052800011a7983 */ /* 0x000ee80000100800 */
[----:B-----5:R-:W-:Y:S04]  /*22500*/  STL [R1+0x4e4], R22 ;  /* 0x0004e41601007387 */ /* 0x020fe80000100800 */
[----:B------:R-:W5:Y:S01]  /*22510*/  LDL R27, [R1+0x548] ;  /* 0x00054800011b7983 */ /* 0x000f620000100800 */
[----:B0-----:R-:W-:-:S03]  /*22520*/  FADD R3, R17, R19 ;  /* 0x0000001311037221 */ /* 0x001fc60000000000 */
[----:B----4-:R0:W-:Y:S04]  /*22530*/  STL [R1+0x4e0], R21 ;  /* 0x0004e01501007387 */ /* 0x0101e80000100800 */
[----:B------:R4:W-:Y:S04]  /*22540*/  STL [R1+0x4dc], R20 ;  /* 0x0004dc1401007387 */ /* 0x0009e80000100800 */
[----:B------:R-:W-:Y:S04]  /*22550*/  STL [R1+0x4d8], R9 ;  /* 0x0004d80901007387 */ /* 0x000fe80000100800 */
[----:B------:R0:W-:Y:S04]  /*22560*/  STL [R1+0x4d4], R8 ;  /* 0x0004d40801007387 */ /* 0x0001e80000100800 */
[----:B---3--:R-:W3:Y:S04]  /*22570*/  LDL.LU R19, [R1+0x15cc] ;  /* 0x0015cc0001137983 */ /* 0x008ee80000300800 */
[----:B------:R-:W3:Y:S01]  /*22580*/  LDL.LU R17, [R1+0x15c8] ;  /* 0x0015c80001117983 */ /* 0x000ee20000300800 */
[----:B------:R-:W-:-:S04]  /*22590*/  FFMA R2, R11, UR11, -R5 ;  /* 0x0000000b0b027c23 */ /* 0x000fc80008000805 */
[----:B------:R-:W-:-:S04]  /*225a0*/  FMUL R2, R2, 1.4426950216293334961 ;  /* 0x3fb8aa3b02027820 */ /* 0x000fc80000400000 */
[----:B-1----:R1:W0:Y:S02]  /*225b0*/  MUFU.EX2 R5, R2 ;  /* 0x0000000200057308 */ /* 0x0022240000000800 */
[----:B-1----:R-:W-:Y:S01]  /*225c0*/  FADD R2, R13, R0 ;  /* 0x000000000d027221 */ /* 0x002fe20000000000 */
[----:B0-----:R-:W-:Y:S04]  /*225d0*/  STL [R1+0x4d0], R5 ;  /* 0x0004d00501007387 */ /* 0x001fe80000100800 */
[----:B--2---:R-:W2:Y:S04]  /*225e0*/  LDL.LU R0, [R1+0x15c4] ;  /* 0x0015c40001007983 */ /* 0x004ea80000300800 */
[----:B------:R-:W4:Y:S01]  /*225f0*/  LDL.LU R13, [R1+0x15c0] ;  /* 0x0015c000010d7983 */ /* 0x000f220000300800 */
[----:B------:R-:W-:Y:S01]  /*22600*/  FADD R3, R28, R3 ;  /* 0x000000031c037221 */ /* 0x000fe20000000000 */
[----:B------:R-:W-:-:S04]  /*22610*/  FADD R2, R22, R2 ;  /* 0x0000000216027221 */ /* 0x000fc80000000000 */
[----:B------:R-:W-:Y:S01]  /*22620*/  FADD R2, R21, R2 ;  /* 0x0000000215027221 */ /* 0x000fe20000000000 */
[----:B------:R-:W-:Y:S01]  /*22630*/  USHF.R.S32.HI UR8, URZ, 0x1f, UR5 ;  /* 0x0000001fff087899 */ /* 0x000fe20008011405 */
[----:B------:R-:W-:Y:S01]  /*22640*/  BAR.SYNC.DEFER_BLOCKING 0x0 ;  /* 0x0000000000007b1d */ /* 0x000fe20000010000 */
[----:B------:R-:W-:-:S04]  /*22650*/  FADD R6, R6, R26 ;  /* 0x0000001a06067221 */ /* 0x000fc80000000000 */
[----:B------:R-:W-:Y:S02]  /*22660*/  FADD R6, R14, R6 ;  /* 0x000000060e067221 */ /* 0x000fe40000000000 */
[----:B------:R-:W4:Y:S04]  /*22670*/  LDL.LU R14, [R1+0x15bc] ;  /* 0x0015bc00010e7983 */ /* 0x000f280000300800 */
[----:B------:R-:W4:Y:S01]  /*22680*/  LDL.LU R28, [R1+0x15b8] ;  /* 0x0015b800011c7983 */ /* 0x000f220000300800 */
[----:B---3--:R-:W-:-:S03]  /*22690*/  FADD R6, R17, R6 ;  /* 0x0000000611067221 */ /* 0x008fc60000000000 */
[----:B------:R-:W3:Y:S01]  /*226a0*/  LDL.LU R17, [R1+0x15b4] ;  /* 0x0015b40001117983 */ /* 0x000ee20000300800 */
[----:B-----5:R-:W-:-:S04]  /*226b0*/  FADD R4, R4, R27 ;  /* 0x0000001b04047221 */ /* 0x020fc80000000000 */
[----:B------:R-:W-:-:S04]  /*226c0*/  FADD R4, R23, R4 ;  /* 0x0000000417047221 */ /* 0x000fc80000000000 */
[----:B------:R-:W-:Y:S01]  /*226d0*/  FADD R4, R25, R4 ;  /* 0x0000000419047221 */ /* 0x000fe20000000000 */
[----:B--2---:R-:W-:-:S03]  /*226e0*/  FADD R6, R0, R6 ;  /* 0x0000000600067221 */ /* 0x004fc60000000000 */
[----:B----4-:R-:W-:Y:S02]  /*226f0*/  FADD R4, R13, R4 ;  /* 0x000000040d047221 */ /* 0x010fe40000000000 */
[----:B------:R-:W2:Y:S04]  /*22700*/  LDL.LU R13, [R1+0x15b0] ;  /* 0x0015b000010d7983 */ /* 0x000ea80000300800 */
[----:B------:R-:W4:Y:S01]  /*22710*/  LDL.LU R0, [R1+0x15ac] ;  /* 0x0015ac0001007983 */ /* 0x000f220000300800 */
[----:B------:R-:W-:-:S03]  /*22720*/  FADD R6, R19, R6 ;  /* 0x0000000613067221 */ /* 0x000fc60000000000 */
[----:B------:R-:W5:Y:S01]  /*22730*/  LDL R10, [R1+0x354] ;  /* 0x00035400010a7983 */ /* 0x000f620000100800 */
[----:B------:R-:W-:-:S03]  /*22740*/  FADD R6, R16, R6 ;  /* 0x0000000610067221 */ /* 0x000fc60000000000 */
[----:B------:R-:W2:Y:S01]  /*22750*/  LDL R21, [R1+0x358] ;  /* 0x0003580001157983 */ /* 0x000ea20000100800 */
[----:B------:R-:W-:-:S03]  /*22760*/  FADD R6, R12, R6 ;  /* 0x000000060c067221 */ /* 0x000fc60000000000 */
[----:B------:R-:W2:Y:S04]  /*22770*/  LDL R16, [R1+0x1434] ;  /* 0x0014340001107983 */ /* 0x000ea80000100800 */
[----:B------:R-:W2:Y:S01]  /*22780*/  LDL R12, [R1+0x5b8] ;  /* 0x0005b800010c7983 */ /* 0x000ea20000100800 */
[----:B------:R-:W-:Y:S01]  /*22790*/  FADD R3, R24, R3 ;  /* 0x0000000318037221 */ /* 0x000fe20000000000 */
[----:B------:R-:W-:Y:S02]  /*227a0*/  FADD R2, R20, R2 ;  /* 0x0000000214027221 */ /* 0x000fe40000000000 */
[----:B------:R-:W2:Y:S01]  /*227b0*/  LDL R20, [R1+0x1438] ;  /* 0x0014380001147983 */ /* 0x000ea20000100800 */
[----:B------:R-:W-:Y:S01]  /*227c0*/  FADD R3, R29, R3 ;  /* 0x000000031d037221 */ /* 0x000fe20000000000 */
[----:B------:R-:W-:-:S02]  /*227d0*/  FADD R2, R9, R2 ;  /* 0x0000000209027221 */ /* 0x000fc40000000000 */
[----:B------:R-:W2:Y:S01]  /*227e0*/  LDL R19, [R1+0x5bc] ;  /* 0x0005bc0001137983 */ /* 0x000ea20000100800 */
[----:B------:R-:W-:Y:S01]  /*227f0*/  FADD R3, R18, R3 ;  /* 0x0000000312037221 */ /* 0x000fe20000000000 */
[----:B------:R-:W-:Y:S02]  /*22800*/  FADD R2, R8, R2 ;  /* 0x0000000208027221 */ /* 0x000fe40000000000 */
[----:B------:R-:W2:Y:S01]  /*22810*/  LDL R18, [R1+0xd98] ;  /* 0x000d980001127983 */ /* 0x000ea20000100800 */
[----:B------:R-:W-:Y:S01]  /*22820*/  FADD R3, R15, R3 ;  /* 0x000000030f037221 */ /* 0x000fe20000000000 */
[----:B------:R-:W-:Y:S02]  /*22830*/  FADD R2, R5, R2 ;  /* 0x0000000205027221 */ /* 0x000fe40000000000 */
[----:B------:R-:W2:Y:S04]  /*22840*/  LDL R15, [R1+0x5c0] ;  /* 0x0005c000010f7983 */ /* 0x000ea80000100800 */
[----:B------:R-:W2:Y:S01]  /*22850*/  LDL R11, [R1+0x5d4] ;  /* 0x0005d400010b7983 */ /* 0x000ea20000100800 */
[----:B------:R-:W-:-:S04]  /*22860*/  FADD R4, R28, R4 ;  /* 0x000000041c047221 */ /* 0x000fc80000000000 */
[----:B---3--:R-:W-:Y:S02]  /*22870*/  FADD R4, R17, R4 ;  /* 0x0000000411047221 */ /* 0x008fe40000000000 */
[----:B------:R-:W3:Y:S02]  /*22880*/  LDL R17, [R1+0x5cc] ;  /* 0x0005cc0001117983 */ /* 0x000ee40000100800 */
[----:B------:R-:W-:Y:S01]  /*22890*/  FADD R8, R14, R4 ;  /* 0x000000040e087221 */ /* 0x000fe20000000000 */
[----:B------:R-:W-:Y:S01]  /*228a0*/  FADD R4, R7, R3 ;  /* 0x0000000307047221 */ /* 0x000fe20000000000 */
[----:B------:R-:W3:Y:S04]  /*228b0*/  LDL R14, [R1+0x5c4] ;  /* 0x0005c400010e7983 */ /* 0x000ee80000100800 */
[----:B------:R-:W0:Y:S04]  /*228c0*/  SHFL.BFLY PT, R9, R8, 0x2, 0x1f ;  /* 0x0c401f0008097f89 */ /* 0x000e2800000e0000 */
[----:B------:R-:W1:Y:S04]  /*228d0*/  SHFL.BFLY PT, R7, R6, 0x2, 0x1f ;  /* 0x0c401f0006077f89 */ /* 0x000e6800000e0000 */
[----:B------:R-:W4:Y:S04]  /*228e0*/  SHFL.BFLY PT, R5, R4, 0x2, 0x1f ;  /* 0x0c401f0004057f89 */ /* 0x000f2800000e0000 */
[----:B------:R-:W5:Y:S01]  /*228f0*/  SHFL.BFLY PT, R3, R2, 0x2, 0x1f ;  /* 0x0c401f0002037f89 */ /* 0x000f6200000e0000 */
[----:B0-----:R-:W-:Y:S01]  /*22900*/  FADD R9, R8, R9 ;  /* 0x0000000908097221 */ /* 0x001fe20000000000 */
[----:B-1----:R-:W-:Y:S01]  /*22910*/  FADD R7, R6, R7 ;  /* 0x0000000706077221 */ /* 0x002fe20000000000 */
[----:B----4-:R-:W-:Y:S01]  /*22920*/  FADD R5, R4, R5 ;  /* 0x0000000504057221 */ /* 0x010fe20000000000 */
[----:B-----5:R-:W-:-:S03]  /*22930*/  FADD R3, R2, R3 ;  /* 0x0000000302037221 */ /* 0x020fc60000000000 */
        /* <DEDUP_REMOVED lines=8> */
[----:B------:R-:W-:Y:S04]  /*229c0*/  @!P0 STS [R0], R2 ;  /* 0x0000000200008388 */ /* 0x000fe80000000800 */
[----:B------:R-:W-:Y:S04]  /*229d0*/  @!P0 STS [R0+0x80], R4 ;  /* 0x0000800400008388 */ /* 0x000fe80000000800 */
[----:B------:R-:W-:Y:S04]  /*229e0*/  @!P0 STS [R0+0x100], R6 ;  /* 0x0001000600008388 */ /* 0x000fe80000000800 */
[----:B------:R-:W-:Y:S01]  /*229f0*/  @!P0 STS [R0+0x180], R3 ;  /* 0x0001800300008388 */ /* 0x000fe20000000800 */
[----:B------:R-:W-:Y:S06]  /*22a00*/  BAR.SYNC.DEFER_BLOCKING 0x0 ;  /* 0x0000000000007b1d */ /* 0x000fec0000010000 */
[----:B------:R-:W4:Y:S04]  /*22a10*/  LDL R9, [R1+0x5e4] ;  /* 0x0005e40001097983 */ /* 0x000f280000100800 */
[----:B------:R-:W5:Y:S04]  /*22a20*/  LDL R8, [R1+0x5e0] ;  /* 0x0005e00001087983 */ /* 0x000f680000100800 */
[----:B--2---:R-:W0:Y:S04]  /*22a30*/  LDS R0, [R13] ;  /* 0x000000000d007984 */ /* 0x004e280000000800 */
[----:B0-----:R-:W0:Y:S02]  /*22a40*/  SHFL.BFLY PT, R2, R0, 0x2, 0x1f ;  /* 0x0c401f0000027f89 */ /* 0x001e2400000e0000 */
[----:B0-----:R-:W-:-:S05]  /*22a50*/  FADD R0, R0, R2 ;  /* 0x0000000200007221 */ /* 0x001fca0000000000 */
[----:B------:R-:W0:Y:S01]  /*22a60*/  SHFL.BFLY PT, R3, R0, 0x1, 0x1f ;  /* 0x0c201f0000037f89 */ /* 0x000e2200000e0000 */
[C---:B------:R-:W-:Y:S01]  /*22a70*/  IADD3 R2, P1, PT, R10.reuse, UR5, RZ ;  /* 0x000000050a027c10 */ /* 0x040fe2000ff3e0ff */
[----:B------:R-:W-:Y:S01]  /*22a80*/  VIADD R6, R10, UR20 ;  /* 0x000000140a067c36 */ /* 0x000fe20008000000 */
[----:B------:R-:W-:Y:S01]  /*22a90*/  IADD3 R4, P2, PT, R16, UR5, RZ ;  /* 0x0000000510047c10 */ /* 0x000fe2000ff5e0ff */
[----:B------:R-:W2:Y:S04]  /*22aa0*/  LDL R10, [R1+0x5c8] ;  /* 0x0005c800010a7983 */ /* 0x000ea80000100800 */
[----:B------:R-:W4:Y:S01]  /*22ab0*/  LDL R16, [R1+0x5dc] ;  /* 0x0005dc0001107983 */ /* 0x000f220000100800 */
[----:B0-----:R-:W-:Y:S01]  /*22ac0*/  FADD R0, R0, R3 ;  /* 0x0000000300007221 */ /* 0x001fe20000000000 */
[----:B------:R-:W-:-:S02]  /*22ad0*/  IADD3.X R3, PT, PT, R21, UR8, RZ, P1, !PT ;  /* 0x0000000815037c10 */ /* 0x000fc40008ffe4ff */
[----:B------:R-:W-:Y:S02]  /*22ae0*/  IADD3 R6, P1, PT, R6, UR5, RZ ;  /* 0x0000000506067c10 */ /* 0x000fe4000ff3e0ff */
[----:B------:R0:W-:Y:S02]  /*22af0*/  @!P0 STS [R13], R0 ;  /* 0x000000000d008388 */ /* 0x0001e40000000800 */
[----:B------:R-:W-:Y:S02]  /*22b00*/  IADD3.X R7, PT, PT, R12, UR8, RZ, P1, !PT ;  /* 0x000000080c077c10 */ /* 0x000fe40008ffe4ff */
[----:B------:R-:W5:Y:S01]  /*22b10*/  LDL R12, [R1+0x5d0] ;  /* 0x0005d000010c7983 */ /* 0x000f620000100800 */
[----:B------:R-:W-:Y:S06]  /*22b20*/  BAR.SYNC.DEFER_BLOCKING 0x0 ;  /* 0x0000000000007b1d */ /* 0x000fec0000010000 */
[----:B0-----:R-:W5:Y:S01]  /*22b30*/  LDL R0, [R1+0x5d8] ;  /* 0x0005d80001007983 */ /* 0x001f620000100800 */
[----:B------:R-:W-:-:S03]  /*22b40*/  IADD3.X R5, PT, PT, R19, UR8, RZ, P2, !PT ;  /* 0x0000000813057c10 */ /* 0x000fc600097fe4ff */
[----:B------:R-:W5:Y:S04]  /*22b50*/  LDL R13, [R1+0x5e8] ;  /* 0x0005e800010d7983 */ /* 0x000f680000100800 */
[----:B------:R0:W5:Y:S04]  /*22b60*/  LDG.E.U8 R21, desc[UR12][R2.64] ;  /* 0x0000000c02157981 */ /* 0x000168000c1e1100 */
[----:B------:R-:W5:Y:S01]  /*22b70*/  LDG.E.U8 R19, desc[UR12][R4.64] ;  /* 0x0000000c04137981 */ /* 0x000f62000c1e1100 */
[----:B0-----:R-:W-:-:S03]  /*22b80*/  IADD3 R2, P1, PT, R20, UR5, RZ ;  /* 0x0000000514027c10 */ /* 0x001fc6000ff3e0ff */
[----:B------:R0:W5:Y:S01]  /*22b90*/  LDG.E.U8 R20, desc[UR12][R6.64] ;  /* 0x0000000c06147981 */ /* 0x000162000c1e1100 */
[----:B------:R-:W-:-:S03]  /*22ba0*/  IADD3.X R3, PT, PT, R15, UR8, RZ, P1, !PT ;  /* 0x000000080f037c10 */ /* 0x000fc60008ffe4ff */
[----:B------:R-:W5:Y:S01]  /*22bb0*/  LDL R15, [R1+0x5ec] ;  /* 0x0005ec00010f7983 */ /* 0x000f620000100800 */
[----:B0-----:R-:W-:Y:S02]  /*22bc0*/  IADD3 R6, P2, PT, R18, UR5, RZ ;  /* 0x0000000512067c10 */ /* 0x001fe4000ff5e0ff */
[----:B---3--:R-:W-:Y:S02]  /*22bd0*/  IADD3 R4, P1, PT, R17, UR5, RZ ;  /* 0x0000000511047c10 */ /* 0x008fe4000ff3e0ff */
[----:B------:R0:W3:Y:S01]  /*22be0*/  LDG.E.U8 R17, desc[UR12][R2.64] ;  /* 0x0000000c02117981 */ /* 0x0000e2000c1e1100 */
[----:B------:R-:W-:-:S03]  /*22bf0*/  IADD3.X R7, PT, PT, R14, UR8, RZ, P2, !PT ;  /* 0x000000080e077c10 */ /* 0x000fc600097fe4ff */
[----:B------:R-:W3:Y:S04]  /*22c00*/  LDL R14, [R1+0x5f4] ;  /* 0x0005f400010e7983 */ /* 0x000ee80000100800 */
[----:B------:R4:W3:Y:S01]  /*22c10*/  LDG.E.U8 R18, desc[UR12][R6.64] ;  /* 0x0000000c06127981 */ /* 0x0008e2000c1e1100 */
[----:B0-----:R-:W-:-:S03]  /*22c20*/  IADD3 R2, P2, PT, R11, UR5, RZ ;  /* 0x000000050b027c10 */ /* 0x001fc6000ff5e0ff */
[----:B------:R-:W3:Y:S01]  /*22c30*/  LDL R11, [R1+0x5fc] ;  /* 0x0005fc00010b7983 */ /* 0x000ee20000100800 */
[----:B--2---:R-:W-:-:S03]  /*22c40*/  IADD3.X R5, PT, PT, R10, UR8, RZ, P1, !PT ;  /* 0x000000080a057c10 */ /* 0x004fc60008ffe4ff */
[----:B------:R-:W2:Y:S01]  /*22c50*/  LDL R10, [R1+0x5f0] ;  /* 0x0005f000010a7983 */ /* 0x000ea20000100800 */
[----:B----4-:R-:W-:-:S03]  /*22c60*/  IADD3 R6, P1, PT, R16, UR5, RZ ;  /* 0x0000000510067c10 */ /* 0x010fc6000ff3e0ff */
[----:B------:R-:W4:Y:S04]  /*22c70*/  LDL R16, [R1+0x604] ;  /* 0x0006040001107983 */ /* 0x000f280000100800 */
[----:B------:R0:W4:Y:S01]  /*22c80*/  LDG.E.U8 R23, desc[UR12][R4.64] ;  /* 0x0000000c04177981 */ /* 0x000122000c1e1100 */
[----:B-----5:R-:W-:-:S03]  /*22c90*/  IADD3.X R3, PT, PT, R12, UR8, RZ, P2, !PT ;  /* 0x000000080c037c10 */ /* 0x020fc600097fe4ff */
[----:B------:R-:W5:Y:S01]  /*22ca0*/  LDL R12, [R1+0x5f8] ;  /* 0x0005f800010c7983 */ /* 0x000f620000100800 */
[----:B------:R-:W-:-:S03]  /*22cb0*/  IADD3.X R7, PT, PT, R0, UR8, RZ, P1, !PT ;  /* 0x0000000800077c10 */ /* 0x000fc60008ffe4ff */
[----:B------:R1:W5:Y:S04]  /*22cc0*/  LDG.E.U8 R22, desc[UR12][R2.64] ;  /* 0x0000000c02167981 */ /* 0x000368000c1e1100 */
[----:B------:R-:W5:Y:S01]  /*22cd0*/  LDL R0, [R1+0x600] ;  /* 0x0006000001007983 */ /* 0x000f620000100800 */
[----:B0-----:R-:W-:-:S03]  /*22ce0*/  IADD3 R4, P2, PT, R9, UR5, RZ ;  /* 0x0000000509047c10 */ /* 0x001fc6000ff5e0ff */
[----:B------:R-:W5:Y:S01]  /*22cf0*/  LDL R9, [R1+0x60c] ;  /* 0x00060c0001097983 */ /* 0x000f620000100800 */
[----:B------:R-:W-:-:S03]  /*22d00*/  IADD3.X R5, PT, PT, R8, UR8, RZ, P2, !PT ;  /* 0x0000000808057c10 */ /* 0x000fc600097fe4ff */
[----:B------:R0:W-:Y:S04]  /*22d10*/  STL [R1+0x318], R21 ;  /* 0x0003181501007387 */ /* 0x0001e80000100800 */
        /* <DEDUP_REMOVED lines=9> */
[----:B------:R-:W3:Y:S04]  /*22db0*/  LDL R14, [R1+0x61c] ;  /* 0x00061c00010e7983 */ /* 0x000ee80000100800 */
[----:B------:R1:W-:Y:S01]  /*22dc0*/  STL [R1+0x3f4], R19 ;  /* 0x0003f41301007387 */ /* 0x0003e20000100800 */
[----:B0-----:R-:W-:-:S03]  /*22dd0*/  IADD3 R4, P1, PT, R11, UR5, RZ ;  /* 0x000000050b047c10 */ /* 0x001fc6000ff3e0ff */
[----:B------:R-:W3:Y:S04]  /*22de0*/  LDL R11, [R1+0x624] ;  /* 0x00062400010b7983 */ /* 0x000ee80000100800 */
[----:B-1----:R4:W3:Y:S01]  /*22df0*/  LDG.E.U8 R19, desc[UR12][R2.64] ;  /* 0x0000000c02137981 */ /* 0x0028e2000c1e1100 */
[----:B--2---:R-:W-:-:S03]  /*22e00*/  IADD3.X R7, PT, PT, R10, UR8, RZ, P2, !PT ;  /* 0x000000080a077c10 */ /* 0x004fc600097fe4ff */
[----:B------:R-:W2:Y:S01]  /*22e10*/  LDL R10, [R1+0x618] ;  /* 0x00061800010a7983 */ /* 0x000ea20000100800 */
[----:B----4-:R-:W-:-:S03]  /*22e20*/  IADD3 R2, P2, PT, R16, UR5, RZ ;  /* 0x0000000510027c10 */ /* 0x010fc6000ff5e0ff */
[----:B------:R0:W-:Y:S04]  /*22e30*/  STL [R1+0x3f0], R17 ;  /* 0x0003f01101007387 */ /* 0x0001e80000100800 */
[----:B------:R-:W4:Y:S04]  /*22e40*/  LDL R16, [R1+0x62c] ;  /* 0x00062c0001107983 */ /* 0x000f280000100800 */
[----:B0-----:R0:W4:Y:S01]  /*22e50*/  LDG.E.U8 R17, desc[UR12][R6.64] ;  /* 0x0000000c06117981 */ /* 0x001122000c1e1100 */
[----:B-----5:R-:W-:-:S03]  /*22e60*/  IADD3.X R5, PT, PT, R12, UR8, RZ, P1, !PT ;  /* 0x000000080c057c10 */ /* 0x020fc60008ffe4ff */
[----:B------:R-:W5:Y:S04]  /*22e70*/  LDL R12, [R1+0x620] ;  /* 0x00062000010c7983 */ /* 0x000f680000100800 */
[----:B------:R1:W-:Y:S01]  /*22e80*/  STL [R1+0x3dc], R18 ;  /* 0x0003dc1201007387 */ /* 0x0003e20000100800 */
[----:B------:R-:W-:-:S03]  /*22e90*/  IADD3.X R3, PT, PT, R0, UR8, RZ, P2, !PT ;  /* 0x0000000800037c10 */ /* 0x000fc600097fe4ff */
[----:B-1----:R1:W5:Y:S04]  /*22ea0*/  LDG.E.U8 R18, desc[UR12][R4.64] ;  /* 0x0000000c04127981 */ /* 0x002368000c1e1100 */
[----:B------:R-:W5:Y:S01]  /*22eb0*/  LDL R0, [R1+0x628] ;  /* 0x0006280001007983 */ /* 0x000f620000100800 */
        /* <DEDUP_REMOVED lines=19> */
[----:B------:R-:W2:Y:S04]  /*22ff0*/  LDL R10, [R1+0x640] ;  /* 0x00064000010a7983 */ /* 0x000ea80000100800 */
[----:B------:R0:W-:Y:S01]  /*23000*/  STL [R1+0x2f8], R20 ;  /* 0x0002f81401007387 */ /* 0x0001e20000100800 */
[----:B----4-:R-:W-:-:S03]  /*23010*/  IADD3 R4, P1, PT, R16, UR5, RZ ;  /* 0x0000000510047c10 */ /* 0x010fc6000ff3e0ff */
[----:B------:R-:W4:Y:S04]  /*23020*/  LDL R16, [R1+0x654] ;  /* 0x0006540001107983 */ /* 0x000f280000100800 */
[----:B0-----:R0:W4:Y:S01]  /*23030*/  LDG.E.U8 R20, desc[UR12][R2.64] ;  /* 0x0000000c02147981 */ /* 0x001122000c1e1100 */
[----:B-----5:R-:W-:-:S03]  /*23040*/  IADD3.X R7, PT, PT, R12, UR8, RZ, P2, !PT ;  /* 0x000000080c077c10 */ /* 0x020fc600097fe4ff */
[----:B------:R-:W5:Y:S04]  /*23050*/  LDL R12, [R1+0x648] ;  /* 0x00064800010c7983 */ /* 0x000f680000100800 */
[----:B------:R1:W-:Y:S04]  /*23060*/  STL [R1+0x33c], R19 ;  /* 0x00033c1301007387 */ /* 0x0003e80000100800 */
[----:B-1----:R1:W5:Y:S01]  /*23070*/  LDG.E.U8 R19, desc[UR12][R6.64] ;  /* 0x0000000c06137981 */ /* 0x002362000c1e1100 */
[----:B------:R-:W-:-:S03]  /*23080*/  IADD3.X R5, PT, PT, R0, UR8, RZ, P1, !PT ;  /* 0x0000000800057c10 */ /* 0x000fc60008ffe4ff */
        /* <DEDUP_REMOVED lines=774> */
[----:B------:R1:W4:Y:S01]  /*260f0*/  LDG.E.U8 R24, desc[UR12][R6.64] ;  /* 0x0000000c06187981 */ /* 0x000322000c1e1100 */
[----:B-----5:R-:W-:-:S03]  /*26100*/  IADD3.X R5, PT, PT, R12, UR8, RZ, P2, !PT ;  /* 0x000000080c057c10 */ /* 0x020fc600097fe4ff */
[----:B------:R-:W5:Y:S04]  /*26110*/  LDL R12, [R1+0xa58] ;  /* 0x000a5800010c7983 */ /* 0x000f680000100800 */
[----:B------:R1:W-:Y:S04]  /*26120*/  STL [R1+0x188], R22 ;  /* 0x0001881601007387 */ /* 0x0003e80000100800 */
[----:B0-----:R0:W5:Y:S01]  /*26130*/  LDG.E.U8 R23, desc[UR12][R4.64] ;  /* 0x0000000c04177981 */ /* 0x001162000c1e1100 */
[----:B------:R-:W-:-:S03]  /*26140*/  IADD3.X R3, PT, PT, R0, UR8, RZ, P1, !PT ;  /* 0x0000000800037c10 */ /* 0x000fc60008ffe4ff */
[----:B------:R-:W5:Y:S01]  /*26150*/  LDL R0, [R1+0xa60] ;  /* 0x000a600001007983 */ /* 0x000f620000100800 */
[----:B-1----:R-:W-:-:S03]  /*26160*/  IADD3 R6, P2, PT, R9, UR5, RZ ;  /* 0x0000000509067c10 */ /* 0x002fc6000ff5e0ff */
[----:B------:R3:W5:Y:S04]  /*26170*/  LDG.E.U8 R22, desc[UR12][R2.64] ;  /* 0x0000000c02167981 */ /* 0x000768000c1e1100 */
[----:B------:R-:W5:Y:S01]  /*26180*/  LDL R9, [R1+0xa6c] ;  /* 0x000a6c0001097983 */ /* 0x000f620000100800 */
[----:B------:R-:W-:-:S03]  /*26190*/  IADD3.X R7, PT, PT, R8, UR8, RZ, P2, !PT ;  /* 0x0000000808077c10 */ /* 0x000fc600097fe4ff */
[----:B------:R1:W-:Y:S04]  /*261a0*/  STL [R1+0x184], R21 ;  /* 0x0001841501007387 */ /* 0x0003e80000100800 */
[----:B------:R-:W5:Y:S04]  /*261b0*/  LDL R8, [R1+0xa68] ;  /* 0x000a680001087983 */ /* 0x000f680000100800 */
[----:B-1----:R1:W5:Y:S01]  /*261c0*/  LDG.E.U8 R21, desc[UR12][R6.64] ;  /* 0x0000000c06157981 */ /* 0x002362000c1e1100 */
[----:B0-----:R-:W-:-:S03]  /*261d0*/  IADD3 R4, P1, PT, R15, UR5, RZ ;  /* 0x000000050f047c10 */ /* 0x001fc6000ff3e0ff */
        /* <DEDUP_REMOVED lines=8> */
[----:B-1----:R-:W-:-:S03]  /*26260*/  IADD3 R6, P1, PT, R11, UR5, RZ ;  /* 0x000000050b067c10 */ /* 0x002fc6000ff3e0ff */
[----:B------:R-:W3:Y:S01]  /*26270*/  LDL R11, [R1+0xa84] ;  /* 0x000a8400010b7983 */ /* 0x000ee20000100800 */
[----:B--2---:R-:W-:-:S03]  /*26280*/  IADD3.X R3, PT, PT, R10, UR8, RZ, P2, !PT ;  /* 0x000000080a037c10 */ /* 0x004fc600097fe4ff */
[----:B------:R-:W2:Y:S01]  /*26290*/  LDL R10, [R1+0xa78] ;  /* 0x000a7800010a7983 */ /* 0x000ea20000100800 */
[----:B----4-:R-:W-:-:S03]  /*262a0*/  IADD3 R4, P2, PT, R16, UR5, RZ ;  /* 0x0000000510047c10 */ /* 0x010fc6000ff5e0ff */
[----:B0-----:R0:W4:Y:S01]  /*262b0*/  LDG.E.U8 R19, desc[UR12][R2.64] ;  /* 0x0000000c02137981 */ /* 0x001122000c1e1100 */
[----:B-----5:R-:W-:-:S05]  /*262c0*/  IADD3.X R5, PT, PT, R0, UR8, RZ, P2, !PT ;  /* 0x0000000800057c10 */ /* 0x020fca00097fe4ff */
[----:B------:R-:W5:Y:S01]  /*262d0*/  LDG.E.U8 R29, desc[UR12][R4.64] ;  /* 0x0000000c041d7981 */ /* 0x000f62000c1e1100 */
[----:B------:R-:W-:-:S03]  /*262e0*/  IADD3.X R7, PT, PT, R12, UR8, RZ, P1, !PT ;  /* 0x000000080c077c10 */ /* 0x000fc60008ffe4ff */
[----:B------:R1:W-:Y:S01]  /*262f0*/  STL [R1+0x178], R17 ;  /* 0x0001781101007387 */ /* 0x0003e20000100800 */
[----:B0-----:R-:W-:-:S03]  /*26300*/  IADD3 R2, P1, PT, R9, UR5, RZ ;  /* 0x0000000509027c10 */ /* 0x001fc6000ff3e0ff */
[----:B------:R-:W2:Y:S04]  /*26310*/  LDL R12, [R1+0xa80] ;  /* 0x000a8000010c7983 */ /* 0x000ea80000100800 */
[----:B-1----:R-:W2:Y:S01]  /*26320*/  LDL R17, [R1+0xa8c] ;  /* 0x000a8c0001117983 */ /* 0x002ea20000100800 */
[----:B------:R-:W-:-:S03]  /*26330*/  IADD3.X R3, PT, PT, R8, UR8, RZ, P1, !PT ;  /* 0x0000000808037c10 */ /* 0x000fc60008ffe4ff */
[----:B------:R0:W-:Y:S04]  /*26340*/  STL [R1+0x1c], R18 ;  /* 0x00001c1201007387 */ /* 0x0001e80000100800 */
[----:B------:R-:W2:Y:S04]  /*26350*/  LDL R0, [R1+0xa88] ;  /* 0x000a880001007983 */ /* 0x000ea80000100800 */
[----:B------:R-:W4:Y:S04]  /*26360*/  LDL R9, [R1+0xa94] ;  /* 0x000a940001097983 */ /* 0x000f280000100800 */
[----:B0-----:R0:W4:Y:S04]  /*26370*/  LDG.E.U8 R18, desc[UR12][R6.64] ;  /* 0x0000000c06127981 */ /* 0x001128000c1e1100 */
[----:B------:R1:W-:Y:S04]  /*26380*/  STL [R1+0x134], R24 ;  /* 0x0001341801007387 */ /* 0x0003e80000100800 */
[----:B------:R-:W4:Y:S01]  /*26390*/  LDL R16, [R1+0xa9c] ;  /* 0x000a9c0001107983 */ /* 0x000f220000100800 */
[----:B0-----:R-:W-:-:S03]  /*263a0*/  IADD3 R6, P2, PT, R15, UR5, RZ ;  /* 0x000000050f067c10 */ /* 0x001fc6000ff5e0ff */
[----:B------:R-:W4:Y:S01]  /*263b0*/  LDL R8, [R1+0xa90] ;  /* 0x000a900001087983 */ /* 0x000f220000100800 */
[----:B------:R-:W-:-:S03]  /*263c0*/  IADD3.X R7, PT, PT, R13, UR8, RZ, P2, !PT ;  /* 0x000000080d077c10 */ /* 0x000fc600097fe4ff */
[----:B------:R0:W-:Y:S04]  /*263d0*/  STL [R1+0x170], R23 ;  /* 0x0001701701007387 */ /* 0x0001e80000100800 */
[----:B------:R0:W4:Y:S04]  /*263e0*/  LDG.E.U8 R25, desc[UR12][R2.64] ;  /* 0x0000000c02197981 */ /* 0x000128000c1e1100 */
[----:B-1----:R1:W4:Y:S01]  /*263f0*/  LDG.E.U8 R24, desc[UR12][R6.64] ;  /* 0x0000000c06187981 */ /* 0x002322000c1e1100 */
[----:B---3--:R-:W-:Y:S02]  /*26400*/  IADD3 R4, P1, PT, R14, UR5, RZ ;  /* 0x000000050e047c10 */ /* 0x008fe4000ff3e0ff */
[----:B0-----:R-:W-:Y:S01]  /*26410*/  IADD3 R2, P2, PT, R11, UR5, RZ ;  /* 0x000000050b027c10 */ /* 0x001fe2000ff5e0ff */
[----:B-----5:R-:W-:Y:S04]  /*26420*/  STL [R1+0x1594], R29 ;  /* 0x0015941d01007387 */ /* 0x020fe80000100800 */
[----:B------:R-:W3:Y:S04]  /*26430*/  LDL R14, [R1+0xaa4] ;  /* 0x000aa400010e7983 */ /* 0x000ee80000100800 */
[----:B------:R-:W5:Y:S04]  /*26440*/  LDL R13, [R1+0xa98] ;  /* 0x000a9800010d7983 */ /* 0x000f680000100800 */
[----:B------:R-:W-:Y:S04]  /*26450*/  STL [R1+0x16c], R22 ;  /* 0x00016c1601007387 */ /* 0x000fe80000100800 */
[----:B------:R-:W5:Y:S04]  /*26460*/  LDL R11, [R1+0xaac] ;  /* 0x000aac00010b7983 */ /* 0x000f680000100800 */
[----:B------:R-:W-:Y:S04]  /*26470*/  STL [R1+0x168], R21 ;  /* 0x0001681501007387 */ /* 0x000fe80000100800 */
[----:B------:R-:W5:Y:S01]  /*26480*/  LDL R15, [R1+0xaa0] ;  /* 0x000aa000010f7983 */ /* 0x000f620000100800 */
[----:B--2---:R-:W-:-:S02]  /*26490*/  IADD3.X R5, PT, PT, R10, UR8, RZ, P1, !PT ;  /* 0x000000080a057c10 */ /* 0x004fc40008ffe4ff */
[----:B-1----:R-:W-:Y:S01]  /*264a0*/  IADD3 R6, P1, PT, R17, UR5, RZ ;  /* 0x0000000511067c10 */ /* 0x002fe2000ff3e0ff */
[----:B------:R-:W2:Y:S01]  /*264b0*/  LDL R10, [R1+0xab4] ;  /* 0x000ab400010a7983 */ /* 0x000ea20000100800 */
[----:B------:R-:W-:Y:S02]  /*264c0*/  IADD3.X R3, PT, PT, R12, UR8, RZ, P2, !PT ;  /* 0x000000080c037c10 */ /* 0x000fe400097fe4ff */
[----:B------:R-:W-:Y:S01]  /*264d0*/  IADD3.X R7, PT, PT, R0, UR8, RZ, P1, !PT ;  /* 0x0000000800077c10 */ /* 0x000fe20008ffe4ff */
[----:B------:R4:W2:Y:S04]  /*264e0*/  LDG.E.U8 R23, desc[UR12][R4.64] ;  /* 0x0000000c04177981 */ /* 0x0008a8000c1e1100 */
[----:B------:R0:W-:Y:S04]  /*264f0*/  STL [R1+0x164], R20 ;  /* 0x0001641401007387 */ /* 0x0001e80000100800 */
[----:B------:R-:W2:Y:S01]  /*26500*/  LDL R12, [R1+0xaa8] ;  /* 0x000aa800010c7983 */ /* 0x000ea20000100800 */
[----:B----4-:R-:W-:-:S04]  /*26510*/  IADD3 R4, P2, PT, R9, UR5, RZ ;  /* 0x0000000509047c10 */ /* 0x010fc8000ff5e0ff */
[----:B------:R-:W-:Y:S01]  /*26520*/  IADD3.X R5, PT, PT, R8, UR8, RZ, P2, !PT ;  /* 0x0000000808057c10 */ /* 0x000fe200097fe4ff */
[----:B0-----:R3:W4:Y:S04]  /*26530*/  LDG.E.U8 R20, desc[UR12][R6.64] ;  /* 0x0000000c06147981 */ /* 0x001728000c1e1100 */
[----:B------:R0:W-:Y:S04]  /*26540*/  STL [R1+0x160], R19 ;  /* 0x0001601301007387 */ /* 0x0001e80000100800 */
[----:B------:R-:W4:Y:S04]  /*26550*/  LDL R9, [R1+0xabc] ;  /* 0x000abc0001097983 */ /* 0x000f280000100800 */
[----:B------:R-:W4:Y:S04]  /*26560*/  LDL R0, [R1+0xab0] ;  /* 0x000ab00001007983 */ /* 0x000f280000100800 */
[----:B------:R-:W4:Y:S04]  /*26570*/  LDL R8, [R1+0xac4] ;  /* 0x000ac40001087983 */ /* 0x000f280000100800 */
[----:B0-----:R0:W4:Y:S04]  /*26580*/  LDG.E.U8 R19, desc[UR12][R2.64] ;  /* 0x0000000c02137981 */ /* 0x001128000c1e1100 */
[----:B------:R1:W4:Y:S01]  /*26590*/  LDG.E.U8 R22, desc[UR12][R4.64] ;  /* 0x0000000c04167981 */ /* 0x000322000c1e1100 */
[----:B---3--:R-:W-:-:S04]  /*265a0*/  IADD3 R6, P2, PT, R14, UR5, RZ ;  /* 0x000000050e067c10 */ /* 0x008fc8000ff5e0ff */
[----:B-----5:R-:W-:-:S05]  /*265b0*/  IADD3.X R7, PT, PT, R15, UR8, RZ, P2, !PT ;  /* 0x000000080f077c10 */ /* 0x020fca00097fe4ff */
[----:B------:R-:W3:Y:S01]  /*265c0*/  LDG.E.U8 R28, desc[UR12][R6.64] ;  /* 0x0000000c061c7981 */ /* 0x000ee2000c1e1100 */
[----:B0-----:R-:W-:-:S03]  /*265d0*/  IADD3 R2, P1, PT, R16, UR5, RZ ;  /* 0x0000000510027c10 */ /* 0x001fc6000ff3e0ff */
[----:B------:R0:W-:Y:S01]  /*265e0*/  STL [R1+0x158], R18 ;  /* 0x0001581201007387 */ /* 0x0001e20000100800 */
[----:B------:R-:W-:-:S03]  /*265f0*/  IADD3.X R3, PT, PT, R13, UR8, RZ, P1, !PT ;  /* 0x000000080d037c10 */ /* 0x000fc60008ffe4ff */
[----:B------:R-:W5:Y:S01]  /*26600*/  LDL R14, [R1+0xab8] ;  /* 0x000ab800010e7983 */ /* 0x000f620000100800 */
[----:B-1----:R-:W-:-:S03]  /*26610*/  IADD3 R4, P1, PT, R11, UR5, RZ ;  /* 0x000000050b047c10 */ /* 0x002fc6000ff3e0ff */
[----:B------:R-:W5:Y:S04]  /*26620*/  LDL R13, [R1+0xacc] ;  /* 0x000acc00010d7983 */ /* 0x000f680000100800 */
[----:B------:R-:W5:Y:S04]  /*26630*/  LDL R11, [R1+0xac0] ;  /* 0x000ac000010b7983 */ /* 0x000f680000100800 */
[----:B------:R1:W5:Y:S04]  /*26640*/  LDG.E.U8 R21, desc[UR12][R2.64] ;  /* 0x0000000c02157981 */ /* 0x000368000c1e1100 */
[----:B0-----:R-:W5:Y:S01]  /*26650*/  LDL R18, [R1+0xad4] ;  /* 0x000ad40001127983 */ /* 0x001f620000100800 */
[----:B--2---:R-:W-:-:S03]  /*26660*/  IADD3.X R5, PT, PT, R12, UR8, RZ, P1, !PT ;  /* 0x000000080c057c10 */ /* 0x004fc60008ffe4ff */
[----:B------:R-:W-:Y:S01]  /*26670*/  STL [R1+0xe8], R25 ;  /* 0x0000e81901007387 */ /* 0x000fe20000100800 */
[----:B-1----:R-:W-:-:S03]  /*26680*/  IADD3 R2, P2, PT, R10, UR5, RZ ;  /* 0x000000050a027c10 */ /* 0x002fc6000ff5e0ff */
[----:B------:R-:W2:Y:S04]  /*26690*/  LDL R10, [R1+0xac8] ;  /* 0x000ac800010a7983 */ /* 0x000ea80000100800 */
[----:B------:R-:W2:Y:S04]  /*266a0*/  LDL R17, [R1+0xadc] ;  /* 0x000adc0001117983 */ /* 0x000ea80000100800 */
[----:B------:R-:W2:Y:S01]  /*266b0*/  LDL R12, [R1+0xad0] ;  /* 0x000ad000010c7983 */ /* 0x000ea20000100800 */
[----:B----4-:R-:W-:-:S03]  /*266c0*/  IADD3 R6, P1, PT, R9, UR5, RZ ;  /* 0x0000000509067c10 */ /* 0x010fc6000ff3e0ff */
[----:B------:R0:W-:Y:S01]  /*266d0*/  STL [R1+0x150], R24 ;  /* 0x0001501801007387 */ /* 0x0001e20000100800 */
[----:B------:R-:W-:-:S03]  /*266e0*/  IADD3.X R3, PT, PT, R0, UR8, RZ, P2, !PT ;  /* 0x0000000800037c10 */ /* 0x000fc600097fe4ff */
[----:B0-----:R0:W4:Y:S02]  /*266f0*/  LDG.E.U8 R24, desc[UR12][R4.64] ;  /* 0x0000000c04187981 */ /* 0x001124000c1e1100 */
[----:B0-----:R-:W-:Y:S02]  /*26700*/  IADD3 R4, P2, PT, R8, UR5, RZ ;  /* 0x0000000508047c10 */ /* 0x001fe4000ff5e0ff */
[----:B---3--:R-:W-:Y:S04]  /*26710*/  STL [R1+0x1598], R28 ;  /* 0x0015981c01007387 */ /* 0x008fe80000100800 */
[----:B------:R-:W3:Y:S04]  /*26720*/  LDL R16, [R1+0xae4] ;  /* 0x000ae40001107983 */ /* 0x000ee80000100800 */
[----:B------:R-:W4:Y:S04]  /*26730*/  LDL R9, [R1+0xad8] ;  /* 0x000ad80001097983 */ /* 0x000f280000100800 */
[----:B------:R-:W-:Y:S04]  /*26740*/  STL [R1+0x14c], R23 ;  /* 0x00014c1701007387 */ /* 0x000fe80000100800 */
[----:B------:R-:W4:Y:S01]  /*26750*/  LDL R8, [R1+0xae0] ;  /* 0x000ae00001087983 */ /* 0x000f220000100800 */
[----:B-----5:R-:W-:-:S03]  /*26760*/  IADD3.X R7, PT, PT, R14, UR8, RZ, P1, !PT ;  /* 0x000000080e077c10 */ /* 0x020fc60008ffe4ff */
[----:B------:R-:W5:Y:S04]  /*26770*/  LDL R0, [R1+0xaec] ;  /* 0x000aec0001007983 */ /* 0x000f680000100800 */
[----:B------:R0:W-:Y:S01]  /*26780*/  STL [R1+0x148], R19 ;  /* 0x0001481301007387 */ /* 0x0001e20000100800 */
[----:B------:R-:W-:-:S03]  /*26790*/  IADD3.X R5, PT, PT, R11, UR8, RZ, P2, !PT ;  /* 0x000000080b057c10 */ /* 0x000fc600097fe4ff */
[----:B------:R-:W5:Y:S04]  /*267a0*/  LDL R15, [R1+0xaf4] ;  /* 0x000af400010f7983 */ /* 0x000f680000100800 */
[----:B0-----:R0:W5:Y:S04]  /*267b0*/  LDG.E.U8 R19, desc[UR12][R2.64] ;  /* 0x0000000c02137981 */ /* 0x001168000c1e1100 */
[----:B------:R1:W-:Y:S04]  /*267c0*/  STL [R1+0x144], R20 ;  /* 0x0001441401007387 */ /* 0x0003e80000100800 */
[----:B------:R-:W5:Y:S01]  /*267d0*/  LDL R14, [R1+0xae8] ;  /* 0x000ae800010e7983 */ /* 0x000f620000100800 */
[----:B0-----:R-:W-:-:S03]  /*267e0*/  IADD3 R2, P1, PT, R13, UR5, RZ ;  /* 0x000000050d027c10 */ /* 0x001fc6000ff3e0ff */
[----:B------:R-:W5:Y:S01]  /*267f0*/  LDL R11, [R1+0xafc] ;  /* 0x000afc00010b7983 */ /* 0x000f620000100800 */
[----:B--2---:R-:W-:-:S03]  /*26800*/  IADD3.X R3, PT, PT, R10, UR8, RZ, P1, !PT ;  /* 0x000000080a037c10 */ /* 0x004fc60008ffe4ff */
[----:B-1----:R0:W2:Y:S04]  /*26810*/  LDG.E.U8 R20, desc[UR12][R6.64] ;  /* 0x0000000c06147981 */ /* 0x0020a8000c1e1100 */
[----:B------:R-:W2:Y:S04]  /*26820*/  LDL R13, [R1+0xaf0] ;  /* 0x000af000010d7983 */ /* 0x000ea80000100800 */
[----:B------:R-:W2:Y:S01]  /*26830*/  LDG.E.U8 R23, desc[UR12][R4.64] ;  /* 0x0000000c04177981 */ /* 0x000ea2000c1e1100 */
[----:B0-----:R-:W-:-:S03]  /*26840*/  IADD3 R6, P2, PT, R18, UR5, RZ ;  /* 0x0000000512067c10 */ /* 0x001fc6000ff5e0ff */
[----:B------:R0:W-:Y:S01]  /*26850*/  STL [R1+0x140], R22 ;  /* 0x0001401601007387 */ /* 0x0001e20000100800 */
[----:B------:R-:W-:-:S03]  /*26860*/  IADD3.X R7, PT, PT, R12, UR8, RZ, P2, !PT ;  /* 0x000000080c077c10 */ /* 0x000fc600097fe4ff */
[----:B------:R-:W2:Y:S04]  /*26870*/  LDL R10, [R1+0xaf8] ;  /* 0x000af800010a7983 */ /* 0x000ea80000100800 */
[----:B0-----:R3:W2:Y:S02]  /*26880*/  LDG.E.U8 R22, desc[UR12][R2.64] ;  /* 0x0000000c02167981 */ /* 0x0016a4000c1e1100 */
[----:B---3--:R-:W-:-:S04]  /*26890*/  IADD3 R2, P2, PT, R16, UR5, RZ ;  /* 0x0000000510027c10 */ /* 0x008fc8000ff5e0ff */
[----:B----4-:R-:W-:-:S05]  /*268a0*/  IADD3.X R3, PT, PT, R8, UR8, RZ, P2, !PT ;  /* 0x0000000808037c10 */ /* 0x010fca00097fe4ff */
[----:B------:R-:W3:Y:S01]  /*268b0*/  LDG.E.U8 R27, desc[UR12][R2.64] ;  /* 0x0000000c021b7981 */ /* 0x000ee2000c1e1100 */
[----:B------:R-:W-:-:S03]  /*268c0*/  IADD3 R4, P1, PT, R17, UR5, RZ ;  /* 0x0000000511047c10 */ /* 0x000fc6000ff3e0ff */
[----:B------:R0:W-:Y:S01]  /*268d0*/  STL [R1+0x138], R21 ;  /* 0x0001381501007387 */ /* 0x0001e20000100800 */
[----:B------:R-:W-:-:S03]  /*268e0*/  IADD3.X R5, PT, PT, R9, UR8, RZ, P1, !PT ;  /* 0x0000000809057c10 */ /* 0x000fc60008ffe4ff */
[----:B------:R-:W4:Y:S04]  /*268f0*/  LDL R8, [R1+0xb08] ;  /* 0x000b080001087983 */ /* 0x000f280000100800 */
[----:B------:R-:W4:Y:S04]  /*26900*/  LDL R12, [R1+0xb04] ;  /* 0x000b0400010c7983 */ /* 0x000f280000100800 */
[----:B0-----:R5:W4:Y:S04]  /*26910*/  LDG.E.U8 R21, desc[UR12][R6.64] ;  /* 0x0000000c06157981 */ /* 0x001b28000c1e1100 */
[----:B------:R-:W4:Y:S04]  /*26920*/  LDL R9, [R1+0xb00] ;  /* 0x000b000001097983 */ /* 0x000f280000100800 */
[----:B------:R0:W4:Y:S01]  /*26930*/  LDG.E.U8 R25, desc[UR12][R4.64] ;  /* 0x0000000c04197981 */ /* 0x000122000c1e1100 */
[----:B-----5:R-:W-:-:S03]  /*26940*/  IADD3 R6, P1, PT, R0, UR5, RZ ;  /* 0x0000000500067c10 */ /* 0x020fc6000ff3e0ff */
[----:B------:R-:W5:Y:S01]  /*26950*/  LDL R0, [R1+0xb0c] ;  /* 0x000b0c0001007983 */ /* 0x000f620000100800 */
[----:B------:R-:W-:-:S03]  /*26960*/  IADD3.X R7, PT, PT, R14, UR8, RZ, P1, !PT ;  /* 0x000000080e077c10 */ /* 0x000fc60008ffe4ff */
[----:B------:R1:W-:Y:S01]  /*26970*/  STL [R1+0xcc], R24 ;  /* 0x0000cc1801007387 */ /* 0x0003e20000100800 */
[----:B------:R-:W-:Y:S02]  /*26980*/  IADD3 R2, P1, PT, R11, UR5, RZ ;  /* 0x000000050b027c10 */ /* 0x000fe4000ff3e0ff */
[----:B0-----:R-:W-:Y:S01]  /*26990*/  IADD3 R4, P2, PT, R15, UR5, RZ ;  /* 0x000000050f047c10 */ /* 0x001fe2000ff5e0ff */
[----:B-1----:R-:W4:Y:S01]  /*269a0*/  LDG.E.U8 R24, desc[UR12][R6.64] ;  /* 0x0000000c06187981 */ /* 0x002f22000c1e1100 */
[----:B--2---:R-:W-:-:S03]  /*269b0*/  IADD3.X R3, PT, PT, R10, UR8, RZ, P1, !PT ;  /* 0x000000080a037c10 */ /* 0x004fc60008ffe4ff */
[----:B---3--:R-:W-:Y:S04]  /*269c0*/  STL [R1+0x159c], R27 ;  /* 0x00159c1b01007387 */ /* 0x008fe80000100800 */
[----:B------:R-:W2:Y:S04]  /*269d0*/  LDL R11, [R1+0xb14] ;  /* 0x000b1400010b7983 */ /* 0x000ea80000100800 */
[----:B------:R0:W-:Y:S04]  /*269e0*/  STL [R1+0x130], R19 ;  /* 0x0001301301007387 */ /* 0x0001e80000100800 */
[----:B------:R-:W3:Y:S04]  /*269f0*/  LDL R18, [R1+0xb1c] ;  /* 0x000b1c0001127983 */ /* 0x000ee80000100800 */
[----:B------:R-:W3:Y:S04]  /*26a00*/  LDL R10, [R1+0xb18] ;  /* 0x000b1800010a7983 */ /* 0x000ee80000100800 */
[----:B0-----:R-:W3:Y:S04]  /*26a10*/  LDL R19, [R1+0xb10] ;  /* 0x000b100001137983 */ /* 0x001ee80000100800 */
        /* <DEDUP_REMOVED lines=8> */
[----:B----4-:R-:W-:-:S03]  /*26aa0*/  IADD3 R4, P1, PT, R12, UR5, RZ ;  /* 0x000000050c047c10 */ /* 0x010fc6000ff3e0ff */
[----:B------:R-:W4:Y:S04]  /*26ab0*/  LDL R14, [R1+0xb28] ;  /* 0x000b2800010e7983 */ /* 0x000f280000100800 */
[----:B------:R-:W4:Y:S01]  /*26ac0*/  LDL R13, [R1+0xb34] ;  /* 0x000b3400010d7983 */ /* 0x000f220000100800 */
[----:B-----5:R-:W-:-:S03]  /*26ad0*/  IADD3 R2, P2, PT, R0, UR5, RZ ;  /* 0x0000000500027c10 */ /* 0x020fc6000ff5e0ff */
[----:B------:R-:W-:Y:S01]  /*26ae0*/  STL [R1+0x124], R22 ;  /* 0x0001241601007387 */ /* 0x000fe20000100800 */
[----:B------:R-:W-:-:S03]  /*26af0*/  IADD3.X R3, PT, PT, R8, UR8, RZ, P2, !PT ;  /* 0x0000000808037c10 */ /* 0x000fc600097fe4ff */
[----:B------:R-:W5:Y:S01]  /*26b00*/  LDL R0, [R1+0xb30] ;  /* 0x000b300001007983 */ /* 0x000f620000100800 */
[----:B------:R-:W-:-:S03]  /*26b10*/  IADD3.X R5, PT, PT, R9, UR8, RZ, P1, !PT ;  /* 0x0000000809057c10 */ /* 0x000fc60008ffe4ff */
[----:B------:R0:W-:Y:S04]  /*26b20*/  STL [R1+0x120], R21 ;  /* 0x0001201501007387 */ /* 0x0001e80000100800 */
[----:B------:R-:W5:Y:S04]  /*26b30*/  LDL R9, [R1+0xb3c] ;  /* 0x000b3c0001097983 */ /* 0x000f680000100800 */
[----:B------:R-:W5:Y:S04]  /*26b40*/  LDL R8, [R1+0xb38] ;  /* 0x000b380001087983 */ /* 0x000f680000100800 */
[----:B0-----:R2:W5:Y:S04]  /*26b50*/  LDG.E.U8 R21, desc[UR12][R2.64] ;  /* 0x0000000c02157981 */ /* 0x001568000c1e1100 */
[----:B------:R-:W5:Y:S01]  /*26b60*/  LDG.E.U8 R22, desc[UR12][R4.64] ;  /* 0x0000000c04167981 */ /* 0x000f62000c1e1100 */
[----:B--2---:R-:W-:-:S04]  /*26b70*/  IADD3 R2, P1, PT, R11, UR5, RZ ;  /* 0x000000050b027c10 */ /* 0x004fc8000ff3e0ff */
[----:B---3--:R-:W-:Y:S02]  /*26b80*/  IADD3.X R3, PT, PT, R19, UR8, RZ, P1, !PT ;  /* 0x0000000813037c10 */ /* 0x008fe40008ffe4ff */
[----:B------:R-:W-:-:S03]  /*26b90*/  IADD3 R6, P1, PT, R18, UR5, RZ ;  /* 0x0000000512067c10 */ /* 0x000fc6000ff3e0ff */
[----:B------:R0:W2:Y:S01]  /*26ba0*/  LDG.E.U8 R19, desc[UR12][R2.64] ;  /* 0x0000000c02137981 */ /* 0x0000a2000c1e1100 */
[----:B------:R-:W-:-:S03]  /*26bb0*/  IADD3.X R7, PT, PT, R10, UR8, RZ, P1, !PT ;  /* 0x000000080a077c10 */ /* 0x000fc60008ffe4ff */
[----:B------:R-:W-:Y:S04]  /*26bc0*/  STL [R1+0x11c], R25 ;  /* 0x00011c1901007387 */ /* 0x000fe80000100800 */
[----:B------:R-:W3:Y:S01]  /*26bd0*/  LDL R12, [R1+0xb44] ;  /* 0x000b4400010c7983 */ /* 0x000ee20000100800 */
[----:B0-----:R-:W-:-:S03]  /*26be0*/  IADD3 R2, P1, PT, R17, UR5, RZ ;  /* 0x0000000511027c10 */ /* 0x001fc6000ff3e0ff */
[----:B------:R-:W2:Y:S01]  /*26bf0*/  LDL R11, [R1+0xb40] ;  /* 0x000b4000010b7983 */ /* 0x000ea20000100800 */
[----:B------:R-:W-:-:S03]  /*26c00*/  IADD3.X R3, PT, PT, R16, UR8, RZ, P1, !PT ;  /* 0x0000000810037c10 */ /* 0x000fc60008ffe4ff */
[----:B------:R-:W2:Y:S04]  /*26c10*/  LDL R10, [R1+0xb4c] ;  /* 0x000b4c00010a7983 */ /* 0x000ea80000100800 */
[----:B------:R0:W2:Y:S04]  /*26c20*/  LDG.E.U8 R26, desc[UR12][R2.64] ;  /* 0x0000000c021a7981 */ /* 0x0000a8000c1e1100 */
[----:B------:R-:W3:Y:S04]  /*26c30*/  LDL R5, [R1+0xb48] ;  /* 0x000b480001057983 */ /* 0x000ee80000100800 */
[----:B------:R-:W3:Y:S01]  /*26c40*/  LDG.E.U8 R7, desc[UR12][R6.64] ;  /* 0x0000000c06077981 */ /* 0x000ee2000c1e1100 */
[----:B0-----:R-:W-:-:S03]  /*26c50*/  IADD3 R2, P1, PT, R15, UR5, RZ ;  /* 0x000000050f027c10 */ /* 0x001fc6000ff3e0ff */
[----:B------:R-:W-:Y:S01]  /*26c60*/  STL [R1+0xb0], R24 ;  /* 0x0000b01801007387 */ /* 0x000fe20000100800 */
[----:B----4-:R-:W-:-:S03]  /*26c70*/  IADD3.X R3, PT, PT, R14, UR8, RZ, P1, !PT ;  /* 0x000000080e037c10 */ /* 0x010fc60008ffe4ff */
[----:B--2---:R-:W-:Y:S04]  /*26c80*/  STL [R1+0x15a0], R26 ;  /* 0x0015a01a01007387 */ /* 0x004fe80000100800 */
[----:B------:R0:W-:Y:S04]  /*26c90*/  STL [R1+0x118], R20 ;  /* 0x0001181401007387 */ /* 0x0001e80000100800 */
[----:B------:R-:W2:Y:S04]  /*26ca0*/  LDL R4, [R1+0xb54] ;  /* 0x000b540001047983 */ /* 0x000ea80000100800 */
[----:B0-----:R0:W4:Y:S02]  /*26cb0*/  LDG.E.U8 R20, desc[UR12][R2.64] ;  /* 0x0000000c02147981 */ /* 0x001124000c1e1100 */
[----:B0-----:R-:W-:-:S04]  /*26cc0*/  IADD3 R2, P1, PT, R13, UR5, RZ ;  /* 0x000000050d027c10 */ /* 0x001fc8000ff3e0ff */
[----:B-----5:R-:W-:Y:S01]  /*26cd0*/  IADD3.X R3, PT, PT, R0, UR8, RZ, P1, !PT ;  /* 0x0000000800037c10 */ /* 0x020fe20008ffe4ff */
[----:B------:R0:W-:Y:S04]  /*26ce0*/  STL [R1+0x114], R23 ;  /* 0x0001141701007387 */ /* 0x0001e80000100800 */
[----:B------:R-:W5:Y:S04]  /*26cf0*/  LDL R6, [R1+0xb50] ;  /* 0x000b500001067983 */ /* 0x000f680000100800 */
[----:B------:R1:W4:Y:S04]  /*26d00*/  LDG.E.U8 R24, desc[UR12][R2.64] ;  /* 0x0000000c02187981 */ /* 0x000328000c1e1100 */
[----:B------:R-:W4:Y:S01]  /*26d10*/  LDL R0, [R1+0xb5c] ;  /* 0x000b5c0001007983 */ /* 0x000f220000100800 */
[----:B-1----:R-:W-:-:S03]  /*26d20*/  IADD3 R2, P1, PT, R9, UR5, RZ ;  /* 0x0000000509027c10 */ /* 0x002fc6000ff3e0ff */
[----:B------:R-:W4:Y:S01]  /*26d30*/  LDL R9, [R1+0xb58] ;  /* 0x000b580001097983 */ /* 0x000f220000100800 */
[----:B------:R-:W-:-:S03]  /*26d40*/  IADD3.X R3, PT, PT, R8, UR8, RZ, P1, !PT ;  /* 0x0000000808037c10 */ /* 0x000fc60008ffe4ff */
[----:B------:R-:W4:Y:S04]  /*26d50*/  LDL R8, [R1+0xb64] ;  /* 0x000b640001087983 */ /* 0x000f280000100800 */
[----:B------:R1:W-:Y:S04]  /*26d60*/  STL [R1+0x110], R22 ;  /* 0x0001101601007387 */ /* 0x0003e80000100800 */
[----:B------:R1:W-:Y:S04]  /*26d70*/  STL [R1+0x10c], R21 ;  /* 0x00010c1501007387 */ /* 0x0003e80000100800 */
[----:B------:R-:W4:Y:S04]  /*26d80*/  LDL R18, [R1+0xb60] ;  /* 0x000b600001127983 */ /* 0x000f280000100800 */
[----:B0-----:R3:W4:Y:S04]  /*26d90*/  LDG.E.U8 R23, desc[UR12][R2.64] ;  /* 0x0000000c02177981 */ /* 0x001728000c1e1100 */
[----:B------:R-:W4:Y:S04]  /*26da0*/  LDL R17, [R1+0xb6c] ;  /* 0x000b6c0001117983 */ /* 0x000f280000100800 */
[----:B------:R-:W4:Y:S01]  /*26db0*/  LDL R16, [R1+0xb68] ;  /* 0x000b680001107983 */ /* 0x000f220000100800 */
[----:B---3--:R-:W-:-:S04]  /*26dc0*/  IADD3 R2, P1, PT, R12, UR5, RZ ;  /* 0x000000050c027c10 */ /* 0x008fc8000ff3e0ff */
[----:B------:R-:W-:-:S05]  /*26dd0*/  IADD3.X R3, PT, PT, R11, UR8, RZ, P1, !PT ;  /* 0x000000080b037c10 */ /* 0x000fca0008ffe4ff */
[----:B-1----:R0:W3:Y:S02]  /*26de0*/  LDG.E.U8 R22, desc[UR12][R2.64] ;  /* 0x0000000c02167981 */ /* 0x0020e4000c1e1100 */
[----:B0-----:R-:W-:-:S04]  /*26df0*/  IADD3 R2, P1, PT, R10, UR5, RZ ;  /* 0x000000050a027c10 */ /* 0x001fc8000ff3e0ff */
[----:B------:R-:W-:Y:S01]  /*26e00*/  IADD3.X R3, PT, PT, R5, UR8, RZ, P1, !PT ;  /* 0x0000000805037c10 */ /* 0x000fe20008ffe4ff */
[----:B------:R0:W-:Y:S04]  /*26e10*/  STL [R1+0x108], R19 ;  /* 0x0001081301007387 */ /* 0x0001e80000100800 */
[----:B------:R-:W3:Y:S04]  /*26e20*/  LDL R15, [R1+0xb74] ;  /* 0x000b7400010f7983 */ /* 0x000ee80000100800 */
[----:B------:R-:W3:Y:S04]  /*26e30*/  LDL R14, [R1+0xb70] ;  /* 0x000b7000010e7983 */ /* 0x000ee80000100800 */
[----:B------:R-:W3:Y:S04]  /*26e40*/  LDL R13, [R1+0xb7c] ;  /* 0x000b7c00010d7983 */ /* 0x000ee80000100800 */
[----:B------:R1:W-:Y:S04]  /*26e50*/  STL [R1+0x104], R7 ;  /* 0x0001040701007387 */ /* 0x0003e80000100800 */
[----:B------:R0:W3:Y:S04]  /*26e60*/  LDG.E.U8 R21, desc[UR12][R2.64] ;  /* 0x0000000c02157981 */ /* 0x0000e8000c1e1100 */
[----:B------:R-:W3:Y:S04]  /*26e70*/  LDL R12, [R1+0xb78] ;  /* 0x000b7800010c7983 */ /* 0x000ee80000100800 */
[----:B------:R-:W3:Y:S04]  /*26e80*/  LDL R11, [R1+0xb84] ;  /* 0x000b8400010b7983 */ /* 0x000ee80000100800 */
[----:B------:R-:W3:Y:S01]  /*26e90*/  LDL R10, [R1+0xb80] ;  /* 0x000b8000010a7983 */ /* 0x000ee20000100800 */
[----:B--2---:R-:W-:-:S04]  /*26ea0*/  IADD3 R4, P1, PT, R4, UR5, RZ ;  /* 0x0000000504047c10 */ /* 0x004fc8000ff3e0ff */
[----:B-----5:R-:W-:-:S05]  /*26eb0*/  IADD3.X R5, PT, PT, R6, UR8, RZ, P1, !PT ;  /* 0x0000000806057c10 */ /* 0x020fca0008ffe4ff */
[----:B0-----:R-:W2:Y:S01]  /*26ec0*/  LDG.E.U8 R19, desc[UR12][R4.64] ;  /* 0x0000000c04137981 */ /* 0x001ea2000c1e1100 */
[----:B----4-:R-:W-:-:S03]  /*26ed0*/  IADD3 R6, P1, PT, R0, UR5, RZ ;  /* 0x0000000500067c10 */ /* 0x010fc6000ff3e0ff */
[----:B------:R-:W4:Y:S01]  /*26ee0*/  LDL R0, [R1+0xb8c] ;  /* 0x000b8c0001007983 */ /* 0x000f220000100800 */
[----:B-1----:R-:W-:Y:S02]  /*26ef0*/  IADD3.X R7, PT, PT, R9, UR8, RZ, P1, !PT ;  /* 0x0000000809077c10 */ /* 0x002fe40008ffe4ff */
[----:B------:R-:W-:-:S04]  /*26f00*/  IADD3 R8, P1, PT, R8, UR5, RZ ;  /* 0x0000000508087c10 */ /* 0x000fc8000ff3e0ff */
[----:B------:R-:W-:-:S05]  /*26f10*/  IADD3.X R9, PT, PT, R18, UR8, RZ, P1, !PT ;  /* 0x0000000812097c10 */ /* 0x000fca0008ffe4ff */
[----:B------:R-:W5:Y:S04]  /*26f20*/  LDG.E.U8 R25, desc[UR12][R8.64] ;  /* 0x0000000c08197981 */ /* 0x000f68000c1e1100 */
[----:B------:R0:W-:Y:S04]  /*26f30*/  STL [R1+0x94], R20 ;  /* 0x0000941401007387 */ /* 0x0001e80000100800 */
[----:B------:R-:W2:Y:S04]  /*26f40*/  LDL R5, [R1+0xb88] ;  /* 0x000b880001057983 */ /* 0x000ea80000100800 */
[----:B------:R1:W-:Y:S04]  /*26f50*/  STL [R1+0x100], R24 ;  /* 0x0001001801007387 */ /* 0x0003e80000100800 */
[----:B------:R-:W2:Y:S04]  /*26f60*/  LDL R4, [R1+0xb94] ;  /* 0x000b940001047983 */ /* 0x000ea80000100800 */
[----:B0-----:R-:W2:Y:S01]  /*26f70*/  LDG.E.U8 R20, desc[UR12][R6.64] ;  /* 0x0000000c06147981 */ /* 0x001ea2000c1e1100 */
[----:B------:R-:W-:-:S04]  /*26f80*/  IADD3 R2, P1, PT, R17, UR5, RZ ;  /* 0x0000000511027c10 */ /* 0x000fc8000ff3e0ff */
[----:B------:R-:W-:-:S05]  /*26f90*/  IADD3.X R3, PT, PT, R16, UR8, RZ, P1, !PT ;  /* 0x0000000810037c10 */ /* 0x000fca0008ffe4ff */
[----:B-1----:R0:W2:Y:S04]  /*26fa0*/  LDG.E.U8 R24, desc[UR12][R2.64] ;  /* 0x0000000c02187981 */ /* 0x0020a8000c1e1100 */
[----:B-----5:R-:W-:Y:S04]  /*26fb0*/  STL [R1+0x15a4], R25 ;  /* 0x0015a41901007387 */ /* 0x020fe80000100800 */
[----:B------:R1:W-:Y:S04]  /*26fc0*/  STL [R1+0xfc], R23 ;  /* 0x0000fc1701007387 */ /* 0x0003e80000100800 */
[----:B------:R-:W5:Y:S04]  /*26fd0*/  LDL R7, [R1+0xb90] ;  /* 0x000b900001077983 */ /* 0x000f680000100800 */
[----:B---3--:R3:W-:Y:S04]  /*26fe0*/  STL [R1+0xf8], R22 ;  /* 0x0000f81601007387 */ /* 0x0087e80000100800 */
[----:B------:R-:W5:Y:S04]  /*26ff0*/  LDL R6, [R1+0xb9c] ;  /* 0x000b9c0001067983 */ /* 0x000f680000100800 */
[----:B------:R-:W5:Y:S04]  /*27000*/  LDL R9, [R1+0xb98] ;  /* 0x000b980001097983 */ /* 0x000f680000100800 */
[----:B------:R-:W5:Y:S04]  /*27010*/  LDL R8, [R1+0xba4] ;  /* 0x000ba40001087983 */ /* 0x000f680000100800 */
[----:B------:R1:W-:Y:S04]  /*27020*/  STL [R1+0xf4], R21 ;  /* 0x0000f41501007387 */ /* 0x0003e80000100800 */
[----:B------:R-:W5:Y:S01]  /*27030*/  LDL R16, [R1+0xba0] ;  /* 0x000ba00001107983 */ /* 0x000f620000100800 */
[----:B0-----:R-:W-:-:S03]  /*27040*/  IADD3 R2, P1, PT, R15, UR5, RZ ;  /* 0x000000050f027c10 */ /* 0x001fc6000ff3e0ff */
[----:B------:R-:W5:Y:S01]  /*27050*/  LDL R18, [R1+0xbac] ;  /* 0x000bac0001127983 */ /* 0x000f620000100800 */
[----:B------:R-:W-:-:S03]  /*27060*/  IADD3.X R3, PT, PT, R14, UR8, RZ, P1, !PT ;  /* 0x000000080e037c10 */ /* 0x000fc60008ffe4ff */
[----:B------:R-:W5:Y:S04]  /*27070*/  LDL R17, [R1+0xba8] ;  /* 0x000ba80001117983 */ /* 0x000f680000100800 */
[----:B-1----:R0:W5:Y:S02]  /*27080*/  LDG.E.U8 R23, desc[UR12][R2.64] ;  /* 0x0000000c02177981 */ /* 0x002164000c1e1100 */
[----:B0-----:R-:W-:-:S04]  /*27090*/  IADD3 R2, P1, PT, R13, UR5, RZ ;  /* 0x000000050d027c10 */ /* 0x001fc8000ff3e0ff */
[----:B------:R-:W-:-:S05]  /*270a0*/  IADD3.X R3, PT, PT, R12, UR8, RZ, P1, !PT ;  /* 0x000000080c037c10 */ /* 0x000fca0008ffe4ff */
[----:B---3--:R0:W3:Y:S02]  /*270b0*/  LDG.E.U8 R22, desc[UR12][R2.64] ;  /* 0x0000000c02167981 */ /* 0x0080e4000c1e1100 */
[----:B0-----:R-:W-:-:S04]  /*270c0*/  IADD3 R2, P1, PT, R11, UR5, RZ ;  /* 0x000000050b027c10 */ /* 0x001fc8000ff3e0ff */
[----:B------:R-:W-:-:S05]  /*270d0*/  IADD3.X R3, PT, PT, R10, UR8, RZ, P1, !PT ;  /* 0x000000080a037c10 */ /* 0x000fca0008ffe4ff */
[----:B------:R4:W3:Y:S02]  /*270e0*/  LDG.E.U8 R21, desc[UR12][R2.64] ;  /* 0x0000000c02157981 */ /* 0x0008e4000c1e1100 */
[----:B----4-:R-:W-:-:S04]  /*270f0*/  IADD3 R2, P1, PT, R0, UR5, RZ ;  /* 0x0000000500027c10 */ /* 0x010fc8000ff3e0ff */
[----:B--2---:R-:W-:Y:S02]  /*27100*/  IADD3.X R3, PT, PT, R5, UR8, RZ, P1, !PT ;  /* 0x0000000805037c10 */ /* 0x004fe40008ffe4ff */
[----:B------:R-:W-:Y:S01]  /*27110*/  IADD3 R4, P1, PT, R4, UR5, RZ ;  /* 0x0000000504047c10 */ /* 0x000fe2000ff3e0ff */
[----:B------:R0:W-:Y:S04]  /*27120*/  STL [R1+0xf0], R19 ;  /* 0x0000f01301007387 */ /* 0x0001e80000100800 */
[----:B------:R-:W2:Y:S04]  /*27130*/  LDL R15, [R1+0xbb4] ;  /* 0x000bb400010f7983 */ /* 0x000ea80000100800 */
[----:B------:R-:W4:Y:S01]  /*27140*/  LDL R0, [R1+0xbb0] ;  /* 0x000bb00001007983 */ /* 0x000f220000100800 */
[----:B-----5:R-:W-:-:S03]  /*27150*/  IADD3.X R5, PT, PT, R7, UR8, RZ, P1, !PT ;  /* 0x0000000807057c10 */ /* 0x020fc60008ffe4ff */
[----:B0-----:R0:W5:Y:S01]  /*27160*/  LDG.E.U8 R19, desc[UR12][R2.64] ;  /* 0x0000000c02137981 */ /* 0x001162000c1e1100 */
[----:B------:R-:W-:-:S04]  /*27170*/  IADD3 R6, P1, PT, R6, UR5, RZ ;  /* 0x0000000506067c10 */ /* 0x000fc8000ff3e0ff */
[----:B------:R-:W-:Y:S02]  /*27180*/  IADD3.X R7, PT, PT, R9, UR8, RZ, P1, !PT ;  /* 0x0000000809077c10 */ /* 0x000fe40008ffe4ff */
[----:B------:R-:W-:Y:S01]  /*27190*/  IADD3 R8, P1, PT, R8, UR5, RZ ;  /* 0x0000000508087c10 */ /* 0x000fe2000ff3e0ff */
[----:B------:R1:W-:Y:S04]  /*271a0*/  STL [R1+0xec], R20 ;  /* 0x0000ec1401007387 */ /* 0x0003e80000100800 */
[----:B------:R-:W3:Y:S01]  /*271b0*/  LDL R14, [R1+0xbbc] ;  /* 0x000bbc00010e7983 */ /* 0x000ee20000100800 */
[----:B------:R-:W-:-:S03]  /*271c0*/  IADD3.X R9, PT, PT, R16, UR8, RZ, P1, !PT ;  /* 0x0000000810097c10 */ /* 0x000fc60008ffe4ff */
[----:B------:R-:W3:Y:S04]  /*271d0*/  LDL R13, [R1+0xbb8] ;  /* 0x000bb800010d7983 */ /* 0x000ee80000100800 */
[----:B------:R-:W3:Y:S04]  /*271e0*/  LDG.E.U8 R16, desc[UR12][R8.64] ;  /* 0x0000000c08107981 */ /* 0x000ee8000c1e1100 */
[----:B-1----:R-:W5:Y:S04]  /*271f0*/  LDG.E.U8 R20, desc[UR12][R4.64] ;  /* 0x0000000c04147981 */ /* 0x002f68000c1e1100 */
[----:B------:R-:W5:Y:S04]  /*27200*/  LDL R12, [R1+0xbc4] ;  /* 0x000bc400010c7983 */ /* 0x000f680000100800 */
[----:B------:R-:W5:Y:S04]  /*27210*/  LDL R11, [R1+0xbc0] ;  /* 0x000bc000010b7983 */ /* 0x000f680000100800 */
[----:B------:R-:W5:Y:S04]  /*27220*/  LDL R10, [R1+0xbcc] ;  /* 0x000bcc00010a7983 */ /* 0x000f680000100800 */
[----:B------:R-:W5:Y:S04]  /*27230*/  LDG.E.U8 R7, desc[UR12][R6.64] ;  /* 0x0000000c06077981 */ /* 0x000f68000c1e1100 */
[----:B------:R1:W-:Y:S04]  /*27240*/  STL [R1+0x80], R24 ;  /* 0x0000801801007387 */ /* 0x0003e80000100800 */
[----:B------:R-:W5:Y:S04]  /*27250*/  LDL R5, [R1+0xbc8] ;  /* 0x000bc80001057983 */ /* 0x000f680000100800 */
[----:B------:R-:W-:Y:S04]  /*27260*/  STL [R1+0xe4], R23 ;  /* 0x0000e41701007387 */ /* 0x000fe80000100800 */
[----:B------:R-:W5:Y:S01]  /*27270*/  LDL R4, [R1+0xbd4] ;  /* 0x000bd40001047983 */ /* 0x000f620000100800 */
[----:B0-----:R-:W-:-:S04]  /*27280*/  IADD3 R2, P1, PT, R18, UR5, RZ ;  /* 0x0000000512027c10 */ /* 0x001fc8000ff3e0ff */
[----:B------:R-:W-:-:S05]  /*27290*/  IADD3.X R3, PT, PT, R17, UR8, RZ, P1, !PT ;  /* 0x0000000811037c10 */ /* 0x000fca0008ffe4ff */
[----:B------:R2:W5:Y:S02]  /*272a0*/  LDG.E.U8 R25, desc[UR12][R2.64] ;  /* 0x0000000c02197981 */ /* 0x000564000c1e1100 */
[----:B--2---:R-:W-:-:S04]  /*272b0*/  IADD3 R2, P1, PT, R15, UR5, RZ ;  /* 0x000000050f027c10 */ /* 0x004fc8000ff3e0ff */
[----:B----4-:R-:W-:-:S05]  /*272c0*/  IADD3.X R3, PT, PT, R0, UR8, RZ, P1, !PT ;  /* 0x0000000800037c10 */ /* 0x010fca0008ffe4ff */
[----:B-1----:R0:W2:Y:S04]  /*272d0*/  LDG.E.U8 R24, desc[UR12][R2.64] ;  /* 0x0000000c02187981 */ /* 0x0020a8000c1e1100 */
[----:B---3--:R-:W-:Y:S04]  /*272e0*/  STL [R1+0x15a8], R16 ;  /* 0x0015a81001007387 */ /* 0x008fe80000100800 */
[----:B------:R-:W-:Y:S04]  /*272f0*/  STL [R1+0xe0], R22 ;  /* 0x0000e01601007387 */ /* 0x000fe80000100800 */
[----:B------:R-:W3:Y:S04]  /*27300*/  LDL R6, [R1+0xbd0] ;  /* 0x000bd00001067983 */ /* 0x000ee80000100800 */
[----:B------:R-:W-:Y:S04]  /*27310*/  STL [R1+0xdc], R21 ;  /* 0x0000dc1501007387 */ /* 0x000fe80000100800 */
[----:B------:R-:W4:Y:S04]  /*27320*/  LDL R0, [R1+0xbdc] ;  /* 0x000bdc0001007983 */ /* 0x000f280000100800 */
[----:B------:R-:W2:Y:S01]  /*27330*/  LDL R9, [R1+0xbd8] ;  /* 0x000bd80001097983 */ /* 0x000ea20000100800 */
[----:B0-----:R-:W-:-:S03]  /*27340*/  IADD3 R2, P1, PT, R14, UR5, RZ ;  /* 0x000000050e027c10 */ /* 0x001fc6000ff3e0ff */
[----:B-----5:R0:W-:Y:S01]  /*27350*/  STL [R1+0xd8], R19 ;  /* 0x0000d81301007387 */ /* 0x0201e20000100800 */
[----:B------:R-:W-:-:S03]  /*27360*/  IADD3.X R3, PT, PT, R13, UR8, RZ, P1, !PT ;  /* 0x000000080d037c10 */ /* 0x000fc60008ffe4ff */
[----:B------:R-:W5:Y:S04]  /*27370*/  LDL R8, [R1+0xbe4] ;  /* 0x000be40001087983 */ /* 0x000f680000100800 */
[----:B------:R-:W5:Y:S04]  /*27380*/  LDL R13, [R1+0xbe0] ;  /* 0x000be000010d7983 */ /* 0x000f680000100800 */
[----:B0-----:R-:W5:Y:S04]  /*27390*/  LDL R19, [R1+0xbec] ;  /* 0x000bec0001137983 */ /* 0x001f680000100800 */
[----:B------:R-:W5:Y:S04]  /*273a0*/  LDL R18, [R1+0xbe8] ;  /* 0x000be80001127983 */ /* 0x000f680000100800 */
[----:B------:R0:W5:Y:S04]  /*273b0*/  LDG.E.U8 R22, desc[UR12][R2.64] ;  /* 0x0000000c02167981 */ /* 0x000168000c1e1100 */
[----:B------:R1:W-:Y:S04]  /*273c0*/  STL [R1+0xd4], R20 ;  /* 0x0000d41401007387 */ /* 0x0003e80000100800 */
[----:B------:R-:W5:Y:S01]  /*273d0*/  LDL R17, [R1+0xbf4] ;  /* 0x000bf40001117983 */ /* 0x000f620000100800 */
[----:B0-----:R-:W-:-:S03]  /*273e0*/  IADD3 R2, P1, PT, R12, UR5, RZ ;  /* 0x000000050c027c10 */ /* 0x001fc6000ff3e0ff */
[----:B------:R-:W5:Y:S01]  /*273f0*/  LDL R16, [R1+0xbf0] ;  /* 0x000bf00001107983 */ /* 0x000f620000100800 */
[----:B------:R-:W-:-:S03]  /*27400*/  IADD3.X R3, PT, PT, R11, UR8, RZ, P1, !PT ;  /* 0x000000080b037c10 */ /* 0x000fc60008ffe4ff */
[----:B------:R-:W5:Y:S04]  /*27410*/  LDL R15, [R1+0xbfc] ;  /* 0x000bfc00010f7983 */ /* 0x000f680000100800 */
[----:B------:R0:W5:Y:S04]  /*27420*/  LDG.E.U8 R21, desc[UR12][R2.64] ;  /* 0x0000000c02157981 */ /* 0x000168000c1e1100 */
[----:B------:R2:W-:Y:S04]  /*27430*/  STL [R1+0xd0], R7 ;  /* 0x0000d00701007387 */ /* 0x0005e80000100800 */
[----:B------:R-:W5:Y:S01]  /*27440*/  LDL R14, [R1+0xbf8] ;  /* 0x000bf800010e7983 */ /* 0x000f620000100800 */
[----:B0-----:R-:W-:-:S03]  /*27450*/  IADD3 R2, P1, PT, R10, UR5, RZ ;  /* 0x000000050a027c10 */ /* 0x001fc6000ff3e0ff */
[----:B------:R-:W5:Y:S01]  /*27460*/  LDL R12, [R1+0xc04] ;  /* 0x000c0400010c7983 */ /* 0x000f620000100800 */
[----:B------:R-:W-:Y:S02]  /*27470*/  IADD3.X R3, PT, PT, R5, UR8, RZ, P1, !PT ;  /* 0x0000000805037c10 */ /* 0x000fe40008ffe4ff */
[----:B------:R-:W-:Y:S01]  /*27480*/  IADD3 R4, P1, PT, R4, UR5, RZ ;  /* 0x0000000504047c10 */ /* 0x000fe2000ff3e0ff */
[----:B------:R-:W5:Y:S04]  /*27490*/  LDL R11, [R1+0xc00] ;  /* 0x000c0000010b7983 */ /* 0x000f680000100800 */
[----:B------:R0:W5:Y:S04]  /*274a0*/  LDG.E.U8 R23, desc[UR12][R2.64] ;  /* 0x0000000c02177981 */ /* 0x000168000c1e1100 */
[----:B------:R-:W5:Y:S04]  /*274b0*/  LDL R10, [R1+0xc0c] ;  /* 0x000c0c00010a7983 */ /* 0x000f680000100800 */
[----:B------:R-:W-:Y:S01]  /*274c0*/  STL [R1+0x74], R25 ;  /* 0x0000741901007387 */ /* 0x000fe20000100800 */
[----:B---3--:R-:W-:-:S05]  /*274d0*/  IADD3.X R5, PT, PT, R6, UR8, RZ, P1, !PT ;  /* 0x0000000806057c10 */ /* 0x008fca0008ffe4ff */
[----:B-1----:R-:W3:Y:S01]  /*274e0*/  LDG.E.U8 R20, desc[UR12][R4.64] ;  /* 0x0000000c04147981 */ /* 0x002ee2000c1e1100 */
[----:B----4-:R-:W-:-:S03]  /*274f0*/  IADD3 R6, P1, PT, R0, UR5, RZ ;  /* 0x0000000500067c10 */ /* 0x010fc6000ff3e0ff */
[----:B------:R-:W4:Y:S01]  /*27500*/  LDL R0, [R1+0xc08] ;  /* 0x000c080001007983 */ /* 0x000f220000100800 */
[----:B--2---:R-:W-:-:S05]  /*27510*/  IADD3.X R7, PT, PT, R9, UR8, RZ, P1, !PT ;  /* 0x0000000809077c10 */ /* 0x004fca0008ffe4ff */
[----:B------:R-:W2:Y:S01]  /*27520*/  LDG.E.U8 R5, desc[UR12][R6.64] ;  /* 0x0000000c06057981 */ /* 0x000ea2000c1e1100 */
[----:B-----5:R-:W-:-:S04]  /*27530*/  IADD3 R8, P1, PT, R8, UR5, RZ ;  /* 0x0000000508087c10 */ /* 0x020fc8000ff3e0ff */
[----:B------:R-:W-:Y:S02]  /*27540*/  IADD3.X R9, PT, PT, R13, UR8, RZ, P1, !PT ;  /* 0x000000080d097c10 */ /* 0x000fe40008ffe4ff */
[----:B0-----:R-:W-:Y:S01]  /*27550*/  IADD3 R2, P1, PT, R19, UR5, RZ ;  /* 0x0000000513027c10 */ /* 0x001fe2000ff3e0ff */
[----:B------:R-:W-:Y:S03]  /*27560*/  STL [R1+0xc8], R24 ;  /* 0x0000c81801007387 */ /* 0x000fe60000100800 */
[----:B------:R-:W-:Y:S01]  /*27570*/  IADD3.X R3, PT, PT, R18, UR8, RZ, P1, !PT ;  /* 0x0000000812037c10 */ /* 0x000fe20008ffe4ff */
[----:B------:R-:W5:Y:S04]  /*27580*/  LDL R4, [R1+0xc14] ;  /* 0x000c140001047983 */ /* 0x000f680000100800 */
[----:B------:R0:W-:Y:S04]  /*27590*/  STL [R1+0xc4], R22 ;  /* 0x0000c41601007387 */ /* 0x0001e80000100800 */
[----:B------:R-:W5:Y:S04]  /*275a0*/  LDL R7, [R1+0xc10] ;  /* 0x000c100001077983 */ /* 0x000f680000100800 */
[----:B------:R-:W5:Y:S04]  /*275b0*/  LDG.E.U8 R13, desc[UR12][R8.64] ;  /* 0x0000000c080d7981 */ /* 0x000f68000c1e1100 */
[----:B0-----:R0:W5:Y:S02]  /*275c0*/  LDG.E.U8 R22, desc[UR12][R2.64] ;  /* 0x0000000c02167981 */ /* 0x001164000c1e1100 */
[----:B0-----:R-:W-:-:S04]  /*275d0*/  IADD3 R2, P1, PT, R17, UR5, RZ ;  /* 0x0000000511027c10 */ /* 0x001fc8000ff3e0ff */
[----:B------:R-:W-:Y:S01]  /*275e0*/  IADD3.X R3, PT, PT, R16, UR8, RZ, P1, !PT ;  /* 0x0000000810037c10 */ /* 0x000fe20008ffe4ff */
[----:B------:R0:W-:Y:S04]  /*275f0*/  STL [R1+0xc0], R21 ;  /* 0x0000c01501007387 */ /* 0x0001e80000100800 */
[----:B------:R1:W5:Y:S04]  /*27600*/  LDG.E.U8 R25, desc[UR12][R2.64] ;  /* 0x0000000c02197981 */ /* 0x000368000c1e1100 */
[----:B------:R-:W5:Y:S04]  /*27610*/  LDL R6, [R1+0xc1c] ;  /* 0x000c1c0001067983 */ /* 0x000f680000100800 */
[----:B------:R-:W5:Y:S01]  /*27620*/  LDL R9, [R1+0xc18] ;  /* 0x000c180001097983 */ /* 0x000f620000100800 */
[----:B-1----:R-:W-:-:S03]  /*27630*/  IADD3 R2, P1, PT, R15, UR5, RZ ;  /* 0x000000050f027c10 */ /* 0x002fc6000ff3e0ff */
[----:B------:R-:W5:Y:S01]  /*27640*/  LDL R8, [R1+0xc24] ;  /* 0x000c240001087983 */ /* 0x000f620000100800 */
[----:B------:R-:W-:-:S03]  /*27650*/  IADD3.X R3, PT, PT, R14, UR8, RZ, P1, !PT ;  /* 0x000000080e037c10 */ /* 0x000fc60008ffe4ff */
[----:B------:R-:W-:Y:S04]  /*27660*/  STL [R1+0xbc], R23 ;  /* 0x0000bc1701007387 */ /* 0x000fe80000100800 */
[----:B0-----:R0:W5:Y:S04]  /*27670*/  LDG.E.U8 R21, desc[UR12][R2.64] ;  /* 0x0000000c02157981 */ /* 0x001168000c1e1100 */
[----:B------:R-:W5:Y:S04]  /*27680*/  LDL R19, [R1+0xc2c] ;  /* 0x000c2c0001137983 */ /* 0x000f680000100800 */
[----:B------:R-:W5:Y:S01]  /*27690*/  LDL R18, [R1+0xc28] ;  /* 0x000c280001127983 */ /* 0x000f620000100800 */
[----:B0-----:R-:W-:-:S03]  /*276a0*/  IADD3 R2, P1, PT, R12, UR5, RZ ;  /* 0x000000050c027c10 */ /* 0x001fc6000ff3e0ff */
[----:B------:R-:W5:Y:S01]  /*276b0*/  LDL R12, [R1+0xc20] ;  /* 0x000c2000010c7983 */ /* 0x000f620000100800 */
[----:B------:R-:W-:-:S05]  /*276c0*/  IADD3.X R3, PT, PT, R11, UR8, RZ, P1, !PT ;  /* 0x000000080b037c10 */ /* 0x000fca0008ffe4ff */
[----:B------:R0:W5:Y:S02]  /*276d0*/  LDG.E.U8 R24, desc[UR12][R2.64] ;  /* 0x0000000c02187981 */ /* 0x000164000c1e1100 */
[----:B0-----:R-:W-:Y:S02]  /*276e0*/  IADD3 R2, P1, PT, R10, UR5, RZ ;  /* 0x000000050a027c10 */ /* 0x001fe4000ff3e0ff */
[----:B---3--:R0:W-:Y:S04]  /*276f0*/  STL [R1+0xb8], R20 ;  /* 0x0000b81401007387 */ /* 0x0081e80000100800 */
[----:B------:R-:W3:Y:S04]  /*27700*/  LDL R17, [R1+0xc34] ;  /* 0x000c340001117983 */ /* 0x000ee80000100800 */
[----:B------:R-:W3:Y:S01]  /*27710*/  LDL R16, [R1+0xc30] ;  /* 0x000c300001107983 */ /* 0x000ee20000100800 */
[----:B----4-:R-:W-:-:S03]  /*27720*/  IADD3.X R3, PT, PT, R0, UR8, RZ, P1, !PT ;  /* 0x0000000800037c10 */ /* 0x010fc60008ffe4ff */
[----:B------:R-:W4:Y:S04]  /*27730*/  LDL R15, [R1+0xc3c] ;  /* 0x000c3c00010f7983 */ /* 0x000f280000100800 */
[----:B------:R-:W4:Y:S04]  /*27740*/  LDL R0, [R1+0xc38] ;  /* 0x000c380001007983 */ /* 0x000f280000100800 */
[----:B--2---:R1:W-:Y:S04]  /*27750*/  STL [R1+0xb4], R5 ;  /* 0x0000b40501007387 */ /* 0x0043e80000100800 */
[----:B------:R-:W2:Y:S04]  /*27760*/  LDL R14, [R1+0xc44] ;  /* 0x000c4400010e7983 */ /* 0x000ea80000100800 */
[----:B0-----:R0:W2:Y:S04]  /*27770*/  LDG.E.U8 R20, desc[UR12][R2.64] ;  /* 0x0000000c02147981 */ /* 0x0010a8000c1e1100 */
[----:B------:R-:W2:Y:S01]  /*27780*/  LDL R10, [R1+0xc40] ;  /* 0x000c4000010a7983 */ /* 0x000ea20000100800 */
[----:B-----5:R-:W-:-:S03]  /*27790*/  IADD3 R4, P1, PT, R4, UR5, RZ ;  /* 0x0000000504047c10 */ /* 0x020fc6000ff3e0ff */
[----:B------:R-:W5:Y:S01]  /*277a0*/  LDL R11, [R1+0xc4c] ;  /* 0x000c4c00010b7983 */ /* 0x000f620000100800 */
[----:B-1----:R-:W-:-:S05]  /*277b0*/  IADD3.X R5, PT, PT, R7, UR8, RZ, P1, !PT ;  /* 0x0000000807057c10 */ /* 0x002fca0008ffe4ff */
[----:B------:R-:W5:Y:S04]  /*277c0*/  LDG.E.U8 R23, desc[UR12][R4.64] ;  /* 0x0000000c04177981 */ /* 0x000f68000c1e1100 */
[----:B------:R1:W-:Y:S04]  /*277d0*/  STL [R1+0x60], R22 ;  /* 0x0000601601007387 */ /* 0x0003e80000100800 */
[----:B------:R-:W5:Y:S01]  /*277e0*/  LDL R5, [R1+0xc48] ;  /* 0x000c480001057983 */ /* 0x000f620000100800 */
[----:B------:R-:W-:-:S04]  /*277f0*/  IADD3 R6, P1, PT, R6, UR5, RZ ;  /* 0x0000000506067c10 */ /* 0x000fc8000ff3e0ff */
[----:B------:R-:W-:Y:S02]  /*27800*/  IADD3.X R7, PT, PT, R9, UR8, RZ, P1, !PT ;  /* 0x0000000809077c10 */ /* 0x000fe40008ffe4ff */
[----:B------:R-:W-:Y:S01]  /*27810*/  IADD3 R8, P1, PT, R8, UR5, RZ ;  /* 0x0000000508087c10 */ /* 0x000fe2000ff3e0ff */
[----:B------:R-:W-:Y:S04]  /*27820*/  STL [R1+0xac], R25 ;  /* 0x0000ac1901007387 */ /* 0x000fe80000100800 */
[----:B------:R-:W5:Y:S04]  /*27830*/  LDL R4, [R1+0xc54] ;  /* 0x000c540001047983 */ /* 0x000f680000100800 */
[----:B------:R0:W-:Y:S04]  /*27840*/  STL [R1+0xa8], R21 ;  /* 0x0000a81501007387 */ /* 0x0001e80000100800 */
[----:B-1----:R-:W5:Y:S01]  /*27850*/  LDG.E.U8 R22, desc[UR12][R6.64] ;  /* 0x0000000c06167981 */ /* 0x002f62000c1e1100 */
[----:B------:R-:W-:-:S02]  /*27860*/  IADD3.X R9, PT, PT, R12, UR8, RZ, P1, !PT ;  /* 0x000000080c097c10 */ /* 0x000fc40008ffe4ff */
[----:B0-----:R-:W-:-:S03]  /*27870*/  IADD3 R2, P1, PT, R19, UR5, RZ ;  /* 0x0000000513027c10 */ /* 0x001fc6000ff3e0ff */
[----:B------:R-:W5:Y:S01]  /*27880*/  LDG.E.U8 R12, desc[UR12][R8.64] ;  /* 0x0000000c080c7981 */ /* 0x000f62000c1e1100 */
[----:B------:R-:W-:-:S05]  /*27890*/  IADD3.X R3, PT, PT, R18, UR8, RZ, P1, !PT ;  /* 0x0000000812037c10 */ /* 0x000fca0008ffe4ff */
[----:B------:R3:W5:Y:S04]  /*278a0*/  LDG.E.U8 R21, desc[UR12][R2.64] ;  /* 0x0000000c02157981 */ /* 0x000768000c1e1100 */
[----:B------:R-:W5:Y:S04]  /*278b0*/  LDL R9, [R1+0xc50] ;  /* 0x000c500001097983 */ /* 0x000f680000100800 */
[----:B------:R-:W-:Y:S04]  /*278c0*/  STL [R1+0xa4], R24 ;  /* 0x0000a41801007387 */ /* 0x000fe80000100800 */
[----:B------:R-:W5:Y:S01]  /*278d0*/  LDL R8, [R1+0xc5c] ;  /* 0x000c5c0001087983 */ /* 0x000f620000100800 */
[----:B---3--:R-:W-:-:S04]  /*278e0*/  IADD3 R2, P1, PT, R17, UR5, RZ ;  /* 0x0000000511027c10 */ /* 0x008fc8000ff3e0ff */
[----:B------:R-:W-:-:S05]  /*278f0*/  IADD3.X R3, PT, PT, R16, UR8, RZ, P1, !PT ;  /* 0x0000000810037c10 */ /* 0x000fca0008ffe4ff */
[----:B------:R4:W3:Y:S02]  /*27900*/  LDG.E.U8 R26, desc[UR12][R2.64] ;  /* 0x0000000c021a7981 */ /* 0x0008e4000c1e1100 */
[----:B----4-:R-:W-:-:S04]  /*27910*/  IADD3 R2, P1, PT, R15, UR5, RZ ;  /* 0x000000050f027c10 */ /* 0x010fc8000ff3e0ff */
[----:B------:R-:W-:Y:S02]  /*27920*/  IADD3.X R3, PT, PT, R0, UR8, RZ, P1, !PT ;  /* 0x0000000800037c10 */ /* 0x000fe40008ffe4ff */
[----:B------:R-:W4:Y:S04]  /*27930*/  LDL R0, [R1+0xc58] ;  /* 0x000c580001007983 */ /* 0x000f280000100800 */
[----:B------:R0:W3:Y:S04]  /*27940*/  LDG.E.U8 R25, desc[UR12][R2.64] ;  /* 0x0000000c02197981 */ /* 0x0000e8000c1e1100 */
[----:B--2---:R1:W-:Y:S04]  /*27950*/  STL [R1+0xa0], R20 ;  /* 0x0000a01401007387 */ /* 0x0043e80000100800 */
[----:B------:R-:W2:Y:S01]  /*27960*/  LDL R7, [R1+0xc6c] ;  /* 0x000c6c0001077983 */ /* 0x000ea20000100800 */
[----:B0-----:R-:W-:-:S03]  /*27970*/  IADD3 R2, P1, PT, R14, UR5, RZ ;  /* 0x000000050e027c10 */ /* 0x001fc6000ff3e0ff */
[----:B------:R-:W2:Y:S01]  /*27980*/  LDL R6, [R1+0xc68] ;  /* 0x000c680001067983 */ /* 0x000ea20000100800 */
[----:B------:R-:W-:-:S03]  /*27990*/  IADD3.X R3, PT, PT, R10, UR8, RZ, P1, !PT ;  /* 0x000000080a037c10 */ /* 0x000fc60008ffe4ff */
[----:B------:R-:W2:Y:S04]  /*279a0*/  LDL R10, [R1+0xc64] ;  /* 0x000c6400010a7983 */ /* 0x000ea80000100800 */
[----:B-1----:R-:W3:Y:S04]  /*279b0*/  LDL R20, [R1+0xc60] ;  /* 0x000c600001147983 */ /* 0x002ee80000100800 */
[----:B------:R5:W3:Y:S02]  /*279c0*/  LDG.E.U8 R24, desc[UR12][R2.64] ;  /* 0x0000000c02187981 */ /* 0x000ae4000c1e1100 */
[----:B-----5:R-:W-:-:S04]  /*279d0*/  IADD3 R2, P1, PT, R11, UR5, RZ ;  /* 0x000000050b027c10 */ /* 0x020fc8000ff3e0ff */
[----:B------:R-:W-:Y:S01]  /*279e0*/  IADD3.X R3, PT, PT, R5, UR8, RZ, P1, !PT ;  /* 0x0000000805037c10 */ /* 0x000fe20008ffe4ff */
[----:B------:R0:W-:Y:S04]  /*279f0*/  STL [R1+0x9c], R23 ;  /* 0x00009c1701007387 */ /* 0x0001e80000100800 */
[----:B------:R-:W5:Y:S01]  /*27a00*/  LDL R19, [R1+0xc74] ;  /* 0x000c740001137983 */ /* 0x000f620000100800 */
[----:B------:R-:W-:-:S03]  /*27a10*/  IADD3 R4, P1, PT, R4, UR5, RZ ;  /* 0x0000000504047c10 */ /* 0x000fc6000ff3e0ff */
[----:B------:R-:W5:Y:S04]  /*27a20*/  LDL R14, [R1+0xc70] ;  /* 0x000c7000010e7983 */ /* 0x000f680000100800 */
[----:B0-----:R0:W5:Y:S04]  /*27a30*/  LDG.E.U8 R23, desc[UR12][R2.64] ;  /* 0x0000000c02177981 */ /* 0x001168000c1e1100 */
[----:B------:R1:W-:Y:S04]  /*27a40*/  STL [R1+0x98], R22 ;  /* 0x0000981601007387 */ /* 0x0003e80000100800 */
[----:B------:R-:W5:Y:S04]  /*27a50*/  LDL R18, [R1+0xc7c] ;  /* 0x000c7c0001127983 */ /* 0x000f680000100800 */
[----:B------:R-:W5:Y:S04]  /*27a60*/  LDL R17, [R1+0xc78] ;  /* 0x000c780001117983 */ /* 0x000f680000100800 */
[----:B------:R-:W5:Y:S04]  /*27a70*/  LDL R16, [R1+0xc84] ;  /* 0x000c840001107983 */ /* 0x000f680000100800 */
[----:B------:R-:W5:Y:S01]  /*27a80*/  LDL R15, [R1+0xc80] ;  /* 0x000c8000010f7983 */ /* 0x000f620000100800 */
[----:B------:R-:W-:-:S05]  /*27a90*/  IADD3.X R5, PT, PT, R9, UR8, RZ, P1, !PT ;  /* 0x0000000809057c10 */ /* 0x000fca0008ffe4ff */
[----:B-1----:R-:W5:Y:S01]  /*27aa0*/  LDG.E.U8 R22, desc[UR12][R4.64] ;  /* 0x0000000c04167981 */ /* 0x002f62000c1e1100 */
[----:B------:R-:W-:-:S03]  /*27ab0*/  IADD3 R8, P1, PT, R8, UR5, RZ ;  /* 0x0000000508087c10 */ /* 0x000fc6000ff3e0ff */
[----:B------:R-:W5:Y:S04]  /*27ac0*/  LDL R5, [R1+0xc8c] ;  /* 0x000c8c0001057983 */ /* 0x000f680000100800 */
[----:B------:R1:W-:Y:S01]  /*27ad0*/  STL [R1+0x54], R21 ;  /* 0x0000541501007387 */ /* 0x0003e20000100800 */
[----:B----4-:R-:W-:-:S03]  /*27ae0*/  IADD3.X R9, PT, PT, R0, UR8, RZ, P1, !PT ;  /* 0x0000000800097c10 */ /* 0x010fc60008ffe4ff */
[----:B------:R-:W4:Y:S04]  /*27af0*/  LDL R0, [R1+0xc88] ;  /* 0x000c880001007983 */ /* 0x000f280000100800 */
[----:B-1----:R-:W4:Y:S01]  /*27b00*/  LDG.E.U8 R21, desc[UR12][R8.64] ;  /* 0x0000000c08157981 */ /* 0x002f22000c1e1100 */
[----:B--2---:R-:W-:-:S04]  /*27b10*/  IADD3 R10, P1, PT, R10, UR5, RZ ;  /* 0x000000050a0a7c10 */ /* 0x004fc8000ff3e0ff */
[----:B---3--:R-:W-:Y:S02]  /*27b20*/  IADD3.X R11, PT, PT, R20, UR8, RZ, P1, !PT ;  /* 0x00000008140b7c10 */ /* 0x008fe40008ffe4ff */
[----:B0-----:R-:W-:-:S04]  /*27b30*/  IADD3 R2, P1, PT, R7, UR5, RZ ;  /* 0x0000000507027c10 */ /* 0x001fc8000ff3e0ff */
[----:B------:R-:W-:Y:S01]  /*27b40*/  IADD3.X R3, PT, PT, R6, UR8, RZ, P1, !PT ;  /* 0x0000000806037c10 */ /* 0x000fe20008ffe4ff */
[----:B------:R-:W-:Y:S04]  /*27b50*/  STL [R1+0x90], R26 ;  /* 0x0000901a01007387 */ /* 0x000fe80000100800 */
[----:B------:R5:W2:Y:S04]  /*27b60*/  LDG.E.U8 R6, desc[UR12][R2.64] ;  /* 0x0000000c02067981 */ /* 0x000aa8000c1e1100 */
[----:B------:R-:W3:Y:S04]  /*27b70*/  LDL R8, [R1+0xc94] ;  /* 0x000c940001087983 */ /* 0x000ee80000100800 */
[----:B------:R-:W3:Y:S01]  /*27b80*/  LDG.E.U8 R11, desc[UR12][R10.64] ;  /* 0x0000000c0a0b7981 */ /* 0x000ee2000c1e1100 */
[----:B-----5:R-:W-:-:S03]  /*27b90*/  IADD3 R2, P1, PT, R19, UR5, RZ ;  /* 0x0000000513027c10 */ /* 0x020fc6000ff3e0ff */
[----:B------:R0:W-:Y:S01]  /*27ba0*/  STL [R1+0x8c], R25 ;  /* 0x00008c1901007387 */ /* 0x0001e20000100800 */
[----:B------:R-:W-:-:S03]  /*27bb0*/  IADD3.X R3, PT, PT, R14, UR8, RZ, P1, !PT ;  /* 0x000000080e037c10 */ /* 0x000fc60008ffe4ff */
[----:B------:R-:W5:Y:S04]  /*27bc0*/  LDL R7, [R1+0xc90] ;  /* 0x000c900001077983 */ /* 0x000f680000100800 */
[----:B0-----:R0:W3:Y:S02]  /*27bd0*/  LDG.E.U8 R25, desc[UR12][R2.64] ;  /* 0x0000000c02197981 */ /* 0x0010e4000c1e1100 */
[----:B0-----:R-:W-:-:S04]  /*27be0*/  IADD3 R2, P1, PT, R18, UR5, RZ ;  /* 0x0000000512027c10 */ /* 0x001fc8000ff3e0ff */
[----:B------:R-:W-:Y:S01]  /*27bf0*/  IADD3.X R3, PT, PT, R17, UR8, RZ, P1, !PT ;  /* 0x0000000811037c10 */ /* 0x000fe20008ffe4ff */
[----:B--2---:R-:W-:Y:S04]  /*27c00*/  STL [R1+0x1580], R6 ;  /* 0x0015800601007387 */ /* 0x004fe80000100800 */
[----:B------:R0:W-:Y:S04]  /*27c10*/  STL [R1+0x88], R24 ;  /* 0x0000881801007387 */ /* 0x0001e80000100800 */
[----:B------:R-:W2:Y:S04]  /*27c20*/  LDL R14, [R1+0xc9c] ;  /* 0x000c9c00010e7983 */ /* 0x000ea80000100800 */
[----:B------:R-:W2:Y:S04]  /*27c30*/  LDL R4, [R1+0xc98] ;  /* 0x000c980001047983 */ /* 0x000ea80000100800 */
[----:B0-----:R0:W2:Y:S02]  /*27c40*/  LDG.E.U8 R24, desc[UR12][R2.64] ;  /* 0x0000000c02187981 */ /* 0x0010a4000c1e1100 */
[----:B0-----:R-:W-:-:S04]  /*27c50*/  IADD3 R2, P1, PT, R16, UR5, RZ ;  /* 0x0000000510027c10 */ /* 0x001fc8000ff3e0ff */
[----:B------:R-:W-:Y:S01]  /*27c60*/  IADD3.X R3, PT, PT, R15, UR8, RZ, P1, !PT ;  /* 0x000000080f037c10 */ /* 0x000fe20008ffe4ff */
[----:B------:R0:W-:Y:S04]  /*27c70*/  STL [R1+0x84], R23 ;  /* 0x0000841701007387 */ /* 0x0001e80000100800 */
[----:B------:R-:W2:Y:S04]  /*27c80*/  LDL R18, [R1+0xca4] ;  /* 0x000ca40001127983 */ /* 0x000ea80000100800 */
[----:B------:R-:W2:Y:S04]  /*27c90*/  LDL R10, [R1+0xca0] ;  /* 0x000ca000010a7983 */ /* 0x000ea80000100800 */
[----:B0-----:R0:W2:Y:S04]  /*27ca0*/  LDG.E.U8 R23, desc[UR12][R2.64] ;  /* 0x0000000c02177981 */ /* 0x0010a8000c1e1100 */
[----:B------:R1:W-:Y:S04]  /*27cb0*/  STL [R1+0x7c], R22 ;  /* 0x00007c1601007387 */ /* 0x0003e80000100800 */
[----:B------:R-:W2:Y:S01]  /*27cc0*/  LDL R20, [R1+0xcb4] ;  /* 0x000cb40001147983 */ /* 0x000ea20000100800 */
[----:B0-----:R-:W-:-:S03]  /*27cd0*/  IADD3 R2, P1, PT, R5, UR5, RZ ;  /* 0x0000000505027c10 */ /* 0x001fc6000ff3e0ff */
[----:B------:R-:W2:Y:S01]  /*27ce0*/  LDL R5, [R1+0xca8] ;  /* 0x000ca80001057983 */ /* 0x000ea20000100800 */
[----:B----4-:R-:W-:-:S03]  /*27cf0*/  IADD3.X R3, PT, PT, R0, UR8, RZ, P1, !PT ;  /* 0x0000000800037c10 */ /* 0x010fc60008ffe4ff */
[----:B------:R-:W4:Y:S01]  /*27d00*/  LDL R0, [R1+0xcac] ;  /* 0x000cac0001007983 */ /* 0x000f220000100800 */
[----:B---3--:R-:W-:-:S03]  /*27d10*/  IADD3 R8, P1, PT, R8, UR5, RZ ;  /* 0x0000000508087c10 */ /* 0x008fc6000ff3e0ff */
[----:B-1----:R4:W3:Y:S01]  /*27d20*/  LDG.E.U8 R22, desc[UR12][R2.64] ;  /* 0x0000000c02167981 */ /* 0x0028e2000c1e1100 */
[----:B-----5:R-:W-:-:S03]  /*27d30*/  IADD3.X R9, PT, PT, R7, UR8, RZ, P1, !PT ;  /* 0x0000000807097c10 */ /* 0x020fc60008ffe4ff */
[----:B------:R-:W5:Y:S04]  /*27d40*/  LDL R6, [R1+0xcb0] ;  /* 0x000cb00001067983 */ /* 0x000f680000100800 */
[----:B------:R0:W-:Y:S04]  /*27d50*/  STL [R1+0x78], R21 ;  /* 0x0000781501007387 */ /* 0x0001e80000100800 */
[----:B------:R-:W3:Y:S04]  /*27d60*/  LDL R7, [R1+0xcbc] ;  /* 0x000cbc0001077983 */ /* 0x000ee80000100800 */
[----:B------:R-:W3:Y:S04]  /*27d70*/  LDL R17, [R1+0xcb8] ;  /* 0x000cb80001117983 */ /* 0x000ee80000100800 */
[----:B------:R-:W3:Y:S04]  /*27d80*/  LDL R16, [R1+0xcc4] ;  /* 0x000cc40001107983 */ /* 0x000ee80000100800 */
[----:B0-----:R-:W3:Y:S04]  /*27d90*/  LDG.E.U8 R21, desc[UR12][R8.64] ;  /* 0x0000000c08157981 */ /* 0x001ee8000c1e1100 */
[----:B------:R-:W3:Y:S01]  /*27da0*/  LDL R9, [R1+0xce4] ;  /* 0x000ce40001097983 */ /* 0x000ee20000100800 */
[----:B--2---:R-:W-:-:S04]  /*27db0*/  IADD3 R14, P1, PT, R14, UR5, RZ ;  /* 0x000000050e0e7c10 */ /* 0x004fc8000ff3e0ff */
[----:B------:R-:W-:Y:S02]  /*27dc0*/  IADD3.X R15, PT, PT, R4, UR8, RZ, P1, !PT ;  /* 0x00000008040f7c10 */ /* 0x000fe40008ffe4ff */
[----:B------:R-:W2:Y:S01]  /*27dd0*/  LDL R4, [R1+0xcc0] ;  /* 0x000cc00001047983 */ /* 0x000ea20000100800 */
[----:B------:R-:W-:-:S03]  /*27de0*/  IADD3 R18, P1, PT, R18, UR5, RZ ;  /* 0x0000000512127c10 */ /* 0x000fc6000ff3e0ff */
[----:B------:R-:W2:Y:S01]  /*27df0*/  LDG.E.U8 R26, desc[UR12][R14.64] ;  /* 0x0000000c0e1a7981 */ /* 0x000ea2000c1e1100 */
[----:B------:R-:W-:-:S03]  /*27e00*/  IADD3.X R19, PT, PT, R10, UR8, RZ, P1, !PT ;  /* 0x000000080a137c10 */ /* 0x000fc60008ffe4ff */
[----:B------:R0:W-:Y:S04]  /*27e10*/  STL [R1+0x70], R25 ;  /* 0x0000701901007387 */ /* 0x0001e80000100800 */
[----:B------:R-:W2:Y:S01]  /*27e20*/  LDG.E.U8 R10, desc[UR12][R18.64] ;  /* 0x0000000c120a7981 */ /* 0x000ea2000c1e1100 */
[----:B----4-:R-:W-:-:S03]  /*27e30*/  IADD3 R2, P1, PT, R0, UR5, RZ ;  /* 0x0000000500027c10 */ /* 0x010fc6000ff3e0ff */
[----:B------:R-:W4:Y:S01]  /*27e40*/  LDL R0, [R1+0xce0] ;  /* 0x000ce00001007983 */ /* 0x000f220000100800 */
[----:B------:R-:W-:-:S05]  /*27e50*/  IADD3.X R3, PT, PT, R5, UR8, RZ, P1, !PT ;  /* 0x0000000805037c10 */ /* 0x000fca0008ffe4ff */
[----:B------:R1:W4:Y:S04]  /*27e60*/  LDG.E.U8 R5, desc[UR12][R2.64] ;  /* 0x0000000c02057981 */ /* 0x000328000c1e1100 */
[----:B------:R0:W-:Y:S01]  /*27e70*/  STL [R1+0x6c], R24 ;  /* 0x00006c1801007387 */ /* 0x0001e20000100800 */
[----:B-1----:R-:W-:-:S04]  /*27e80*/  IADD3 R2, P1, PT, R20, UR5, RZ ;  /* 0x0000000514027c10 */ /* 0x002fc8000ff3e0ff */
[----:B-----5:R-:W-:-:S05]  /*27e90*/  IADD3.X R3, PT, PT, R6, UR8, RZ, P1, !PT ;  /* 0x0000000806037c10 */ /* 0x020fca0008ffe4ff */
[----:B0-----:R3:W5:Y:S02]  /*27ea0*/  LDG.E.U8 R25, desc[UR12][R2.64] ;  /* 0x0000000c02197981 */ /* 0x001764000c1e1100 */
[----:B---3--:R-:W-:-:S04]  /*27eb0*/  IADD3 R2, P1, PT, R7, UR5, RZ ;  /* 0x0000000507027c10 */ /* 0x008fc8000ff3e0ff */
[----:B------:R-:W-:-:S05]  /*27ec0*/  IADD3.X R3, PT, PT, R17, UR8, RZ, P1, !PT ;  /* 0x0000000811037c10 */ /* 0x000fca0008ffe4ff */
[----:B------:R0:W3:Y:S02]  /*27ed0*/  LDG.E.U8 R24, desc[UR12][R2.64] ;  /* 0x0000000c02187981 */ /* 0x0000e4000c1e1100 */
[----:B0-----:R-:W-:-:S04]  /*27ee0*/  IADD3 R2, P1, PT, R16, UR5, RZ ;  /* 0x0000000510027c10 */ /* 0x001fc8000ff3e0ff */
[----:B--2---:R-:W-:Y:S01]  /*27ef0*/  IADD3.X R3, PT, PT, R4, UR8, RZ, P1, !PT ;  /* 0x0000000804037c10 */ /* 0x004fe20008ffe4ff */
[----:B----4-:R0:W-:Y:S04]  /*27f00*/  STL [R1+0x1584], R5 ;  /* 0x0015840501007387 */ /* 0x0101e80000100800 */
[----:B------:R-:W2:Y:S04]  /*27f10*/  LDL R8, [R1+0xd24] ;  /* 0x000d240001087983 */ /* 0x000ea80000100800 */
[----:B------:R-:W-:Y:S04]  /*27f20*/  STL [R1+0x68], R23 ;  /* 0x0000681701007387 */ /* 0x000fe80000100800 */
[----:B------:R-:W4:Y:S04]  /*27f30*/  LDL R6, [R1+0xd20] ;  /* 0x000d200001067983 */ /* 0x000f280000100800 */
[----:B------:R-:W3:Y:S04]  /*27f40*/  LDL R18, [R1+0xd64] ;  /* 0x000d640001127983 */ /* 0x000ee80000100800 */
[----:B------:R-:W3:Y:S04]  /*27f50*/  LDL R7, [R1+0xd60] ;  /* 0x000d600001077983 */ /* 0x000ee80000100800 */
[----:B------:R1:W-:Y:S04]  /*27f60*/  STL [R1+0x64], R22 ;  /* 0x0000641601007387 */ /* 0x0003e80000100800 */
[----:B0-----:R-:W5:Y:S04]  /*27f70*/  LDL R5, [R1+0xcec] ;  /* 0x000cec0001057983 */ /* 0x001f680000100800 */
[----:B------:R0:W-:Y:S04]  /*27f80*/  STL [R1+0x5c], R21 ;  /* 0x00005c1501007387 */ /* 0x0001e80000100800 */
[----:B------:R-:W5:Y:S04]  /*27f90*/  LDL R4, [R1+0xce8] ;  /* 0x000ce80001047983 */ /* 0x000f680000100800 */
[----:B-1----:R-:W5:Y:S01]  /*27fa0*/  LDL R22, [R1+0xd2c] ;  /* 0x000d2c0001167983 */ /* 0x002f620000100800 */
[----:B------:R-:W-:-:S03]  /*27fb0*/  IADD3 R14, P1, PT, R9, UR5, RZ ;  /* 0x00000005090e7c10 */ /* 0x000fc6000ff3e0ff */
[----:B0-----:R-:W5:Y:S01]  /*27fc0*/  LDL R21, [R1+0xd28] ;  /* 0x000d280001157983 */ /* 0x001f620000100800 */
[----:B------:R-:W-:-:S03]  /*27fd0*/  IADD3.X R15, PT, PT, R0, UR8, RZ, P1, !PT ;  /* 0x00000008000f7c10 */ /* 0x000fc60008ffe4ff */
[----:B------:R-:W5:Y:S04]  /*27fe0*/  LDL R17, [R1+0xd6c] ;  /* 0x000d6c0001117983 */ /* 0x000f680000100800 */
[----:B------:R-:W5:Y:S04]  /*27ff0*/  LDL R0, [R1+0xd68] ;  /* 0x000d680001007983 */ /* 0x000f680000100800 */
[----:B------:R2:W5:Y:S04]  /*28000*/  LDG.E.U8 R23, desc[UR12][R2.64] ;  /* 0x0000000c02177981 */ /* 0x000568000c1e1100 */
[----:B------:R-:W5:Y:S01]  /*28010*/  LDG.E.U8 R9, desc[UR12][R14.64] ;  /* 0x0000000c0e097981 */ /* 0x000f62000c1e1100 */
[----:B--2---:R-:W-:-:S04]  /*28020*/  IADD3 R2, P1, PT, R8, UR5, RZ ;  /* 0x0000000508027c10 */ /* 0x004fc8000ff3e0ff */
[----:B----4-:R-:W-:-:S05]  /*28030*/  IADD3.X R3, PT, PT, R6, UR8, RZ, P1, !PT ;  /* 0x0000000806037c10 */ /* 0x010fca0008ffe4ff */
[----:B------:R3:W2:Y:S02]  /*28040*/  LDG.E.U8 R8, desc[UR12][R2.64] ;  /* 0x0000000c02087981 */ /* 0x0006a4000c1e1100 */
[----:B---3--:R-:W-:-:S04]  /*28050*/  IADD3 R2, P1, PT, R18, UR5, RZ ;  /* 0x0000000512027c10 */ /* 0x008fc8000ff3e0ff */
[----:B------:R-:W-:-:S05]  /*28060*/  IADD3.X R3, PT, PT, R7, UR8, RZ, P1, !PT ;  /* 0x0000000807037c10 */ /* 0x000fca0008ffe4ff */
[----:B------:R5:W3:Y:S02]  /*28070*/  LDG.E.U8 R7, desc[UR12][R2.64] ;  /* 0x0000000c02077981 */ /* 0x000ae4000c1e1100 */
[----:B-----5:R-:W-:-:S04]  /*28080*/  IADD3 R2, P1, PT, R5, UR5, RZ ;  /* 0x0000000505027c10 */ /* 0x020fc8000ff3e0ff */
[----:B------:R-:W-:-:S05]  /*28090*/  IADD3.X R3, PT, PT, R4, UR8, RZ, P1, !PT ;  /* 0x0000000804037c10 */ /* 0x000fca0008ffe4ff */
[----:B------:R0:W4:Y:S02]  /*280a0*/  LDG.E.U8 R4, desc[UR12][R2.64] ;  /* 0x0000000c02047981 */ /* 0x000124000c1e1100 */
[----:B0-----:R-:W-:-:S04]  /*280b0*/  IADD3 R2, P1, PT, R22, UR5, RZ ;  /* 0x0000000516027c10 */ /* 0x001fc8000ff3e0ff */
[----:B------:R-:W-:Y:S02]  /*280c0*/  IADD3.X R3, PT, PT, R21, UR8, RZ, P1, !PT ;  /* 0x0000000815037c10 */ /* 0x000fe40008ffe4ff */
[----:B------:R-:W-:-:S04]  /*280d0*/  IADD3 R14, P1, PT, R17, UR5, RZ ;  /* 0x00000005110e7c10 */ /* 0x000fc8000ff3e0ff */
[----:B------:R-:W5:Y:S01]  /*280e0*/  LDG.E.U8 R3, desc[UR12][R2.64] ;  /* 0x0000000c02037981 */ /* 0x000f62000c1e1100 */
[----:B------:R-:W-:-:S03]  /*280f0*/  IADD3.X R15, PT, PT, R0, UR8, RZ, P1, !PT ;  /* 0x00000008000f7c10 */ /* 0x000fc60008ffe4ff */
[----:B------:R-:W-:Y:S04]  /*28100*/  STL [R1+0x58], R26 ;  /* 0x0000581a01007387 */ /* 0x000fe80000100800 */
[----:B------:R-:W2:Y:S04]  /*28110*/  LDL R16, [R1+0xccc] ;  /* 0x000ccc0001107983 */ /* 0x000ea80000100800 */
[----:B------:R2:W3:Y:S04]  /*28120*/  LDG.E.U8 R0, desc[UR12][R14.64] ;  /* 0x0000000c0e007981 */ /* 0x0004e8000c1e1100 */
[----:B------:R-:W3:Y:S04]  /*28130*/  LDL R6, [R1+0xcc8] ;  /* 0x000cc80001067983 */ /* 0x000ee80000100800 */
[----:B------:R-:W3:Y:S04]  /*28140*/  LDL R20, [R1+0xcd4] ;  /* 0x000cd40001147983 */ /* 0x000ee80000100800 */
[----:B------:R-:W3:Y:S04]  /*28150*/  LDL R19, [R1+0xcd0] ;  /* 0x000cd00001137983 */ /* 0x000ee80000100800 */
[----:B------:R-:W3:Y:S04]  /*28160*/  LDL R18, [R1+0xcdc] ;  /* 0x000cdc0001127983 */ /* 0x000ee80000100800 */
[----:B------:R-:W3:Y:S04]  /*28170*/  LDL R5, [R1+0xcd8] ;  /* 0x000cd80001057983 */ /* 0x000ee80000100800 */
[----:B------:R-:W-:Y:S04]  /*28180*/  STL [R1+0x50], R25 ;  /* 0x0000501901007387 */ /* 0x000fe80000100800 */
[----:B----4-:R0:W-:Y:S04]  /*28190*/  STL [R1+0x1588], R4 ;  /* 0x0015880401007387 */ /* 0x0101e80000100800 */
[----:B------:R-:W-:Y:S04]  /*281a0*/  STL [R1+0x48], R24 ;  /* 0x0000481801007387 */ /* 0x000fe80000100800 */
[----:B0-----:R-:W4:Y:S04]  /*281b0*/  LDL R4, [R1+0xcf4] ;  /* 0x000cf40001047983 */ /* 0x001f280000100800 */
[----:B-----5:R0:W-:Y:S04]  /*281c0*/  STL [R1+0x158c], R3 ;  /* 0x00158c0301007387 */ /* 0x0201e80000100800 */
[----:B------:R-:W-:Y:S04]  /*281d0*/  STL [R1+0x44], R23 ;  /* 0x0000441701007387 */ /* 0x000fe80000100800 */
[----:B------:R-:W5:Y:S01]  /*281e0*/  LDL R17, [R1+0xcf0] ;  /* 0x000cf00001117983 */ /* 0x000f620000100800 */
[----:B--2---:R-:W-:-:S03]  /*281f0*/  IADD3 R14, P1, PT, R16, UR5, RZ ;  /* 0x00000005100e7c10 */ /* 0x004fc6000ff3e0ff */
[----:B---3--:R1:W-:Y:S04]  /*28200*/  STL [R1+0x1590], R0 ;  /* 0x0015900001007387 */ /* 0x0083e80000100800 */
[----:B------:R-:W2:Y:S04]  /*28210*/  LDL R16, [R1+0xcfc] ;  /* 0x000cfc0001107983 */ /* 0x000ea80000100800 */
[----:B0-----:R-:W3:Y:S01]  /*28220*/  LDL R3, [R1+0xcf8] ;  /* 0x000cf80001037983 */ /* 0x001ee20000100800 */
[----:B------:R-:W-:-:S03]  /*28230*/  IADD3.X R15, PT, PT, R6, UR8, RZ, P1, !PT ;  /* 0x00000008060f7c10 */ /* 0x000fc60008ffe4ff */
[----:B------:R-:W2:Y:S04]  /*28240*/  LDL R6, [R1+0xd04] ;  /* 0x000d040001067983 */ /* 0x000ea80000100800 */
[----:B-1----:R-:W3:Y:S04]  /*28250*/  LDL R0, [R1+0xd00] ;  /* 0x000d000001007983 */ /* 0x002ee80000100800 */
[----:B------:R-:W3:Y:S04]  /*28260*/  LDL R2, [R1+0xd34] ;  /* 0x000d340001027983 */ /* 0x000ee80000100800 */
[----:B------:R0:W3:Y:S02]  /*28270*/  LDG.E.U8 R21, desc[UR12][R14.64] ;  /* 0x0000000c0e157981 */ /* 0x0000e4000c1e1100 */
[----:B0-----:R-:W-:-:S04]  /*28280*/  IADD3 R14, P1, PT, R20, UR5, RZ ;  /* 0x00000005140e7c10 */ /* 0x001fc8000ff3e0ff */
[----:B------:R-:W-:-:S05]  /*28290*/  IADD3.X R15, PT, PT, R19, UR8, RZ, P1, !PT ;  /* 0x00000008130f7c10 */ /* 0x000fca0008ffe4ff */
[----:B------:R0:W3:Y:S02]  /*282a0*/  LDG.E.U8 R19, desc[UR12][R14.64] ;  /* 0x0000000c0e137981 */ /* 0x0000e4000c1e1100 */
[----:B0-----:R-:W-:Y:S02]  /*282b0*/  IADD3 R14, P1, PT, R18, UR5, RZ ;  /* 0x00000005120e7c10 */ /* 0x001fe4000ff3e0ff */
[----:B------:R-:W3:Y:S02]  /*282c0*/  LDL R18, [R1+0xd30] ;  /* 0x000d300001127983 */ /* 0x000ee40000100800 */
[----:B------:R-:W-:Y:S02]  /*282d0*/  IADD3.X R15, PT, PT, R5, UR8, RZ, P1, !PT ;  /* 0x00000008050f7c10 */ /* 0x000fe40008ffe4ff */
[----:B------:R-:W3:Y:S04]  /*282e0*/  LDL R5, [R1+0xd74] ;  /* 0x000d740001057983 */ /* 0x000ee80000100800 */
[----:B------:R4:W3:Y:S02]  /*282f0*/  LDG.E.U8 R22, desc[UR12][R14.64] ;  /* 0x0000000c0e167981 */ /* 0x0008e4000c1e1100 */
[----:B----4-:R-:W-:-:S02]  /*28300*/  IADD3 R14, P1, PT, R4, UR5, RZ ;  /* 0x00000005040e7c10 */ /* 0x010fc4000ff3e0ff */
[----:B------:R-:W4:Y:S02]  /*28310*/  LDL R4, [R1+0xd70] ;  /* 0x000d700001047983 */ /* 0x000f240000100800 */
[----:B-----5:R-:W-:Y:S02]  /*28320*/  IADD3.X R15, PT, PT, R17, UR8, RZ, P1, !PT ;  /* 0x00000008110f7c10 */ /* 0x020fe40008ffe4ff */
[----:B------:R-:W5:Y:S04]  /*28330*/  LDL R17, [R1+0xd0c] ;  /* 0x000d0c0001117983 */ /* 0x000f680000100800 */
[----:B------:R2:W5:Y:S02]  /*28340*/  LDG.E.U8 R23, desc[UR12][R14.64] ;  /* 0x0000000c0e177981 */ /* 0x000564000c1e1100 */
[----:B--2---:R-:W-:-:S02]  /*28350*/  IADD3 R14, P1, PT, R16, UR5, RZ ;  /* 0x00000005100e7c10 */ /* 0x004fc4000ff3e0ff */
[----:B------:R-:W2:Y:S02]  /*28360*/  LDL R16, [R1+0xd3c] ;  /* 0x000d3c0001107983 */ /* 0x000ea40000100800 */
[----:B---3--:R-:W-:Y:S02]  /*28370*/  IADD3.X R15, PT, PT, R3, UR8, RZ, P1, !PT ;  /* 0x00000008030f7c10 */ /* 0x008fe40008ffe4ff */
[----:B------:R-:W3:Y:S04]  /*28380*/  LDL R3, [R1+0xd08] ;  /* 0x000d080001037983 */ /* 0x000ee80000100800 */
[----:B------:R0:W2:Y:S02]  /*28390*/  LDG.E.U8 R26, desc[UR12][R14.64] ;  /* 0x0000000c0e1a7981 */ /* 0x0000a4000c1e1100 */
[----:B0-----:R-:W-:-:S02]  /*283a0*/  IADD3 R14, P1, PT, R6, UR5, RZ ;  /* 0x00000005060e7c10 */ /* 0x001fc4000ff3e0ff */
[----:B------:R-:W2:Y:S02]  /*283b0*/  LDL R6, [R1+0xd78] ;  /* 0x000d780001067983 */ /* 0x000ea40000100800 */
[----:B------:R-:W-:Y:S02]  /*283c0*/  IADD3.X R15, PT, PT, R0, UR8, RZ, P1, !PT ;  /* 0x00000008000f7c10 */ /* 0x000fe40008ffe4ff */
[----:B------:R-:W2:Y:S04]  /*283d0*/  LDL R0, [R1+0xd38] ;  /* 0x000d380001007983 */ /* 0x000ea80000100800 */
[----:B------:R0:W2:Y:S02]  /*283e0*/  LDG.E.U8 R24, desc[UR12][R14.64] ;  /* 0x0000000c0e187981 */ /* 0x0000a4000c1e1100 */
[----:B0-----:R-:W-:-:S02]  /*283f0*/  IADD3 R14, P1, PT, R2, UR5, RZ ;  /* 0x00000005020e7c10 */ /* 0x001fc4000ff3e0ff */
[----:B------:R-:W2:Y:S02]  /*28400*/  LDL R2, [R1+0x5a8] ;  /* 0x0005a80001027983 */ /* 0x000ea40000100800 */
[----:B------:R-:W-:-:S05]  /*28410*/  IADD3.X R15, PT, PT, R18, UR8, RZ, P1, !PT ;  /* 0x00000008120f7c10 */ /* 0x000fca0008ffe4ff */
[----:B------:R0:W2:Y:S04]  /*28420*/  LDG.E.U8 R25, desc[UR12][R14.64] ;  /* 0x0000000c0e197981 */ /* 0x0000a8000c1e1100 */
[----:B------:R-:W-:Y:S01]  /*28430*/  STL [R1+0x3c], R21 ;  /* 0x00003c1501007387 */ /* 0x000fe20000100800 */
[----:B0-----:R-:W-:-:S03]  /*28440*/  IADD3 R14, P1, PT, R5, UR5, RZ ;  /* 0x00000005050e7c10 */ /* 0x001fc6000ff3e0ff */
[----:B------:R-:W2:Y:S01]  /*28450*/  LDL R5, [R1+0xd14] ;  /* 0x000d140001057983 */ /* 0x000ea20000100800 */
[----:B----4-:R-:W-:-:S03]  /*28460*/  IADD3.X R15, PT, PT, R4, UR8, RZ, P1, !PT ;  /* 0x00000008040f7c10 */ /* 0x010fc60008ffe4ff */
[----:B------:R-:W4:Y:S04]  /*28470*/  LDL R4, [R1+0xd10] ;  /* 0x000d100001047983 */ /* 0x000f280000100800 */
[----:B------:R3:W-:Y:S04]  /*28480*/  STL [R1+0x34], R19 ;  /* 0x0000341301007387 */ /* 0x0007e80000100800 */
[----:B------:R0:W4:Y:S01]  /*28490*/  LDG.E.U8 R29, desc[UR12][R14.64] ;  /* 0x0000000c0e1d7981 */ /* 0x000122000c1e1100 */
[----:B-----5:R-:W-:-:S04]  /*284a0*/  IADD3 R18, P1, PT, R17, UR5, RZ ;  /* 0x0000000511127c10 */ /* 0x020fc8000ff3e0ff */
[----:B---3--:R-:W-:Y:S02]  /*284b0*/  IADD3.X R19, PT, PT, R3, UR8, RZ, P1, !PT ;  /* 0x0000000803137c10 */ /* 0x008fe40008ffe4ff */
[----:B--2---:R-:W-:Y:S01]  /*284c0*/  IADD3 R20, P1, PT, R16, UR5, RZ ;  /* 0x0000000510147c10 */ /* 0x004fe2000ff3e0ff */
[----:B------:R-:W2:Y:S04]  /*284d0*/  LDL R3, [R1+0xd44] ;  /* 0x000d440001037983 */ /* 0x000ea80000100800 */
[----:B------:R1:W-:Y:S04]  /*284e0*/  STL [R1+0x2c], R22 ;  /* 0x00002c1601007387 */ /* 0x0003e80000100800 */
[----:B------:R-:W3:Y:S01]  /*284f0*/  LDG.E.U8 R28, desc[UR12][R18.64] ;  /* 0x0000000c121c7981 */ /* 0x000ee2000c1e1100 */
[----:B------:R-:W-:-:S03]  /*28500*/  IADD3.X R21, PT, PT, R0, UR8, RZ, P1, !PT ;  /* 0x0000000800157c10 */ /* 0x000fc60008ffe4ff */
[----:B------:R-:W5:Y:S01]  /*28510*/  LDL R0, [R1+0xd40] ;  /* 0x000d400001007983 */ /* 0x000f620000100800 */
[----:B-1----:R-:W-:-:S03]  /*28520*/  IADD3 R22, P1, PT, R6, UR5, RZ ;  /* 0x0000000506167c10 */ /* 0x002fc6000ff3e0ff */
[----:B------:R1:W-:Y:S04]  /*28530*/  STL [R1+0x28], R23 ;  /* 0x0000281701007387 */ /* 0x0003e80000100800 */
[----:B------:R0:W-:Y:S04]  /*28540*/  STL [R1+0x24], R26 ;  /* 0x0000241a01007387 */ /* 0x0001e80000100800 */
[----:B------:R0:W-:Y:S01]  /*28550*/  STL [R1+0x20], R24 ;  /* 0x0000201801007387 */ /* 0x0001e20000100800 */
[----:B-1----:R-:W-:-:S03]  /*28560*/  IADD3.X R23, PT, PT, R2, UR8, RZ, P1, !PT ;  /* 0x0000000802177c10 */ /* 0x002fc60008ffe4ff */
[----:B------:R-:W3:Y:S04]  /*28570*/  LDL R2, [R1+0x5ac] ;  /* 0x0005ac0001027983 */ /* 0x000ee80000100800 */
[----:B0-----:R-:W3:Y:S04]  /*28580*/  LDG.E.U8 R26, desc[UR12][R22.64] ;  /* 0x0000000c161a7981 */ /* 0x001ee8000c1e1100 */
[----:B------:R-:W3:Y:S04]  /*28590*/  LDL R24, [R1+0xd7c] ;  /* 0x000d7c0001187983 */ /* 0x000ee80000100800 */
[----:B------:R-:W3:Y:S04]  /*285a0*/  LDL R17, [R1+0xd18] ;  /* 0x000d180001117983 */ /* 0x000ee80000100800 */
[----:B------:R-:W3:Y:S04]  /*285b0*/  LDL R22, [R1+0xd1c] ;  /* 0x000d1c0001167983 */ /* 0x000ee80000100800 */
[----:B------:R-:W3:Y:S04]  /*285c0*/  LDG.E.U8 R27, desc[UR12][R20.64] ;  /* 0x0000000c141b7981 */ /* 0x000ee8000c1e1100 */
[----:B------:R-:W3:Y:S04]  /*285d0*/  LDL R18, [R1+0xd48] ;  /* 0x000d480001127983 */ /* 0x000ee80000100800 */
[----:B------:R-:W3:Y:S04]  /*285e0*/  LDL R21, [R1+0xd4c] ;  /* 0x000d4c0001157983 */ /* 0x000ee80000100800 */
[----:B------:R0:W-:Y:S04]  /*285f0*/  STL [R1+0x18], R25 ;  /* 0x0000181901007387 */ /* 0x0001e80000100800 */
[----:B------:R-:W3:Y:S04]  /*28600*/  LDL R20, [R1+0xd80] ;  /* 0x000d800001147983 */ /* 0x000ee80000100800 */
[----:B------:R-:W3:Y:S04]  /*28610*/  LDL R19, [R1+0x598] ;  /* 0x0005980001137983 */ /* 0x000ee80000100800 */
[----:B------:R-:W3:Y:S04]  /*28620*/  LDL R16, [R1+0xd54] ;  /* 0x000d540001107983 */ /* 0x000ee80000100800 */
[----:B------:R-:W3:Y:S01]  /*28630*/  LDL R6, [R1+0xd50] ;  /* 0x000d500001067983 */ /* 0x000ee20000100800 */
[----:B------:R-:W-:-:S03]  /*28640*/  IADD3 R14, P1, PT, R5, UR5, RZ ;  /* 0x00000005050e7c10 */ /* 0x000fc6000ff3e0ff */
[----:B------:R-:W3:Y:S01]  /*28650*/  LDL R5, [R1+0xd5c] ;  /* 0x000d5c0001057983 */ /* 0x000ee20000100800 */
[----:B----4-:R-:W-:-:S03]  /*28660*/  IADD3.X R15, PT, PT, R4, UR8, RZ, P1, !PT ;  /* 0x00000008040f7c10 */ /* 0x010fc60008ffe4ff */
[----:B------:R-:W4:Y:S04]  /*28670*/  LDL R4, [R1+0xd58] ;  /* 0x000d580001047983 */ /* 0x000f280000100800 */
[----:B0-----:R2:W4:Y:S02]  /*28680*/  LDG.E.U8 R25, desc[UR12][R14.64] ;  /* 0x0000000c0e197981 */ /* 0x001524000c1e1100 */
[----:B--2---:R-:W-:-:S04]  /*28690*/  IADD3 R14, P1, PT, R3, UR5, RZ ;  /* 0x00000005030e7c10 */ /* 0x004fc8000ff3e0ff */
[----:B-----5:R-:W-:-:S05]  /*286a0*/  IADD3.X R15, PT, PT, R0, UR8, RZ, P1, !PT ;  /* 0x00000008000f7c10 */ /* 0x020fca0008ffe4ff */
[----:B------:R3:W2:Y:S02]  /*286b0*/  LDG.E.U8 R23, desc[UR12][R14.64] ;  /* 0x0000000c0e177981 */ /* 0x0006a4000c1e1100 */
[----:B---3--:R-:W-:-:S04]  /*286c0*/  IADD3 R14, P1, PT, R24, UR5, RZ ;  /* 0x00000005180e7c10 */ /* 0x008fc8000ff3e0ff */
[----:B------:R-:W-:-:S05]  /*286d0*/  IADD3.X R15, PT, PT, R2, UR8, RZ, P1, !PT ;  /* 0x00000008020f7c10 */ /* 0x000fca0008ffe4ff */
[----:B------:R0:W3:Y:S02]  /*286e0*/  LDG.E.U8 R2, desc[UR12][R14.64] ;  /* 0x0000000c0e027981 */ /* 0x0000e4000c1e1100 */
[----:B0-----:R-:W-:-:S04]  /*286f0*/  IADD3 R14, P1, PT, R22, UR5, RZ ;  /* 0x00000005160e7c10 */ /* 0x001fc8000ff3e0ff */
[----:B------:R-:W-:-:S05]  /*28700*/  IADD3.X R15, PT, PT, R17, UR8, RZ, P1, !PT ;  /* 0x00000008110f7c10 */ /* 0x000fca0008ffe4ff */
[----:B------:R0:W5:Y:S02]  /*28710*/  LDG.E.U8 R17, desc[UR12][R14.64] ;  /* 0x0000000c0e117981 */ /* 0x000164000c1e1100 */
[----:B0-----:R-:W-:-:S04]  /*28720*/  IADD3 R14, P1, PT, R21, UR5, RZ ;  /* 0x00000005150e7c10 */ /* 0x001fc8000ff3e0ff */
[----:B------:R-:W-:-:S05]  /*28730*/  IADD3.X R15, PT, PT, R18, UR8, RZ, P1, !PT ;  /* 0x00000008120f7c10 */ /* 0x000fca0008ffe4ff */
[----:B------:R0:W2:Y:S02]  /*28740*/  LDG.E.U8 R18, desc[UR12][R14.64] ;  /* 0x0000000c0e127981 */ /* 0x0000a4000c1e1100 */
[----:B0-----:R-:W-:-:S04]  /*28750*/  IADD3 R14, P1, PT, R20, UR5, RZ ;  /* 0x00000005140e7c10 */ /* 0x001fc8000ff3e0ff */
[----:B------:R-:W-:-:S05]  /*28760*/  IADD3.X R15, PT, PT, R19, UR8, RZ, P1, !PT ;  /* 0x00000008130f7c10 */ /* 0x000fca0008ffe4ff */
[----:B------:R0:W2:Y:S02]  /*28770*/  LDG.E.U8 R19, desc[UR12][R14.64] ;  /* 0x0000000c0e137981 */ /* 0x0000a4000c1e1100 */
[----:B0-----:R-:W-:-:S04]  /*28780*/  IADD3 R14, P1, PT, R16, UR5, RZ ;  /* 0x00000005100e7c10 */ /* 0x001fc8000ff3e0ff */
[----:B------:R-:W-:-:S05]  /*28790*/  IADD3.X R15, PT, PT, R6, UR8, RZ, P1, !PT ;  /* 0x00000008060f7c10 */ /* 0x000fca0008ffe4ff */
[----:B------:R0:W2:Y:S02]  /*287a0*/  LDG.E.U8 R20, desc[UR12][R14.64] ;  /* 0x0000000c0e147981 */ /* 0x0000a4000c1e1100 */
[----:B0-----:R-:W-:-:S04]  /*287b0*/  IADD3 R14, P1, PT, R5, UR5, RZ ;  /* 0x00000005050e7c10 */ /* 0x001fc8000ff3e0ff */
[----:B----4-:R-:W-:-:S05]  /*287c0*/  IADD3.X R15, PT, PT, R4, UR8, RZ, P1, !PT ;  /* 0x00000008040f7c10 */ /* 0x010fca0008ffe4ff */
[----:B------:R-:W4:Y:S04]  /*287d0*/  LDG.E.U8 R21, desc[UR12][R14.64] ;  /* 0x0000000c0e157981 */ /* 0x000f28000c1e1100 */
[----:B------:R-:W-:Y:S04]  /*287e0*/  STL [R1+0x10], R29 ;  /* 0x0000101d01007387 */ /* 0x000fe80000100800 */
[----:B------:R-:W4:Y:S04]  /*287f0*/  LDL R3, [R1+0xd84] ;  /* 0x000d840001037983 */ /* 0x000f280000100800 */
[----:B------:R-:W4:Y:S04]  /*28800*/  LDL R0, [R1+0x59c] ;  /* 0x00059c0001007983 */ /* 0x000f280000100800 */
[----:B------:R-:W-:Y:S04]  /*28810*/  STL [R1+0x14], R28 ;  /* 0x0000141c01007387 */ /* 0x000fe80000100800 */
[----:B---3--:R-:W-:Y:S04]  /*28820*/  STL [R1+0x1578], R2 ;  /* 0x0015780201007387 */ /* 0x008fe80000100800 */
[----:B------:R-:W-:Y:S04]  /*28830*/  STL [R1+0xc], R27 ;  /* 0x00000c1b01007387 */ /* 0x000fe80000100800 */
[----:B-----5:R-:W-:Y:S04]  /*28840*/  STL [R1+0x14f8], R17 ;  /* 0x0014f81101007387 */ /* 0x020fe80000100800 */
[----:B------:R-:W-:Y:S04]  /*28850*/  STL [R1+0x8], R26 ;  /* 0x0000081a01007387 */ /* 0x000fe80000100800 */
[----:B--2---:R-:W-:Y:S04]  /*28860*/  STL [R1+0x1568], R18 ;  /* 0x0015681201007387 */ /* 0x004fe80000100800 */
[----:B------:R-:W-:Y:S04]  /*28870*/  STL [R1+0x156c], R19 ;  /* 0x00156c1301007387 */ /* 0x000fe80000100800 */
[----:B------:R0:W-:Y:S04]  /*28880*/  STL [R1+0x4], R25 ;  /* 0x0000041901007387 */ /* 0x0001e80000100800 */
[----:B------:R-:W-:Y:S04]  /*28890*/  STL [R1+0x1554], R20 ;  /* 0x0015541401007387 */ /* 0x000fe80000100800 */
[----:B----4-:R1:W-:Y:S04]  /*288a0*/  STL [R1+0x14fc], R21 ;  /* 0x0014fc1501007387 */ /* 0x0103e80000100800 */
[----:B0-----:R-:W2:Y:S04]  /*288b0*/  LDL R25, [R1+0xd88] ;  /* 0x000d880001197983 */ /* 0x001ea80000100800 */
[----:B------:R-:W3:Y:S01]  /*288c0*/  LDL R16, [R1+0x58c] ;  /* 0x00058c0001107983 */ /* 0x000ee20000100800 */
[----:B------:R-:W-:-:S04]  /*288d0*/  IADD3 R14, P1, PT, R3, UR5, RZ ;  /* 0x00000005030e7c10 */ /* 0x000fc8000ff3e0ff */
[----:B------:R-:W-:-:S05]  /*288e0*/  IADD3.X R15, PT, PT, R0, UR8, RZ, P1, !PT ;  /* 0x00000008000f7c10 */ /* 0x000fca0008ffe4ff */
[----:B------:R2:W4:Y:S04]  /*288f0*/  LDG.E.U8 R24, desc[UR12][R14.64] ;  /* 0x0000000c0e187981 */ /* 0x000528000c1e1100 */
[----:B------:R0:W-:Y:S04]  /*28900*/  STL [R1], R23 ;  /* 0x0000001701007387 */ /* 0x0001e80000100800 */
[----:B------:R-:W5:Y:S04]  /*28910*/  LDL.LU R26, [R1+0x318] ;  /* 0x00031800011a7983 */ /* 0x000f680000300800 */
[----:B------:R-:W5:Y:S04]  /*28920*/  LDL.LU R27, [R1+0x2f8] ;  /* 0x0002f800011b7983 */ /* 0x000f680000300800 */
[----:B------:R-:W5:Y:S04]  /*28930*/  LDL.LU R28, [R1+0x2d8] ;  /* 0x0002d800011c7983 */ /* 0x000f680000300800 */
        /* <DEDUP_REMOVED lines=8> */
[----:B0-----:R-:W5:Y:S04]  /*289c0*/  LDL.LU R23, [R1+0x13c] ;  /* 0x00013c0001177983 */ /* 0x001f680000300800 */
[----:B------:R-:W5:Y:S04]  /*289d0*/  LDL.LU R0, [R1+0x4c] ;  /* 0x00004c0001007983 */ /* 0x000f680000300800 */
[----:B------:R-:W5:Y:S04]  /*289e0*/  LDL.LU R3, [R1+0x40] ;  /* 0x0000400001037983 */ /* 0x000f680000300800 */
[----:B------:R-:W5:Y:S04]  /*289f0*/  LDL.LU R4, [R1+0x38] ;  /* 0x0000380001047983 */ /* 0x000f680000300800 */
[----:B------:R-:W5:Y:S04]  /*28a00*/  LDL.LU R5, [R1+0x30] ;  /* 0x0000300001057983 */ /* 0x000f680000300800 */
[----:B------:R-:W5:Y:S01]  /*28a10*/  LDL.LU R6, [R1+0x1c] ;  /* 0x00001c0001067983 */ /* 0x000f620000300800 */
[----:B--2---:R-:W-:-:S04]  /*28a20*/  IADD3 R14, P1, PT, R25, UR5, RZ ;  /* 0x00000005190e7c10 */ /* 0x004fc8000ff3e0ff */
[----:B---3--:R-:W-:-:S05]  /*28a30*/  IADD3.X R15, PT, PT, R16, UR8, RZ, P1, !PT ;  /* 0x00000008100f7c10 */ /* 0x008fca0008ffe4ff */
[----:B------:R-:W2:Y:S04]  /*28a40*/  LDG.E.U8 R14, desc[UR12][R14.64] ;  /* 0x0000000c0e0e7981 */ /* 0x000ea8000c1e1100 */
[----:B----4-:R0:W-:Y:S04]  /*28a50*/  STL [R1+0x1558], R24 ;  /* 0x0015581801007387 */ /* 0x0101e80000100800 */
[----:B0-----:R-:W3:Y:S04]  /*28a60*/  LDL.LU R24, [R1+0x274] ;  /* 0x0002740001187983 */ /* 0x001ee80000300800 */
[----:B------:R-:W4:Y:S01]  /*28a70*/  LDL.LU R15, [R1+0x294] ;  /* 0x00029400010f7983 */ /* 0x000f220000300800 */
[----:B------:R-:W0:Y:S02]  /*28a80*/  S2R R25, SR_TID.X ;  /* 0x0000000000197919 */ /* 0x000e240000002100 */
[----:B0-----:R-:W-:-:S04]  /*28a90*/  LOP3.LUT R25, R25, 0x1c, RZ, 0xc0, !PT ;  /* 0x0000001c19197812 */ /* 0x001fc800078ec0ff */
[----:B------:R-:W-:Y:S01]  /*28aa0*/  LEA R25, R25, UR7, 0x2 ;  /* 0x0000000719197c11 */ /* 0x000fe2000f8e10ff */
[----:B------:R-:W0:Y:S01]  /*28ab0*/  S2R R16, SR_TID.X ;  /* 0x0000000000107919 */ /* 0x000e220000002100 */
[----:B--2---:R-:W-:Y:S04]  /*28ac0*/  STL [R1+0x1500], R14 ;  /* 0x0015000e01007387 */ /* 0x004fe80000100800 */
[----:B------:R-:W1:Y:S04]  /*28ad0*/  LDS R14, [R25] ;  /* 0x00000000190e7984 */ /* 0x000e680000000800 */
[----:B-1----:R-:W-:Y:S04]  /*28ae0*/  STL [R1+0x368], R14 ;  /* 0x0003680e01007387 */ /* 0x002fe80000100800 */
[----:B------:R-:W1:Y:S04]  /*28af0*/  LDS R14, [R25+0x80] ;  /* 0x00008000190e7984 */ /* 0x000e680000000800 */
[----:B-1----:R0:W-:Y:S02]  /*28b00*/  STL [R1+0x36c], R14 ;  /* 0x00036c0e01007387 */ /* 0x0021e40000100800 */
[----:B0-----:R-:W-:-:S02]  /*28b10*/  LOP3.LUT R14, R16, 0x7f, RZ, 0xc0, !PT ;  /* 0x0000007f100e7812 */ /* 0x001fc400078ec0ff */
[----:B------:R-:W0:Y:S04]  /*28b20*/  LDS R16, [R25+0x100] ;  /* 0x0001000019107984 */ /* 0x000e280000000800 */
[----:B------:R-:W1:Y:S01]  /*28b30*/  LDS R25, [R25+0x180] ;  /* 0x0001800019197984 */ /* 0x000e620000000800 */
[----:B------:R-:W-:Y:S06]  /*28b40*/  BAR.SYNC.DEFER_BLOCKING 0x0 ;  /* 0x0000000000007b1d */ /* 0x000fec0000010000 */
[----:B-----5:R-:W-:Y:S04]  /*28b50*/  STS.U8 [R14+UR7], R26 ;  /* 0x0000001a0e007988 */ /* 0x020fe80008000007 */
[----:B------:R-:W-:Y:S04]  /*28b60*/  STS.U8 [R14+UR7+0x400], R27 ;  /* 0x0004001b0e007988 */ /* 0x000fe80008000007 */
[----:B0-----:R0:W-:Y:S04]  /*28b70*/  STL [R1+0x360], R16 ;  /* 0x0003601001007387 */ /* 0x0011e80000100800 */
[----:B------:R-:W-:Y:S04]  /*28b80*/  STS.U8 [R14+UR7+0x800], R28 ;  /* 0x0008001c0e007988 */ /* 0x000fe80008000007 */
[----:B0-----:R-:W2:Y:S04]  /*28b90*/  LDL.LU R16, [R1+0x15a8] ;  /* 0x0015a80001107983 */ /* 0x001ea80000300800 */
[----:B-1----:R0:W-:Y:S04]  /*28ba0*/  STL [R1+0x364], R25 ;  /* 0x0003641901007387 */ /* 0x0021e80000100800 */
[----:B------:R1:W-:Y:S04]  /*28bb0*/  STS.U8 [R14+UR7+0xc00], R29 ;  /* 0x000c001d0e007988 */ /* 0x0003e80008000007 */
[----:B0-----:R-:W5:Y:S04]  /*28bc0*/  LDL.LU R25, [R1+0x15a4] ;  /* 0x0015a40001197983 */ /* 0x001f680000300800 */
[----:B------:R-:W2:Y:S04]  /*28bd0*/  LDL.LU R26, [R1+0x15a0] ;  /* 0x0015a000011a7983 */ /* 0x000ea80000300800 */
[----:B------:R-:W2:Y:S04]  /*28be0*/  LDL.LU R27, [R1+0x159c] ;  /* 0x00159c00011b7983 */ /* 0x000ea80000300800 */
[----:B------:R-:W2:Y:S04]  /*28bf0*/  LDL.LU R28, [R1+0x1598] ;  /* 0x00159800011c7983 */ /* 0x000ea80000300800 */
[----:B-1----:R-:W2:Y:S04]  /*28c00*/  LDL.LU R29, [R1+0x1594] ;  /* 0x00159400011d7983 */ /* 0x002ea80000300800 */
[----:B----4-:R-:W-:Y:S04]  /*28c10*/  STS.U8 [R14+UR7+0x1000], R15 ;  /* 0x0010000f0e007988 */ /* 0x010fe80008000007 */
[----:B---3--:R-:W-:Y:S04]  /*28c20*/  STS.U8 [R14+UR7+0x1400], R24 ;  /* 0x001400180e007988 */ /* 0x008fe80008000007 */
        /* <DEDUP_REMOVED lines=10> */
[----:B0-----:R-:W3:Y:S04]  /*28cd0*/  LDL.LU R0, [R1+0x37c] ;  /* 0x00037c0001007983 */ /* 0x001ee80000300800 */
[----:B-1----:R-:W4:Y:S04]  /*28ce0*/  LDL.LU R3, [R1+0x33c] ;  /* 0x00033c0001037983 */ /* 0x002f280000300800 */
[----:B------:R0:W-:Y:S04]  /*28cf0*/  STS.U8 [R14+UR7+0x4000], R4 ;  /* 0x004000040e007988 */ /* 0x0001e80008000007 */
[----:B------:R1:W-:Y:S04]  /*28d00*/  STS.U8 [R14+UR7+0x4400], R5 ;  /* 0x004400050e007988 */ /* 0x0003e80008000007 */
[----:B0-----:R-:W3:Y:S04]  /*28d10*/  LDL.LU R4, [R1+0x330] ;  /* 0x0003300001047983 */ /* 0x001ee80000300800 */
[----:B-1----:R-:W3:Y:S04]  /*28d20*/  LDL.LU R5, [R1+0x310] ;  /* 0x0003100001057983 */ /* 0x002ee80000300800 */
[----:B------:R0:W-:Y:S04]  /*28d30*/  STS.U8 [R14+UR7+0x4800], R6 ;  /* 0x004800060e007988 */ /* 0x0001e80008000007 */
[----:B0-----:R-:W3:Y:S04]  /*28d40*/  LDL.LU R6, [R1+0x2f0] ;  /* 0x0002f00001067983 */ /* 0x001ee80000300800 */
[----:B------:R-:W3:Y:S04]  /*28d50*/  LDL.LU R15, [R1+0x154] ;  /* 0x00015400010f7983 */ /* 0x000ee80000300800 */
[----:B------:R-:W3:Y:S04]  /*28d60*/  LDL.LU R24, [R1+0x134] ;  /* 0x0001340001187983 */ /* 0x000ee80000300800 */
[----:B------:R-:W3:Y:S04]  /*28d70*/  LDL.LU R21, [R1+0xe8] ;  /* 0x0000e80001157983 */ /* 0x000ee80000300800 */
[----:B------:R-:W3:Y:S04]  /*28d80*/  LDL.LU R20, [R1+0xcc] ;  /* 0x0000cc0001147983 */ /* 0x000ee80000300800 */
[----:B------:R-:W3:Y:S04]  /*28d90*/  LDL.LU R19, [R1+0xb0] ;  /* 0x0000b00001137983 */ /* 0x000ee80000300800 */
[----:B------:R-:W4:Y:S04]  /*28da0*/  LDL.LU R18, [R1+0x94] ;  /* 0x0000940001127983 */ /* 0x000f280000300800 */
[----:B------:R-:W4:Y:S04]  /*28db0*/  LDL.LU R17, [R1+0x80] ;  /* 0x0000800001117983 */ /* 0x000f280000300800 */
[----:B------:R-:W4:Y:S04]  /*28dc0*/  LDL.LU R2, [R1+0x74] ;  /* 0x0000740001027983 */ /* 0x000f280000300800 */
[----:B------:R-:W4:Y:S04]  /*28dd0*/  LDL.LU R22, [R1+0x60] ;  /* 0x0000600001167983 */ /* 0x000f280000300800 */
[----:B------:R-:W4:Y:S04]  /*28de0*/  LDL.LU R23, [R1+0x54] ;  /* 0x0000540001177983 */ /* 0x000f280000300800 */
[----:B--2---:R0:W-:Y:S04]  /*28df0*/  STS.U8 [R14+UR7+0x4c00], R29 ;  /* 0x004c001d0e007988 */ /* 0x0041e80008000007 */
[----:B------:R1:W-:Y:S04]  /*28e00*/  STS.U8 [R14+UR7+0x5000], R28 ;  /* 0x0050001c0e007988 */ /* 0x0003e80008000007 */
[----:B------:R2:W-:Y:S04]  /*28e10*/  STS.U8 [R14+UR7+0x5400], R27 ;  /* 0x0054001b0e007988 */ /* 0x0005e80008000007 */
[----:B0-----:R-:W4:Y:S04]  /*28e20*/  LDL.LU R29, [R1+0x174] ;  /* 0x00017400011d7983 */ /* 0x001f280000300800 */
[----:B-1----:R-:W4:Y:S04]  /*28e30*/  LDL.LU R28, [R1+0x190] ;  /* 0x00019000011c7983 */ /* 0x002f280000300800 */
[----:B--2---:R-:W2:Y:S04]  /*28e40*/  LDL.LU R27, [R1+0x1b0] ;  /* 0x0001b000011b7983 */ /* 0x004ea80000300800 */
[----:B------:R0:W-:Y:S04]  /*28e50*/  STS.U8 [R14+UR7+0x5800], R26 ;  /* 0x0058001a0e007988 */ /* 0x0001e80008000007 */
[----:B-----5:R1:W-:Y:S04]  /*28e60*/  STS.U8 [R14+UR7+0x5c00], R25 ;  /* 0x005c00190e007988 */ /* 0x0203e80008000007 */
[----:B------:R5:W-:Y:S04]  /*28e70*/  STS.U8 [R14+UR7+0x6000], R16 ;  /* 0x006000100e007988 */ /* 0x000be80008000007 */
[----:B0-----:R-:W2:Y:S04]  /*28e80*/  LDL.LU R26, [R1+0x1cc] ;  /* 0x0001cc00011a7983 */ /* 0x001ea80000300800 */
[----:B-1----:R-:W2:Y:S04]  /*28e90*/  LDL.LU R25, [R1+0x1ec] ;  /* 0x0001ec0001197983 */ /* 0x002ea80000300800 */
[----:B-----5:R-:W5:Y:S04]  /*28ea0*/  LDL.LU R16, [R1+0x20c] ;  /* 0x00020c0001107983 */ /* 0x020f680000300800 */
[----:B------:R0:W-:Y:S04]  /*28eb0*/  STS.U8 [R14+UR7+0x6400], R13 ;  /* 0x0064000d0e007988 */ /* 0x0001e80008000007 */
[----:B------:R1:W-:Y:S04]  /*28ec0*/  STS.U8 [R14+UR7+0x6800], R12 ;  /* 0x0068000c0e007988 */ /* 0x0003e80008000007 */
[----:B------:R1:W-:Y:S04]  /*28ed0*/  STS.U8 [R14+UR7+0x6c00], R11 ;  /* 0x006c000b0e007988 */ /* 0x0003e80008000007 */
[----:B0-----:R-:W5:Y:S04]  /*28ee0*/  LDL.LU R13, [R1+0x22c] ;  /* 0x00022c00010d7983 */ /* 0x001f680000300800 */
[----:B-1----:R-:W5:Y:S04]  /*28ef0*/  LDL.LU R12, [R1+0x24c] ;  /* 0x00024c00010c7983 */ /* 0x002f680000300800 */
[----:B------:R-:W5:Y:S04]  /*28f00*/  LDL.LU R11, [R1+0x26c] ;  /* 0x00026c00010b7983 */ /* 0x000f680000300800 */
[----:B------:R0:W-:Y:S04]  /*28f10*/  STS.U8 [R14+UR7+0x7000], R10 ;  /* 0x0070000a0e007988 */ /* 0x0001e80008000007 */
[----:B------:R1:W-:Y:S04]  /*28f20*/  STS.U8 [R14+UR7+0x7400], R9 ;  /* 0x007400090e007988 */ /* 0x0003e80008000007 */
[----:B------:R1:W-:Y:S04]  /*28f30*/  STS.U8 [R14+UR7+0x7800], R8 ;  /* 0x007800080e007988 */ /* 0x0003e80008000007 */
[----:B0-----:R-:W5:Y:S04]  /*28f40*/  LDL.LU R10, [R1+0x28c] ;  /* 0x00028c00010a7983 */ /* 0x001f680000300800 */
[----:B-1----:R-:W5:Y:S04]  /*28f50*/  LDL.LU R9, [R1+0x2b0] ;  /* 0x0002b00001097983 */ /* 0x002f680000300800 */
[----:B------:R-:W5:Y:S04]  /*28f60*/  LDL.LU R8, [R1+0x2d0] ;  /* 0x0002d00001087983 */ /* 0x000f680000300800 */
[----:B------:R0:W-:Y:S02]  /*28f70*/  STS.U8 [R14+UR7+0x7c00], R7 ;  /* 0x007c00070e007988 */ /* 0x0001e40008000007 */
[----:B0-----:R-:W-:-:S05]  /*28f80*/  LOP3.LUT R7, R14, 0x10, RZ, 0x3c, !PT ;  /* 0x000000100e077812 */ /* 0x001fca00078e3cff */
[----:B---3--:R0:W-:Y:S04]  /*28f90*/  STS.U8 [R7+UR7+0x80], R0 ;  /* 0x0000800007007988 */ /* 0x0081e80008000007 */
[----:B----4-:R1:W-:Y:S04]  /*28fa0*/  STS.U8 [R7+UR7+0x480], R3 ;  /* 0x0004800307007988 */ /* 0x0103e80008000007 */
        /* <DEDUP_REMOVED lines=8> */
[----:B------:R0:W-:Y:S04]  /*29030*/  STS.U8 [R7+UR7+0x5c80], R17 ;  /* 0x005c801107007988 */ /* 0x0001e80008000007 */
[----:B------:R1:W-:Y:S04]  /*29040*/  STS.U8 [R7+UR7+0x6880], R23 ;  /* 0x0068801707007988 */ /* 0x0003e80008000007 */
[----:B0-----:R-:W3:Y:S04]  /*29050*/  LDL.LU R17, [R1+0x54c] ;  /* 0x00054c0001117983 */ /* 0x001ee80000300800 */
[----:B-1----:R-:W3:Y:S04]  /*29060*/  LDL.LU R23, [R1+0x548] ;  /* 0x0005480001177983 */ /* 0x002ee80000300800 */
[----:B------:R0:W-:Y:S04]  /*29070*/  STS.U8 [R7+UR7+0x6080], R2 ;  /* 0x0060800207007988 */ /* 0x0001e80008000007 */
[----:B------:R1:W-:Y:S04]  /*29080*/  STS.U8 [R7+UR7+0x6480], R22 ;  /* 0x0064801607007988 */ /* 0x0003e80008000007 */
[----:B0-----:R-:W3:Y:S04]  /*29090*/  LDL.LU R2, [R1+0x544] ;  /* 0x0005440001027983 */ /* 0x001ee80000300800 */
[----:B-1----:R-:W3:Y:S04]  /*290a0*/  LDL.LU R22, [R1+0x540] ;  /* 0x0005400001167983 */ /* 0x002ee80000300800 */
[----:B------:R-:W-:Y:S04]  /*290b0*/  STS.U8 [R7+UR7+0x5480], R19 ;  /* 0x0054801307007988 */ /* 0x000fe80008000007 */
[----:B------:R-:W-:Y:S04]  /*290c0*/  STS.U8 [R7+UR7+0x5080], R20 ;  /* 0x0050801407007988 */ /* 0x000fe80008000007 */
[----:B------:R-:W-:Y:S04]  /*290d0*/  STS.U8 [R7+UR7+0x4480], R15 ;  /* 0x0044800f07007988 */ /* 0x000fe80008000007 */
[----:B------:R-:W-:Y:S04]  /*290e0*/  STS.U8 [R7+UR7+0x4880], R24 ;  /* 0x0048801807007988 */ /* 0x000fe80008000007 */
[----:B------:R-:W-:Y:S04]  /*290f0*/  STS.U8 [R7+UR7+0x4c80], R21 ;  /* 0x004c801507007988 */ /* 0x000fe80008000007 */
[----:B------:R-:W-:Y:S04]  /*29100*/  STS.U8 [R7+UR7+0x5880], R18 ;  /* 0x0058801207007988 */ /* 0x000fe80008000007 */
[----:B--2---:R-:W-:Y:S04]  /*29110*/  STS.U8 [R7+UR7+0x3880], R27 ;  /* 0x0038801b07007988 */ /* 0x004fe80008000007 */
[----:B------:R-:W-:Y:S04]  /*29120*/  STS.U8 [R7+UR7+0x3c80], R28 ;  /* 0x003c801c07007988 */ /* 0x000fe80008000007 */
[----:B-----5:R0:W-:Y:S02]  /*29130*/  STS.U8 [R7+UR7+0x1480], R8 ;  /* 0x0014800807007988 */ /* 0x0201e40008000007 */
[----:B0-----:R-:W0:Y:S02]  /*29140*/  S2R R8, SR_TID.X ;  /* 0x0000000000087919 */ /* 0x001e240000002100 */
[----:B------:R0:W-:Y:S04]  /*29150*/  STS.U8 [R7+UR7+0x1880], R9 ;  /* 0x0018800907007988 */ /* 0x0001e80008000007 */
[----:B----4-:R1:W-:Y:S01]  /*29160*/  STS.U8 [R7+UR7+0x7880], R3 ;  /* 0x0078800307007988 */ /* 0x0103e20008000007 */
[----:B0-----:R-:W-:-:S02]  /*29170*/  LOP3.LUT R9, R8, 0x7, RZ, 0xc0, !PT ;  /* 0x0000000708097812 */ /* 0x001fc400078ec0ff */
[C---:B-1----:R-:W-:Y:S01]  /*29180*/  LOP3.LUT R3, R8.reuse, 0x60, RZ, 0xc0, !PT ;  /* 0x0000006008037812 */ /* 0x042fe200078ec0ff */
[----:B---3--:R0:W-:Y:S04]  /*29190*/  STS.U8 [R7+UR7+0x7480], R4 ;  /* 0x0074800407007988 */ /* 0x0081e80008000007 */
[----:B------:R1:W-:Y:S01]  /*291a0*/  STS.U8 [R7+UR7+0x7080], R5 ;  /* 0x0070800507007988 */ /* 0x0003e20008000007 */
[----:B0-----:R-:W-:Y:S01]  /*291b0*/  LOP3.LUT R4, R8, 0x10, RZ, 0xc0, !PT ;  /* 0x0000001008047812 */ /* 0x001fe200078ec0ff */
[--C-:B-1----:R-:W-:Y:S01]  /*291c0*/  IMAD R5, R9, 0x4, R3.reuse ;  /* 0x0000000409057824 */ /* 0x102fe200078e0203 */
[----:B------:R-:W-:Y:S01]  /*291d0*/  SHF.R.U32.HI R3, RZ, 0x1, R3 ;  /* 0x00000001ff037819 */ /* 0x000fe20000011603 */
[----:B------:R0:W-:Y:S04]  /*291e0*/  STS.U8 [R7+UR7+0x2080], R11 ;  /* 0x0020800b07007988 */ /* 0x0001e80008000007 */
[----:B------:R-:W-:-:S02]  /*291f0*/  IMAD R3, R4, 0x4, R3 ;  /* 0x0000000404037824 */ /* 0x000fc400078e0203 */
[C---:B------:R-:W-:Y:S01]  /*29200*/  IMAD.SHL.U32 R4, R8.reuse, 0x20, RZ ;  /* 0x0000002008047824 */ /* 0x040fe200078e00ff */
[----:B------:R1:W-:Y:S01]  /*29210*/  STS.U8 [R7+UR7+0x7c80], R0 ;  /* 0x007c800007007988 */ /* 0x0003e20008000007 */
[C---:B------:R-:W-:Y:S01]  /*29220*/  LOP3.LUT R27, R8.reuse, 0xf, RZ, 0xc0, !PT ;  /* 0x0000000f081b7812 */ /* 0x040fe200078ec0ff */
[----:B0-----:R-:W-:Y:S02]  /*29230*/  IMAD.SHL.U32 R11, R8, 0x2, RZ ;  /* 0x00000002080b7824 */ /* 0x001fe400078e00ff */
[----:B------:R-:W-:Y:S02]  /*29240*/  LOP3.LUT R4, R4, 0x60, RZ, 0xc0, !PT ;  /* 0x0000006004047812 */ /* 0x000fe400078ec0ff */
[----:B------:R-:W-:Y:S01]  /*29250*/  LOP3.LUT R8, R8, 0x1c, RZ, 0xc0, !PT ;  /* 0x0000001c08087812 */ /* 0x000fe200078ec0ff */
[----:B-1----:R-:W-:Y:S02]  /*29260*/  IMAD.SHL.U32 R0, R9, 0x10, RZ ;  /* 0x0000001009007824 */ /* 0x002fe400078e00ff */
[----:B------:R-:W-:-:S03]  /*29270*/  IMAD R4, R27, 0x100, R4 ;  /* 0x000001001b047824 */ /* 0x000fc600078e0204 */
[----:B------:R-:W-:Y:S01]  /*29280*/  LOP3.LUT R0, R0, 0x30, R11, 0x78, !PT ;  /* 0x0000003000007812 */ /* 0x000fe200078e780b */
[----:B------:R-:W-:Y:S01]  /*29290*/  IMAD R27, R8, 0x8, R27 ;  /* 0x00000008081b7824 */ /* 0x000fe200078e021b */
[----:B------:R0:W-:Y:S01]  /*292a0*/  STS.U8 [R7+UR7+0x1c80], R10 ;  /* 0x001c800a07007988 */ /* 0x0001e20008000007 */
[----:B------:R-:W-:Y:S02]  /*292b0*/  LOP3.LUT R3, R4, R3, RZ, 0x3c, !PT ;  /* 0x0000000304037212 */ /* 0x000fe400078e3cff */
[----:B------:R-:W-:Y:S01]  /*292c0*/  IMAD.U32 R0, R5, 0x20, R0 ;  /* 0x0000002005007824 */ /* 0x000fe200078e0000 */
[----:B0-----:R-:W2:Y:S04]  /*292d0*/  LDL.LU R10, [R1+0x534] ;  /* 0x00053400010a7983 */ /* 0x001ea80000300800 */
[----:B------:R-:W2:Y:S04]  /*292e0*/  LDL.LU R19, [R1+0x530] ;  /* 0x0005300001137983 */ /* 0x000ea80000300800 */
[----:B------:R-:W3:Y:S04]  /*292f0*/  LDL.LU R8, [R1+0x538] ;  /* 0x0005380001087983 */ /* 0x000ee80000300800 */
[----:B------:R-:W-:Y:S04]  /*29300*/  STL [R1+0x1504], R27 ;  /* 0x0015041b01007387 */ /* 0x000fe80000100800 */
[----:B------:R-:W-:Y:S04]  /*29310*/  STL [R1+0x1508], R0 ;  /* 0x0015080001007387 */ /* 0x000fe80000100800 */
[----:B------:R-:W-:Y:S04]  /*29320*/  STL [R1+0x150c], R3 ;  /* 0x00150c0301007387 */ /* 0x000fe80000100800 */
[----:B------:R-:W4:Y:S04]  /*29330*/  LDL.LU R5, [R1+0x52c] ;  /* 0x00052c0001057983 */ /* 0x000f280000300800 */
[----:B------:R-:W-:Y:S04]  /*29340*/  STS.U8 [R7+UR7+0x2480], R12 ;  /* 0x0024800c07007988 */ /* 0x000fe80008000007 */
[----:B------:R-:W-:Y:S04]  /*29350*/  STS.U8 [R7+UR7+0x2880], R13 ;  /* 0x0028800d07007988 */ /* 0x000fe80008000007 */
[----:B------:R-:W-:Y:S04]  /*29360*/  STS.U8 [R7+UR7+0x2c80], R16 ;  /* 0x002c801007007988 */ /* 0x000fe80008000007 */
[----:B------:R-:W-:Y:S04]  /*29370*/  STS.U8 [R7+UR7+0x3080], R25 ;  /* 0x0030801907007988 */ /* 0x000fe80008000007 */
[----:B------:R-:W-:Y:S04]  /*29380*/  STS.U8 [R7+UR7+0x3480], R26 ;  /* 0x0034801a07007988 */ /* 0x000fe80008000007 */
[----:B------:R-:W-:Y:S04]  /*29390*/  STS.U8 [R7+UR7+0x4080], R29 ;  /* 0x0040801d07007988 */ /* 0x000fe80008000007 */
[----:B------:R0:W-:Y:S04]  /*293a0*/  STS.U8 [R7+UR7+0x6c80], R6 ;  /* 0x006c800607007988 */ /* 0x0001e80008000007 */
[----:B------:R-:W4:Y:S04]  /*293b0*/  LDL.LU R20, [R1+0x528] ;  /* 0x0005280001147983 */ /* 0x000f280000300800 */
[----:B0-----:R-:W5:Y:S04]  /*293c0*/  LDL.LU R7, [R1+0x520] ;  /* 0x0005200001077983 */ /* 0x001f680000300800 */
[----:B------:R-:W3:Y:S04]  /*293d0*/  LDL.LU R3, [R1+0x51c] ;  /* 0x00051c0001037983 */ /* 0x000ee80000300800 */
[----:B------:R-:W3:Y:S04]  /*293e0*/  LDL.LU R9, [R1+0x518] ;  /* 0x0005180001097983 */ /* 0x000ee80000300800 */
[----:B------:R-:W5:Y:S04]  /*293f0*/  LDL.LU R0, [R1+0x514] ;  /* 0x0005140001007983 */ /* 0x000f680000300800 */
[----:B------:R-:W5:Y:S04]  /*29400*/  LDL.LU R11, [R1+0x510] ;  /* 0x00051000010b7983 */ /* 0x000f680000300800 */
[----:B------:R-:W5:Y:S04]  /*29410*/  LDL.LU R27, [R1+0x50c] ;  /* 0x00050c00011b7983 */ /* 0x000f680000300800 */
[----:B------:R-:W5:Y:S04]  /*29420*/  LDL.LU R12, [R1+0x508] ;  /* 0x00050800010c7983 */ /* 0x000f680000300800 */
[----:B------:R-:W5:Y:S04]  /*29430*/  LDL.LU R13, [R1+0x504] ;  /* 0x00050400010d7983 */ /* 0x000f680000300800 */
[----:B------:R-:W5:Y:S04]  /*29440*/  LDL.LU R26, [R1+0x500] ;  /* 0x00050000011a7983 */ /* 0x000f680000300800 */
[----:B------:R-:W5:Y:S04]  /*29450*/  LDL.LU R16, [R1+0x4fc] ;  /* 0x0004fc0001107983 */ /* 0x000f680000300800 */
[----:B------:R-:W5:Y:S01]  /*29460*/  LDL.LU R25, [R1+0x4f8] ;  /* 0x0004f80001197983 */ /* 0x000f620000300800 */
[----:B------:R-:W-:-:S03]  /*29470*/  F2FP.SATFINITE.E4M3.F32.PACK_AB_MERGE_C R4, R23, R17, RZ ;  /* 0x000000111704723e */ /* 0x000fc600048070ff */
        /* <DEDUP_REMOVED lines=8> */
[----:B------:R-:W5:Y:S04]  /*29500*/  LDL.LU R23, [R1+0x4d8] ;  /* 0x0004d80001177983 */ /* 0x000f680000300800 */
[----:B------:R0:W-:Y:S04]  /*29510*/  STL [R1+0x1510], R4 ;  /* 0x0015100401007387 */ /* 0x0001e80000100800 */
[----:B0-----:R-:W5:Y:S04]  /*29520*/  LDL.LU R4, [R1+0x524] ;  /* 0x0005240001047983 */ /* 0x001f680000300800 */
[----:B------:R-:W5:Y:S04]  /*29530*/  LDL.LU R2, [R1+0x4d4] ;  /* 0x0004d40001027983 */ /* 0x000f680000300800 */
[----:B------:R-:W5:Y:S04]  /*29540*/  LDL.LU R22, [R1+0x4d0] ;  /* 0x0004d00001167983 */ /* 0x000f680000300800 */
[----:B------:R0:W-:Y:S04]  /*29550*/  STL [R1+0x1514], R6 ;  /* 0x0015140601007387 */ /* 0x0001e80000100800 */
[----:B0-----:R-:W5:Y:S01]  /*29560*/  LDL.LU R6, [R1+0x53c] ;  /* 0x00053c0001067983 */ /* 0x001f620000300800 */
[----:B--2---:R-:W-:-:S02]  /*29570*/  F2FP.SATFINITE.E4M3.F32.PACK_AB_MERGE_C R10, R19, R10, RZ ;  /* 0x0000000a130a723e */ /* 0x004fc400048070ff */
[----:B----4-:R-:W-:Y:S02]  /*29580*/  F2FP.SATFINITE.E4M3.F32.PACK_AB_MERGE_C R5, R20, R5, RZ ;  /* 0x000000051405723e */ /* 0x010fe400048070ff */
[----:B---3--:R-:W-:Y:S02]  /*29590*/  F2FP.SATFINITE.E4M3.F32.PACK_AB_MERGE_C R9, R9, R3, RZ ;  /* 0x000000030909723e */ /* 0x008fe400048070ff */
[----:B-----5:R-:W-:Y:S02]  /*295a0*/  F2FP.SATFINITE.E4M3.F32.PACK_AB_MERGE_C R11, R11, R0, RZ ;  /* 0x000000000b0b723e */ /* 0x020fe400048070ff */
[----:B------:R-:W-:Y:S02]  /*295b0*/  F2FP.SATFINITE.E4M3.F32.PACK_AB_MERGE_C R12, R12, R27, RZ ;  /* 0x0000001b0c0c723e */ /* 0x000fe400048070ff */
[----:B------:R-:W-:Y:S02]  /*295c0*/  F2FP.SATFINITE.E4M3.F32.PACK_AB_MERGE_C R26, R26, R13, RZ ;  /* 0x0000000d1a1a723e */ /* 0x000fe400048070ff */
[----:B------:R-:W-:-:S02]  /*295d0*/  F2FP.SATFINITE.E4M3.F32.PACK_AB_MERGE_C R16, R25, R16, RZ ;  /* 0x000000101910723e */ /* 0x000fc400048070ff */
[----:B------:R-:W-:Y:S02]  /*295e0*/  F2FP.SATFINITE.E4M3.F32.PACK_AB_MERGE_C R25, R29, R28, RZ ;  /* 0x0000001c1d19723e */ /* 0x000fe400048070ff */
[----:B------:R-:W-:Y:S02]  /*295f0*/  F2FP.SATFINITE.E4M3.F32.PACK_AB_MERGE_C R13, R24, R15, RZ ;  /* 0x0000000f180d723e */ /* 0x000fe400048070ff */
[----:B------:R-:W-:Y:S02]  /*29600*/  F2FP.SATFINITE.E4M3.F32.PACK_AB_MERGE_C R15, R18, R21, RZ ;  /* 0x00000015120f723e */ /* 0x000fe400048070ff */
[----:B------:R-:W-:Y:S02]  /*29610*/  F2FP.SATFINITE.E4M3.F32.PACK_AB_MERGE_C R23, R23, R17, RZ ;  /* 0x000000111717723e */ /* 0x000fe400048070ff */
[----:B------:R-:W-:Y:S02]  /*29620*/  F2FP.SATFINITE.E4M3.F32.PACK_AB_MERGE_C R7, R7, R4, RZ ;  /* 0x000000040707723e */ /* 0x000fe400048070ff */
[----:B------:R-:W-:-:S05]  /*29630*/  F2FP.SATFINITE.E4M3.F32.PACK_AB_MERGE_C R8, R8, R6, RZ ;  /* 0x000000060808723e */ /* 0x000fca00048070ff */
[----:B------:R-:W-:Y:S04]  /*29640*/  STL [R1+0x1518], R8 ;  /* 0x0015180801007387 */ /* 0x000fe80000100800 */
[----:B------:R-:W2:Y:S04]  /*29650*/  LDL.LU R19, [R1+0x3f4] ;  /* 0x0003f40001137983 */ /* 0x000ea80000300800 */
[----:B------:R-:W-:Y:S04]  /*29660*/  STL [R1+0x151c], R10 ;  /* 0x00151c0a01007387 */ /* 0x000fe80000100800 */
[----:B------:R-:W3:Y:S04]  /*29670*/  LDL.LU R20, [R1+0x3bc] ;  /* 0x0003bc0001147983 */ /* 0x000ee80000300800 */
        /* <DEDUP_REMOVED lines=10> */
[----:B------:R-:W4:Y:S04]  /*29720*/  LDL.LU R17, [R1+0x394] ;  /* 0x0003940001117983 */ /* 0x000f280000300800 */
[----:B------:R0:W-:Y:S04]  /*29730*/  STL [R1+0x1548], R23 ;  /* 0x0015481701007387 */ /* 0x0001e80000100800 */
[----:B------:R-:W5:Y:S01]  /*29740*/  LDL.LU R18, [R1+0x378] ;  /* 0x0003780001127983 */ /* 0x000f620000300800 */
[----:B------:R-:W-:-:S02]  /*29750*/  F2FP.SATFINITE.E4M3.F32.PACK_AB_MERGE_C R22, R22, R2, RZ ;  /* 0x000000021616723e */ /* 0x000fc400048070ff */
[C---:B------:R-:W-:Y:S01]  /*29760*/  LOP3.LUT R29, R14.reuse, 0x20, RZ, 0x3c, !PT ;  /* 0x000000200e1d7812 */ /* 0x040fe200078e3cff */
[----:B------:R-:W3:Y:S04]  /*29770*/  LDL.LU R21, [R1+0x32c] ;  /* 0x00032c0001157983 */ /* 0x000ee80000300800 */
[----:B------:R-:W3:Y:S04]  /*29780*/  LDL.LU R2, [R1+0x30c] ;  /* 0x00030c0001027983 */ /* 0x000ee80000300800 */
[----:B------:R-:W-:Y:S04]  /*29790*/  STL [R1+0x154c], R22 ;  /* 0x00154c1601007387 */ /* 0x000fe80000100800 */
[----:B0-----:R-:W3:Y:S04]  /*297a0*/  LDL.LU R23, [R1+0x2ec] ;  /* 0x0002ec0001177983 */ /* 0x001ee80000300800 */
[----:B--2---:R0:W-:Y:S04]  /*297b0*/  STS.U8 [R29+UR7+0x100], R19 ;  /* 0x000100131d007988 */ /* 0x0041e80008000007 */
[----:B0-----:R-:W2:Y:S04]  /*297c0*/  LDL.LU R19, [R1+0x2cc] ;  /* 0x0002cc0001137983 */ /* 0x001ea80000300800 */
[----:B------:R-:W2:Y:S04]  /*297d0*/  LDL.LU R15, [R1+0x2a8] ;  /* 0x0002a800010f7983 */ /* 0x000ea80000300800 */
        /* <DEDUP_REMOVED lines=17> */
[----:B---3--:R0:W-:Y:S04]  /*298f0*/  STS.U8 [R29+UR7+0x500], R20 ;  /* 0x000500141d007988 */ /* 0x0081e80008000007 */
[----:B------:R-:W3:Y:S04]  /*29900*/  LDL.LU R24, [R1+0x90] ;  /* 0x0000900001187983 */ /* 0x000ee80000300800 */
[----:B----4-:R1:W-:Y:S04]  /*29910*/  STS.U8 [R29+UR7+0x900], R17 ;  /* 0x000900111d007988 */ /* 0x0103e80008000007 */
[----:B0-----:R-:W4:Y:S04]  /*29920*/  LDL.LU R20, [R1+0x70] ;  /* 0x0000700001147983 */ /* 0x001f280000300800 */
[----:B-----5:R0:W-:Y:S04]  /*29930*/  STS.U8 [R29+UR7+0xd00], R18 ;  /* 0x000d00121d007988 */ /* 0x0201e80008000007 */
[----:B-1----:R-:W5:Y:S04]  /*29940*/  LDL.LU R17, [R1+0x50] ;  /* 0x0000500001117983 */ /* 0x002f680000300800 */
[----:B0-----:R-:W3:Y:S04]  /*29950*/  LDL R18, [R1+0x28] ;  /* 0x0000280001127983 */ /* 0x001ee80000100800 */
[----:B------:R0:W-:Y:S04]  /*29960*/  STS.U8 [R29+UR7+0x1100], R21 ;  /* 0x001100151d007988 */ /* 0x0001e80008000007 */
[----:B------:R1:W-:Y:S04]  /*29970*/  STS.U8 [R29+UR7+0x1500], R2 ;  /* 0x001500021d007988 */ /* 0x0003e80008000007 */
[----:B0-----:R-:W3:Y:S04]  /*29980*/  LDL.LU R21, [R1+0x18] ;  /* 0x0000180001157983 */ /* 0x001ee80000300800 */
[----:B-1----:R-:W3:Y:S04]  /*29990*/  LDL.LU R2, [R1+0x10] ;  /* 0x0000100001027983 */ /* 0x002ee80000300800 */
[----:B--2---:R0:W-:Y:S04]  /*299a0*/  STS.U8 [R29+UR7+0x1d00], R19 ;  /* 0x001d00131d007988 */ /* 0x0041e80008000007 */
[----:B0-----:R-:W2:Y:S04]  /*299b0*/  LDL.LU R19, [R1+0x3f0] ;  /* 0x0003f00001137983 */ /* 0x001ea80000300800 */
[----:B----4-:R-:W-:Y:S04]  /*299c0*/  STS.U8 [R29+UR7+0x6d00], R20 ;  /* 0x006d00141d007988 */ /* 0x010fe80008000007 */
[----:B-----5:R0:W-:Y:S04]  /*299d0*/  STS.U8 [R29+UR7+0x7100], R17 ;  /* 0x007100111d007988 */ /* 0x0201e80008000007 */
[----:B---3--:R1:W-:Y:S04]  /*299e0*/  STS.U8 [R29+UR7+0x7500], R18 ;  /* 0x007500121d007988 */ /* 0x0083e80008000007 */
[----:B0-----:R-:W3:Y:S04]  /*299f0*/  LDL.LU R17, [R1+0x390] ;  /* 0x0003900001117983 */ /* 0x001ee80000300800 */
[----:B------:R-:W4:Y:S04]  /*29a00*/  LDL.LU R20, [R1+0x374] ;  /* 0x0003740001147983 */ /* 0x000f280000300800 */
        /* <DEDUP_REMOVED lines=23> */
[----:B0-----:R-:W5:Y:S04]  /*29b80*/  LDL.LU R29, [R1+0x3b8] ;  /* 0x0003b800011d7983 */ /* 0x001f680000300800 */
        /* <DEDUP_REMOVED lines=13> */
[----:B------:R-:W-:-:S03]  /*29c60*/  LOP3.LUT R28, R14, 0x30, RZ, 0x3c, !PT ;  /* 0x000000300e1c7812 */ /* 0x000fc600078e3cff */
        /* <DEDUP_REMOVED lines=9> */
[----:B--2---:R0:W-:Y:S04]  /*29d00*/  STS.U8 [R28+UR7+0x180], R19 ;  /* 0x000180131c007988 */ /* 0x0041e80008000007 */
[----:B0-----:R-:W2:Y:S04]  /*29d10*/  LDL.LU R19, [R1+0x6c] ;  /* 0x00006c0001137983 */ /* 0x001ea80000300800 */
[----:B---3--:R0:W-:Y:S04]  /*29d20*/  STS.U8 [R28+UR7+0x980], R17 ;  /* 0x000980111c007988 */ /* 0x0081e80008000007 */
[----:B----4-:R1:W-:Y:S04]  /*29d30*/  STS.U8 [R28+UR7+0xd80], R20 ;  /* 0x000d80141c007988 */ /* 0x0103e80008000007 */
[----:B-----5:R3:W-:Y:S04]  /*29d40*/  STS.U8 [R28+UR7+0x1180], R18 ;  /* 0x001180121c007988 */ /* 0x0207e80008000007 */
[----:B0-----:R-:W4:Y:S04]  /*29d50*/  LDL.LU R17, [R1+0x48] ;  /* 0x0000480001117983 */ /* 0x001f280000300800 */
[----:B-1----:R-:W5:Y:S04]  /*29d60*/  LDL R20, [R1+0x24] ;  /* 0x0000240001147983 */ /* 0x002f680000100800 */
[----:B---3--:R-:W3:Y:S04]  /*29d70*/  LDL.LU R18, [R1+0xc] ;  /* 0x00000c0001127983 */ /* 0x008ee80000300800 */
[----:B------:R0:W-:Y:S04]  /*29d80*/  STS.U8 [R28+UR7+0x1580], R2 ;  /* 0x001580021c007988 */ /* 0x0001e80008000007 */
[----:B0-----:R-:W5:Y:S04]  /*29d90*/  LDL.LU R2, [R1+0x8] ;  /* 0x0000080001027983 */ /* 0x001f680000300800 */
[----:B------:R-:W-:Y:S04]  /*29da0*/  STL [R1+0x157c], R14 ;  /* 0x00157c0e01007387 */ /* 0x000fe80000100800 */
[----:B------:R0:W-:Y:S02]  /*29db0*/  STS.U8 [R28+UR7+0x580], R29 ;  /* 0x0005801d1c007988 */ /* 0x0001e40008000007 */
[----:B0-----:R-:W-:-:S02]  /*29dc0*/  LOP3.LUT R29, R14, 0x40, RZ, 0x3c, !PT ;  /* 0x000000400e1d7812 */ /* 0x001fc400078e3cff */
[----:B--2---:R0:W-:Y:S04]  /*29dd0*/  STS.U8 [R28+UR7+0x6d80], R19 ;  /* 0x006d80131c007988 */ /* 0x0041e80008000007 */
[----:B0-----:R-:W2:Y:S04]  /*29de0*/  LDL.LU R19, [R1+0x3dc] ;  /* 0x0003dc0001137983 */ /* 0x001ea80000300800 */
[----:B----4-:R0:W-:Y:S04]  /*29df0*/  STS.U8 [R28+UR7+0x7180], R17 ;  /* 0x007180111c007988 */ /* 0x0101e80008000007 */
[----:B---3--:R1:W-:Y:S04]  /*29e00*/  STS.U8 [R28+UR7+0x7980], R18 ;  /* 0x007980121c007988 */ /* 0x0083e80008000007 */
[----:B0-----:R-:W3:Y:S04]  /*29e10*/  LDL.LU R17, [R1+0x3b4] ;  /* 0x0003b40001117983 */ /* 0x001ee80000300800 */
[----:B-1----:R-:W4:Y:S04]  /*29e20*/  LDL.LU R18, [R1+0x38c] ;  /* 0x00038c0001127983 */ /* 0x002f280000300800 */
        /* <DEDUP_REMOVED lines=22> */
[----:B-----5:R0:W-:Y:S04]  /*29f90*/  STS.U8 [R28+UR7+0x7d80], R2 ;  /* 0x007d80021c007988 */ /* 0x0201e80008000007 */
        /* <DEDUP_REMOVED lines=29> */
[----:B0-----:R-:W3:Y:S04]  /*2a170*/  LDL R17, [R1+0x20] ;  /* 0x0000200001117983 */ /* 0x001ee80000100800 */
[----:B------:R0:W-:Y:S04]  /*2a180*/  STS.U8 [R29+UR7+0xe00], R14 ;  /* 0x000e000e1d007988 */ /* 0x0001e80008000007 */
[----:B-1----:R-:W4:Y:S04]  /*2a190*/  LDL.LU R18, [R1] ;  /* 0x0000000001127983 */ /* 0x002f280000300800 */
[----:B0-----:R-:W2:Y:S04]  /*2a1a0*/  LDL.LU R14, [R1+0x157c] ;  /* 0x00157c00010e7983 */ /* 0x001ea80000300800 */
[----:B-----5:R0:W-:Y:S04]  /*2a1b0*/  STS.U8 [R29+UR7+0x1200], R2 ;  /* 0x001200021d007988 */ /* 0x0201e80008000007 */
[----:B------:R1:W-:Y:S04]  /*2a1c0*/  STS.U8 [R29+UR7+0x1600], R28 ;  /* 0x0016001c1d007988 */ /* 0x0003e80008000007 */
[----:B0-----:R-:W5:Y:S04]  /*2a1d0*/  LDL.LU R2, [R1+0x1578] ;  /* 0x0015780001027983 */ /* 0x001f680000300800 */
[----:B---3--:R0:W-:Y:S04]  /*2a1e0*/  STS.U8 [R29+UR7+0x7600], R17 ;  /* 0x007600111d007988 */ /* 0x0081e80008000007 */
[----:B--2---:R2:W-:Y:S01]  /*2a1f0*/  STL [R1+0x1570], R14 ;  /* 0x0015700e01007387 */ /* 0x0045e20000100800 */
[----:B-1----:R-:W-:-:S03]  /*2a200*/  LOP3.LUT R28, R14, 0x50, RZ, 0x3c, !PT ;  /* 0x000000500e1c7812 */ /* 0x002fc600078e3cff */
[----:B0-----:R-:W3:Y:S04]  /*2a210*/  LDL.LU R17, [R1+0x3d8] ;  /* 0x0003d80001117983 */ /* 0x001ee80000300800 */
[----:B--2---:R-:W2:Y:S04]  /*2a220*/  LDL.LU R14, [R1+0x388] ;  /* 0x00038800010e7983 */ /* 0x004ea80000300800 */
[----:B------:R-:W-:Y:S04]  /*2a230*/  STS.U8 [R29+UR7+0x7200], R19 ;  /* 0x007200131d007988 */ /* 0x000fe80008000007 */
[----:B----4-:R-:W-:Y:S04]  /*2a240*/  STS.U8 [R29+UR7+0x7a00], R18 ;  /* 0x007a00121d007988 */ /* 0x010fe80008000007 */
[----:B------:R-:W-:Y:S04]  /*2a250*/  STS.U8 [R29+UR7+0x1a00], R22 ;  /* 0x001a00161d007988 */ /* 0x000fe80008000007 */
[----:B------:R-:W-:Y:S04]  /*2a260*/  STS.U8 [R29+UR7+0x1e00], R23 ;  /* 0x001e00171d007988 */ /* 0x000fe80008000007 */
[----:B------:R-:W-:Y:S04]  /*2a270*/  STS.U8 [R29+UR7+0x2200], R15 ;  /* 0x0022000f1d007988 */ /* 0x000fe80008000007 */
[----:B--2---:R0:W-:Y:S04]  /*2a280*/  STL [R1+0x1574], R14 ;  /* 0x0015740e01007387 */ /* 0x0041e80000100800 */
[----:B0-----:R-:W2:Y:S04]  /*2a290*/  LDL.LU R14, [R1+0x3b0] ;  /* 0x0003b000010e7983 */ /* 0x001ea80000300800 */
[----:B------:R-:W4:Y:S04]  /*2a2a0*/  LDL.LU R19, [R1+0x35c] ;  /* 0x00035c0001137983 */ /* 0x000f280000300800 */
[----:B------:R-:W4:Y:S04]  /*2a2b0*/  LDL.LU R18, [R1+0x320] ;  /* 0x0003200001127983 */ /* 0x000f280000300800 */
[----:B------:R-:W4:Y:S04]  /*2a2c0*/  LDL.LU R22, [R1+0x2c0] ;  /* 0x0002c00001167983 */ /* 0x000f280000300800 */
[----:B------:R-:W4:Y:S04]  /*2a2d0*/  LDL.LU R23, [R1+0x29c] ;  /* 0x00029c0001177983 */ /* 0x000f280000300800 */
[----:B------:R0:W-:Y:S04]  /*2a2e0*/  STS.U8 [R29+UR7+0x2600], R13 ;  /* 0x0026000d1d007988 */ /* 0x0001e80008000007 */
[----:B------:R-:W4:Y:S04]  /*2a2f0*/  LDL.LU R15, [R1+0x27c] ;  /* 0x00027c00010f7983 */ /* 0x000f280000300800 */
[----:B------:R1:W-:Y:S04]  /*2a300*/  STS.U8 [R29+UR7+0x2a00], R25 ;  /* 0x002a00191d007988 */ /* 0x0003e80008000007 */
[----:B0-----:R-:W4:Y:S04]  /*2a310*/  LDL.LU R13, [R1+0x25c] ;  /* 0x00025c00010d7983 */ /* 0x001f280000300800 */
[----:B------:R0:W-:Y:S04]  /*2a320*/  STS.U8 [R29+UR7+0x2e00], R16 ;  /* 0x002e00101d007988 */ /* 0x0001e80008000007 */
[----:B-1----:R-:W4:Y:S04]  /*2a330*/  LDL.LU R25, [R1+0x23c] ;  /* 0x00023c0001197983 */ /* 0x002f280000300800 */
        /* <DEDUP_REMOVED lines=30> */
[----:B-----5:R0:W-:Y:S04]  /*2a520*/  STS.U8 [R29+UR7+0x7e00], R2 ;  /* 0x007e00021d007988 */ /* 0x0201e80008000007 */
[----:B-1----:R-:W5:Y:S04]  /*2a530*/  LDL.LU R21, [R1+0x64] ;  /* 0x0000640001157983 */ /* 0x002f680000300800 */
[----:B------:R1:W-:Y:S04]  /*2a540*/  STS.U8 [R29+UR7+0x6e00], R20 ;  /* 0x006e00141d007988 */ /* 0x0003e80008000007 */
[----:B0-----:R-:W4:Y:S04]  /*2a550*/  LDL.LU R2, [R1+0x300] ;  /* 0x0003000001027983 */ /* 0x001f280000300800 */
[----:B---3--:R0:W-:Y:S04]  /*2a560*/  STS.U8 [R28+UR7+0x280], R17 ;  /* 0x000280111c007988 */ /* 0x0081e80008000007 */
[----:B-1----:R-:W3:Y:S04]  /*2a570*/  LDL.LU R29, [R1+0x2e0] ;  /* 0x0002e000011d7983 */ /* 0x002ee80000300800 */
[----:B------:R-:W3:Y:S04]  /*2a580*/  LDL.LU R20, [R1+0x3c] ;  /* 0x00003c0001147983 */ /* 0x000ee80000300800 */
[----:B0-----:R-:W3:Y:S04]  /*2a590*/  LDL.LU R17, [R1+0x14] ;  /* 0x0000140001117983 */ /* 0x001ee80000300800 */
[----:B--2---:R0:W-:Y:S04]  /*2a5a0*/  STS.U8 [R28+UR7+0x680], R14 ;  /* 0x0006800e1c007988 */ /* 0x0041e80008000007 */
[----:B0-----:R-:W2:Y:S04]  /*2a5b0*/  LDL.LU R14, [R1+0x1574] ;  /* 0x00157400010e7983 */ /* 0x001ea80000300800 */
[----:B--2---:R0:W-:Y:S04]  /*2a5c0*/  STS.U8 [R28+UR7+0xa80], R14 ;  /* 0x000a800e1c007988 */ /* 0x0041e80008000007 */
[----:B0-----:R-:W2:Y:S04]  /*2a5d0*/  LDL.LU R14, [R1+0x1570] ;  /* 0x00157000010e7983 */ /* 0x001ea80000300800 */
[----:B----4-:R0:W-:Y:S04]  /*2a5e0*/  STS.U8 [R28+UR7+0xe80], R19 ;  /* 0x000e80131c007988 */ /* 0x0101e80008000007 */
[----:B------:R1:W-:Y:S04]  /*2a5f0*/  STS.U8 [R28+UR7+0x1280], R18 ;  /* 0x001280121c007988 */ /* 0x0003e80008000007 */
[----:B------:R2:W-:Y:S04]  /*2a600*/  STS.U8 [R28+UR7+0x1680], R2 ;  /* 0x001680021c007988 */ /* 0x0005e80008000007 */
[----:B0-----:R-:W4:Y:S04]  /*2a610*/  LDL.LU R19, [R1+0x156c] ;  /* 0x00156c0001137983 */ /* 0x001f280000300800 */
[----:B-1----:R-:W3:Y:S01]  /*2a620*/  LDL.LU R18, [R1+0x1568] ;  /* 0x0015680001127983 */ /* 0x002ee20000300800 */
[----:B--2---:R-:W-:-:S03]  /*2a630*/  LOP3.LUT R2, R14, 0x60, RZ, 0x3c, !PT ;  /* 0x000000600e027812 */ /* 0x004fc600078e3cff */
[----:B------:R0:W-:Y:S04]  /*2a640*/  STL [R1+0x155c], R14 ;  /* 0x00155c0e01007387 */ /* 0x0001e80000100800 */
[----:B0-----:R-:W2:Y:S04]  /*2a650*/  LDL.LU R14, [R1+0x384] ;  /* 0x00038400010e7983 */ /* 0x001ea80000300800 */
[----:B--2---:R0:W-:Y:S04]  /*2a660*/  STL [R1+0x1560], R14 ;  /* 0x0015600e01007387 */ /* 0x0041e80000100800 */
[----:B0-----:R-:W2:Y:S04]  /*2a670*/  LDL.LU R14, [R1+0x39c] ;  /* 0x00039c00010e7983 */ /* 0x001ea80000300800 */
[----:B------:R-:W-:Y:S04]  /*2a680*/  STS.U8 [R28+UR7+0x6a80], R24 ;  /* 0x006a80181c007988 */ /* 0x000fe80008000007 */
[----:B---3--:R-:W-:Y:S04]  /*2a690*/  STS.U8 [R28+UR7+0x7280], R20 ;  /* 0x007280141c007988 */ /* 0x008fe80008000007 */
[----:B------:R-:W-:Y:S04]  /*2a6a0*/  STS.U8 [R28+UR7+0x1a80], R29 ;  /* 0x001a801d1c007988 */ /* 0x000fe80008000007 */
[----:B------:R-:W-:Y:S04]  /*2a6b0*/  STS.U8 [R28+UR7+0x1e80], R22 ;  /* 0x001e80161c007988 */ /* 0x000fe80008000007 */
[----:B------:R-:W-:Y:S04]  /*2a6c0*/  STS.U8 [R28+UR7+0x2280], R23 ;  /* 0x002280171c007988 */ /* 0x000fe80008000007 */
[----:B--2---:R0:W-:Y:S04]  /*2a6d0*/  STL [R1+0x1564], R14 ;  /* 0x0015640e01007387 */ /* 0x0041e80000100800 */
[----:B0-----:R-:W2:Y:S04]  /*2a6e0*/  LDL.LU R14, [R1+0x3d4] ;  /* 0x0003d400010e7983 */ /* 0x001ea80000300800 */
[----:B------:R-:W3:Y:S04]  /*2a6f0*/  LDL.LU R24, [R1+0x338] ;  /* 0x0003380001187983 */ /* 0x000ee80000300800 */
[----:B------:R-:W3:Y:S04]  /*2a700*/  LDL.LU R20, [R1+0x31c] ;  /* 0x00031c0001147983 */ /* 0x000ee80000300800 */
[----:B------:R-:W3:Y:S04]  /*2a710*/  LDL.LU R29, [R1+0x298] ;  /* 0x00029800011d7983 */ /* 0x000ee80000300800 */
[----:B------:R-:W3:Y:S04]  /*2a720*/  LDL.LU R22, [R1+0x278] ;  /* 0x0002780001167983 */ /* 0x000ee80000300800 */
[----:B------:R0:W-:Y:S04]  /*2a730*/  STS.U8 [R28+UR7+0x2680], R15 ;  /* 0x0026800f1c007988 */ /* 0x0001e80008000007 */
[----:B------:R-:W3:Y:S04]  /*2a740*/  LDL.LU R23, [R1+0x258] ;  /* 0x0002580001177983 */ /* 0x000ee80000300800 */
[----:B------:R1:W-:Y:S04]  /*2a750*/  STS.U8 [R28+UR7+0x2a80], R13 ;  /* 0x002a800d1c007988 */ /* 0x0003e80008000007 */
[----:B0-----:R-:W3:Y:S04]  /*2a760*/  LDL.LU R15, [R1+0x238] ;  /* 0x00023800010f7983 */ /* 0x001ee80000300800 */
[----:B------:R0:W-:Y:S04]  /*2a770*/  STS.U8 [R28+UR7+0x2e80], R25 ;  /* 0x002e80191c007988 */ /* 0x0001e80008000007 */
[----:B-1----:R-:W3:Y:S04]  /*2a780*/  LDL.LU R13, [R1+0x218] ;  /* 0x00021800010d7983 */ /* 0x002ee80000300800 */
        /* <DEDUP_REMOVED lines=28> */
[----:B-----5:R1:W-:Y:S04]  /*2a950*/  STS.U8 [R28+UR7+0x6e80], R21 ;  /* 0x006e80151c007988 */ /* 0x0203e80008000007 */
[----:B0-----:R-:W5:Y:S04]  /*2a960*/  LDL.LU R27, [R1+0x5c] ;  /* 0x00005c00011b7983 */ /* 0x001f680000300800 */
[----:B------:R0:W-:Y:S04]  /*2a970*/  STS.U8 [R28+UR7+0x7680], R17 ;  /* 0x007680111c007988 */ /* 0x0001e80008000007 */
[----:B-1----:R-:W3:Y:S04]  /*2a980*/  LDL.LU R21, [R1+0x34] ;  /* 0x0000340001157983 */ /* 0x002ee80000300800 */
[----:B------:R1:W-:Y:S04]  /*2a990*/  STS.U8 [R28+UR7+0x7a80], R18 ;  /* 0x007a80121c007988 */ /* 0x0003e80008000007 */
[----:B0-----:R-:W3:Y:S04]  /*2a9a0*/  LDL.LU R17, [R1+0x4] ;  /* 0x0000040001117983 */ /* 0x001ee80000300800 */
[----:B----4-:R0:W-:Y:S04]  /*2a9b0*/  STS.U8 [R28+UR7+0x7e80], R19 ;  /* 0x007e80131c007988 */ /* 0x0101e80008000007 */
[----:B-1----:R-:W4:Y:S04]  /*2a9c0*/  LDL.LU R18, [R1+0x2bc] ;  /* 0x0002bc0001127983 */ /* 0x002f280000300800 */
[----:B0-----:R-:W3:Y:S04]  /*2a9d0*/  LDL.LU R19, [R1+0x2fc] ;  /* 0x0002fc0001137983 */ /* 0x001ee80000300800 */
[----:B------:R-:W3:Y:S04]  /*2a9e0*/  LDL.LU R28, [R1+0x2dc] ;  /* 0x0002dc00011c7983 */ /* 0x000ee80000300800 */
[----:B--2---:R0:W-:Y:S04]  /*2a9f0*/  STS.U8 [R2+UR7+0x300], R14 ;  /* 0x0003000e02007988 */ /* 0x0041e80008000007 */
[----:B0-----:R-:W2:Y:S04]  /*2aa00*/  LDL.LU R14, [R1+0x1564] ;  /* 0x00156400010e7983 */ /* 0x001ea80000300800 */
[----:B--2---:R0:W-:Y:S04]  /*2aa10*/  STS.U8 [R2+UR7+0x700], R14 ;  /* 0x0007000e02007988 */ /* 0x0041e80008000007 */
[----:B0-----:R-:W2:Y:S04]  /*2aa20*/  LDL.LU R14, [R1+0x1560] ;  /* 0x00156000010e7983 */ /* 0x001ea80000300800 */
[----:B---3--:R-:W-:Y:S04]  /*2aa30*/  STS.U8 [R2+UR7+0xf00], R24 ;  /* 0x000f001802007988 */ /* 0x008fe80008000007 */
[----:B------:R-:W-:Y:S04]  /*2aa40*/  STS.U8 [R2+UR7+0x1300], R20 ;  /* 0x0013001402007988 */ /* 0x000fe80008000007 */
[----:B------:R-:W-:Y:S04]  /*2aa50*/  STS.U8 [R2+UR7+0x2700], R22 ;  /* 0x0027001602007988 */ /* 0x000fe80008000007 */
[----:B--2---:R0:W-:Y:S04]  /*2aa60*/  STS.U8 [R2+UR7+0xb00], R14 ;  /* 0x000b000e02007988 */ /* 0x0041e80008000007 */
[----:B0-----:R-:W2:Y:S04]  /*2aa70*/  LDL.LU R14, [R1+0x155c] ;  /* 0x00155c00010e7983 */ /* 0x001ea80000300800 */
[----:B------:R-:W3:Y:S04]  /*2aa80*/  LDL.LU R24, [R1+0x1558] ;  /* 0x0015580001187983 */ /* 0x000ee80000300800 */
[----:B------:R-:W2:Y:S04]  /*2aa90*/  LDL.LU R20, [R1+0x1554] ;  /* 0x0015540001147983 */ /* 0x000ea80000300800 */
[----:B------:R-:W2:Y:S04]  /*2aaa0*/  LDL.LU R22, [R1+0x398] ;  /* 0x0003980001167983 */ /* 0x000ea80000300800 */
[----:B------:R-:W-:Y:S04]  /*2aab0*/  STS.U8 [R2+UR7+0x2b00], R23 ;  /* 0x002b001702007988 */ /* 0x000fe80008000007 */
[----:B------:R-:W-:Y:S04]  /*2aac0*/  STS.U8 [R2+UR7+0x2f00], R15 ;  /* 0x002f000f02007988 */ /* 0x000fe80008000007 */
[----:B------:R-:W-:Y:S04]  /*2aad0*/  STS.U8 [R2+UR7+0x3300], R13 ;  /* 0x0033000d02007988 */ /* 0x000fe80008000007 */
[----:B------:R-:W-:Y:S04]  /*2aae0*/  STS.U8 [R2+UR7+0x3700], R25 ;  /* 0x0037001902007988 */ /* 0x000fe80008000007 */
[----:B------:R-:W-:Y:S04]  /*2aaf0*/  STS.U8 [R2+UR7+0x3b00], R16 ;  /* 0x003b001002007988 */ /* 0x000fe80008000007 */
[----:B--2---:R0:W-:Y:S04]  /*2ab00*/  STL [R1+0x1550], R22 ;  /* 0x0015501601007387 */ /* 0x0041e80000100800 */
[----:B0-----:R-:W2:Y:S04]  /*2ab10*/  LDL.LU R22, [R1+0x3d0] ;  /* 0x0003d00001167983 */ /* 0x001ea80000300800 */
[----:B------:R-:W2:Y:S04]  /*2ab20*/  LDL.LU R23, [R1+0x380] ;  /* 0x0003800001177983 */ /* 0x000ea80000300800 */
[----:B------:R-:W2:Y:S04]  /*2ab30*/  LDL.LU R15, [R1+0x334] ;  /* 0x00033400010f7983 */ /* 0x000ea80000300800 */
[----:B------:R-:W2:Y:S04]  /*2ab40*/  LDL.LU R13, [R1+0x314] ;  /* 0x00031400010d7983 */ /* 0x000ea80000300800 */
[----:B------:R-:W2:Y:S04]  /*2ab50*/  LDL.LU R25, [R1+0x2f4] ;  /* 0x0002f40001197983 */ /* 0x000ea80000300800 */
[----:B------:R0:W-:Y:S04]  /*2ab60*/  STS.U8 [R2+UR7+0x3f00], R26 ;  /* 0x003f001a02007988 */ /* 0x0001e80008000007 */
[----:B------:R-:W2:Y:S04]  /*2ab70*/  LDL.LU R16, [R1+0x2d4] ;  /* 0x0002d40001107983 */ /* 0x000ea80000300800 */
[----:B------:R1:W-:Y:S04]  /*2ab80*/  STS.U8 [R2+UR7+0x4300], R12 ;  /* 0x0043000c02007988 */ /* 0x0003e80008000007 */
[----:B0-----:R-:W2:Y:S04]  /*2ab90*/  LDL.LU R26, [R1+0x2b4] ;  /* 0x0002b400011a7983 */ /* 0x001ea80000300800 */
[----:B------:R0:W-:Y:S04]  /*2aba0*/  STS.U8 [R2+UR7+0x4700], R11 ;  /* 0x0047000b02007988 */ /* 0x0001e80008000007 */
[----:B-1----:R-:W2:Y:S04]  /*2abb0*/  LDL.LU R12, [R1+0x290] ;  /* 0x00029000010c7983 */ /* 0x002ea80000300800 */
        /* <DEDUP_REMOVED lines=18> */
[----:B----4-:R0:W-:Y:S04]  /*2ace0*/  STS.U8 [R2+UR7+0x1f00], R18 ;  /* 0x001f001202007988 */ /* 0x0101e80008000007 */
[----:B-----5:R4:W-:Y:S04]  /*2acf0*/  STS.U8 [R2+UR7+0x6f00], R27 ;  /* 0x006f001b02007988 */ /* 0x0209e80008000007 */
[----:B-1----:R-:W5:Y:S01]  /*2ad00*/  LDL.LU R0, [R1+0x158] ;  /* 0x0001580001007983 */ /* 0x002f620000300800 */
[----:B0-----:R-:W-:-:S03]  /*2ad10*/  LOP3.LUT R18, R14, 0x70, RZ, 0x3c, !PT ;  /* 0x000000700e127812 */ /* 0x001fc600078e3cff */
[----:B------:R0:W-:Y:S04]  /*2ad20*/  STS.U8 [R2+UR7+0x7300], R21 ;  /* 0x0073001502007988 */ /* 0x0001e80008000007 */
[----:B----4-:R-:W4:Y:S04]  /*2ad30*/  LDL.LU R27, [R1+0x138] ;  /* 0x00013800011b7983 */ /* 0x010f280000300800 */
        /* <DEDUP_REMOVED lines=10> */
[----:B0-----:R-:W4:Y:S04]  /*2ade0*/  LDL R29, [R1+0x2c] ;  /* 0x00002c00011d7983 */ /* 0x001f280000100800 */
[----:B---3--:R0:W-:Y:S04]  /*2adf0*/  STS.U8 [R2+UR7+0x7f00], R24 ;  /* 0x007f001802007988 */ /* 0x0081e80008000007 */
[----:B-1----:R-:W3:Y:S04]  /*2ae00*/  LDL.LU R20, [R1+0x98] ;  /* 0x0000980001147983 */ /* 0x002ee80000300800 */
[----:B0-----:R-:W3:Y:S04]  /*2ae10*/  LDL.LU R24, [R1+0xd0] ;  /* 0x0000d00001187983 */ /* 0x001ee80000300800 */
[----:B------:R-:W3:Y:S04]  /*2ae20*/  LDL.LU R2, [R1+0xb4] ;  /* 0x0000b40001027983 */ /* 0x000ee80000300800 */
[----:B--2---:R0:W-:Y:S04]  /*2ae30*/  STS.U8 [R18+UR7+0x380], R22 ;  /* 0x0003801612007988 */ /* 0x0041e80008000007 */
[----:B0-----:R-:W2:Y:S04]  /*2ae40*/  LDL.LU R22, [R1+0x1550] ;  /* 0x0015500001167983 */ /* 0x001ea80000300800 */
[----:B------:R-:W-:Y:S04]  /*2ae50*/  STS.U8 [R18+UR7+0xb80], R23 ;  /* 0x000b801712007988 */ /* 0x000fe80008000007 */
[----:B------:R-:W-:Y:S04]  /*2ae60*/  STS.U8 [R18+UR7+0xf80], R15 ;  /* 0x000f800f12007988 */ /* 0x000fe80008000007 */
[----:B------:R-:W-:Y:S04]  /*2ae70*/  STS.U8 [R18+UR7+0x1380], R13 ;  /* 0x0013800d12007988 */ /* 0x000fe80008000007 */
[----:B------:R-:W-:Y:S04]  /*2ae80*/  STS.U8 [R18+UR7+0x1780], R25 ;  /* 0x0017801912007988 */ /* 0x000fe80008000007 */
[----:B------:R-:W-:Y:S04]  /*2ae90*/  STS.U8 [R18+UR7+0x1b80], R16 ;  /* 0x001b801012007988 */ /* 0x000fe80008000007 */
[----:B--2---:R0:W-:Y:S04]  /*2aea0*/  STS.U8 [R18+UR7+0x780], R22 ;  /* 0x0007801612007988 */ /* 0x0041e80008000007 */
[----:B------:R1:W-:Y:S04]  /*2aeb0*/  STS.U8 [R18+UR7+0x1f80], R26 ;  /* 0x001f801a12007988 */ /* 0x0003e80008000007 */
[----:B0-----:R-:W2:Y:S04]  /*2aec0*/  LDL.LU R22, [R1+0x154c] ;  /* 0x00154c0001167983 */ /* 0x001ea80000300800 */
[----:B------:R-:W2:Y:S04]  /*2aed0*/  LDL.LU R23, [R1+0x1548] ;  /* 0x0015480001177983 */ /* 0x000ea80000300800 */
[----:B------:R-:W2:Y:S04]  /*2aee0*/  LDL.LU R15, [R1+0x1544] ;  /* 0x00154400010f7983 */ /* 0x000ea80000300800 */
[----:B------:R-:W2:Y:S04]  /*2aef0*/  LDL.LU R13, [R1+0x1540] ;  /* 0x00154000010d7983 */ /* 0x000ea80000300800 */
[----:B------:R-:W2:Y:S04]  /*2af00*/  LDL.LU R25, [R1+0x153c] ;  /* 0x00153c0001197983 */ /* 0x000ea80000300800 */
[----:B------:R-:W2:Y:S04]  /*2af10*/  LDL.LU R16, [R1+0x1538] ;  /* 0x0015380001107983 */ /* 0x000ea80000300800 */
[----:B-1----:R-:W2:Y:S04]  /*2af20*/  LDL.LU R26, [R1+0x1534] ;  /* 0x00153400011a7983 */ /* 0x002ea80000300800 */
[----:B------:R0:W-:Y:S04]  /*2af30*/  STS.U8 [R18+UR7+0x2380], R12 ;  /* 0x0023800c12007988 */ /* 0x0001e80008000007 */
[----:B------:R1:W-:Y:S04]  /*2af40*/  STS.U8 [R18+UR7+0x2780], R11 ;  /* 0x0027800b12007988 */ /* 0x0003e80008000007 */
[----:B------:R3:W-:Y:S04]  /*2af50*/  STS.U8 [R18+UR7+0x2b80], R9 ;  /* 0x002b800912007988 */ /* 0x0007e80008000007 */
[----:B0-----:R-:W2:Y:S04]  /*2af60*/  LDL.LU R12, [R1+0x1530] ;  /* 0x00153000010c7983 */ /* 0x001ea80000300800 */
[----:B-1----:R-:W2:Y:S04]  /*2af70*/  LDL.LU R11, [R1+0x152c] ;  /* 0x00152c00010b7983 */ /* 0x002ea80000300800 */
[----:B---3--:R-:W3:Y:S04]  /*2af80*/  LDL.LU R9, [R1+0x1528] ;  /* 0x0015280001097983 */ /* 0x008ee80000300800 */
[----:B------:R0:W-:Y:S04]  /*2af90*/  STS.U8 [R18+UR7+0x2f80], R7 ;  /* 0x002f800712007988 */ /* 0x0001e80008000007 */
[----:B------:R1:W-:Y:S04]  /*2afa0*/  STS.U8 [R18+UR7+0x3380], R5 ;  /* 0x0033800512007988 */ /* 0x0003e80008000007 */
[----:B------:R4:W-:Y:S04]  /*2afb0*/  STS.U8 [R18+UR7+0x3780], R10 ;  /* 0x0037800a12007988 */ /* 0x0009e80008000007 */
[----:B0-----:R-:W3:Y:S04]  /*2afc0*/  LDL.LU R7, [R1+0x1524] ;  /* 0x0015240001077983 */ /* 0x001ee80000300800 */
[----:B-1----:R-:W3:Y:S04]  /*2afd0*/  LDL.LU R5, [R1+0x1520] ;  /* 0x0015200001057983 */ /* 0x002ee80000300800 */
[----:B----4-:R-:W4:Y:S04]  /*2afe0*/  LDL.LU R10, [R1+0x151c] ;  /* 0x00151c00010a7983 */ /* 0x010f280000300800 */
[----:B------:R0:W-:Y:S04]  /*2aff0*/  STS.U8 [R18+UR7+0x3b80], R8 ;  /* 0x003b800812007988 */ /* 0x0001e80008000007 */
[----:B------:R1:W-:Y:S04]  /*2b000*/  STS.U8 [R18+UR7+0x3f80], R6 ;  /* 0x003f800612007988 */ /* 0x0003e80008000007 */
[----:B------:R5:W-:Y:S04]  /*2b010*/  STS.U8 [R18+UR7+0x4380], R4 ;  /* 0x0043800412007988 */ /* 0x000be80008000007 */
[----:B0-----:R-:W4:Y:S04]  /*2b020*/  LDL.LU R8, [R1+0x1518] ;  /* 0x0015180001087983 */ /* 0x001f280000300800 */
[----:B-1----:R-:W4:Y:S04]  /*2b030*/  LDL.LU R6, [R1+0x1514] ;  /* 0x0015140001067983 */ /* 0x002f280000300800 */
        /* <DEDUP_REMOVED lines=13> */
[----:B------:R-:W-:Y:S04]  /*2b110*/  STS.U8 [R18+UR7+0x5f80], R24 ;  /* 0x005f801812007988 */ /* 0x000fe80008000007 */
[----:B------:R-:W-:Y:S04]  /*2b120*/  STS.U8 [R18+UR7+0x6380], R2 ;  /* 0x0063800212007988 */ /* 0x000fe80008000007 */
[----:B------:R-:W-:Y:S04]  /*2b130*/  STS.U8 [R18+UR7+0x6780], R20 ;  /* 0x0067801412007988 */ /* 0x000fe80008000007 */
[----:B------:R2:W-:Y:S04]  /*2b140*/  STS.U8 [R18+UR7+0x6b80], R19 ;  /* 0x006b801312007988 */ /* 0x0005e80008000007 */
[----:B------:R-:W-:Y:S04]  /*2b150*/  STS.U8 [R18+UR7+0x6f80], R28 ;  /* 0x006f801c12007988 */ /* 0x000fe80008000007 */
[----:B------:R-:W-:Y:S01]  /*2b160*/  STS.U8 [R18+UR7+0x7380], R29 ;  /* 0x0073801d12007988 */ /* 0x000fe20008000007 */
[----:B--2---:R-:W-:-:S02]  /*2b170*/  F2FP.F16.E4M3.UNPACK_B R19, R22 ;  /* 0x00000016ff13723e */ /* 0x004fc400020006ff */
[----:B---3--:R-:W-:Y:S02]  /*2b180*/  F2FP.F16.E4M3.UNPACK_B R7, R7 ;  /* 0x00000007ff07723e */ /* 0x008fe400020006ff */
[----:B------:R-:W-:Y:S02]  /*2b190*/  F2FP.F16.E4M3.UNPACK_B R5, R5 ;  /* 0x00000005ff05723e */ /* 0x000fe400020006ff */
[----:B----4-:R-:W-:Y:S02]  /*2b1a0*/  F2FP.F16.E4M3.UNPACK_B R6, R6 ;  /* 0x00000006ff06723e */ /* 0x010fe400020006ff */
[----:B-----5:R-:W-:Y:S01]  /*2b1b0*/  F2FP.F16.E4M3.UNPACK_B R4, R4 ;  /* 0x00000004ff04723e */ /* 0x020fe200020006ff */
[----:B------:R-:W-:Y:S04]  /*2b1c0*/  STS.U8 [R18+UR7+0x7f80], R14 ;  /* 0x007f800e12007988 */ /* 0x000fe80008000007 */
[----:B------:R-:W-:Y:S04]  /*2b1d0*/  STS.U8 [R18+UR7+0x7b80], R21 ;  /* 0x007b801512007988 */ /* 0x000fe80008000007 */
[----:B------:R0:W-:Y:S01]  /*2b1e0*/  STS.U8 [R18+UR7+0x7780], R17 ;  /* 0x0077801112007988 */ /* 0x0001e20008000007 */
[----:B------:R-:W-:-:S05]  /*2b1f0*/  IMAD.SHL.U32 R27, R27, 0x8, RZ ;  /* 0x000000081b1b7824 */ /* 0x000fca00078e00ff */
[----:B------:R-:W-:Y:S04]  /*2b200*/  STL [R1+0x2a8], R27 ;  /* 0x0002a81b01007387 */ /* 0x000fe80000100800 */
[----:B------:R-:W-:Y:S04]  /*2b210*/  STL.64 [R1+0x14f0], R6 ;  /* 0x0014f00601007387 */ /* 0x000fe80000100a00 */
[----:B------:R-:W-:Y:S01]  /*2b220*/  STL.64 [R1+0x14e8], R4 ;  /* 0x0014e80401007387 */ /* 0x000fe20000100a00 */
[----:B------:R-:W-:Y:S06]  /*2b230*/  BAR.SYNC.DEFER_BLOCKING 0x0 ;  /* 0x0000000000007b1d */ /* 0x000fec0000010000 */
[----:B------:R-:W1:Y:S01]  /*2b240*/  LDSM.16.M88.4 R4, [R0+UR7] ;  /* 0x000000070004783b */ /* 0x000e620008000200 */
[----:B0-----:R-:W-:-:S03]  /*2b250*/  F2FP.F16.E4M3.UNPACK_B R17, R23 ;  /* 0x00000017ff11723e */ /* 0x001fc600020006ff */
[----:B-1----:R-:W-:Y:S01]  /*2b260*/  STL.64 [R1+0x150], R4 ;  /* 0x0001500401007387 */ /* 0x002fe20000100a00 */
[----:B------:R-:W-:Y:S02]  /*2b270*/  IMAD.MOV.U32 R22, RZ, RZ, R4 ;  /* 0x000000ffff167224 */ /* 0x000fe400078e0004 */
[----:B------:R-:W-:Y:S01]  /*2b280*/  IMAD.MOV.U32 R23, RZ, RZ, R5 ;  /* 0x000000ffff177224 */ /* 0x000fe200078e0005 */
[----:B------:R-:W-:Y:S04]  /*2b290*/  STL.64 [R1+0x158], R6 ;  /* 0x0001580601007387 */ /* 0x000fe80000100a00 */
[----:B------:R-:W0:Y:S01]  /*2b2a0*/  LDSM.16.M88.4 R4, [R0+UR7+0x1000] ;  /* 0x001000070004783b */ /* 0x000e220008000200 */
[----:B------:R-:W-:-:S03]  /*2b2b0*/  F2FP.F16.E4M3.UNPACK_B R18, R25 ;  /* 0x00000019ff12723e */ /* 0x000fc600020006ff */
[----:B0-----:R-:W-:Y:S01]  /*2b2c0*/  STL.64 [R1+0x160], R4 ;  /* 0x0001600401007387 */ /* 0x001fe20000100a00 */
[----:B------:R-:W-:Y:S02]  /*2b2d0*/  IMAD.MOV.U32 R24, RZ, RZ, R4 ;  /* 0x000000ffff187224 */ /* 0x000fe400078e0004 */
[----:B------:R-:W-:Y:S01]  /*2b2e0*/  IMAD.MOV.U32 R25, RZ, RZ, R5 ;  /* 0x000000ffff197224 */ /* 0x000fe200078e0005 */
[----:B------:R-:W-:Y:S04]  /*2b2f0*/  STL.64 [R1+0x168], R6 ;  /* 0x0001680601007387 */ /* 0x000fe80000100a00 */
[----:B------:R-:W0:Y:S04]  /*2b300*/  LDSM.16.M88.4 R4, [R0+UR7+0x2000] ;  /* 0x002000070004783b */ /* 0x000e280008000200 */
[----:B0-----:R-:W-:Y:S04]  /*2b310*/  STL.64 [R1+0x170], R4 ;  /* 0x0001700401007387 */ /* 0x001fe80000100a00 */
        /* <DEDUP_REMOVED lines=10> */
[----:B------:R-:W0:Y:S01]  /*2b3c0*/  LDSM.16.M88.4 R4, [R0+UR7+0x6000] ;  /* 0x006000070004783b */ /* 0x000e220008000200 */
[----:B------:R-:W-:-:S03]  /*2b3d0*/  VIADD R2, R3, UR7 ;  /* 0x0000000703027c36 */ /* 0x000fc60008000000 */
[----:B0-----:R-:W-:Y:S04]  /*2b3e0*/  STL.64 [R1+0x1b0], R4 ;  /* 0x0001b00401007387 */ /* 0x001fe80000100a00 */
[----:B------:R-:W-:Y:S04]  /*2b3f0*/  STL.64 [R1+0x1b8], R6 ;  /* 0x0001b80601007387 */ /* 0x000fe80000100a00 */
[----:B------:R-:W0:Y:S01]  /*2b400*/  LDSM.16.M88.4 R4, [R0+UR7+0x7000] ;  /* 0x007000070004783b */ /* 0x000e220008000200 */
[----:B------:R-:W-:-:S03]  /*2b410*/  LOP3.LUT R3, R0, 0x40, RZ, 0x3c, !PT ;  /* 0x0000004000037812 */ /* 0x000fc600078e3cff */
[----:B0-----:R-:W-:Y:S04]  /*2b420*/  STL.64 [R1+0x1c0], R4 ;  /* 0x0001c00401007387 */ /* 0x001fe80000100a00 */
[----:B------:R-:W-:Y:S04]  /*2b430*/  STL.64 [R1+0x1c8], R6 ;  /* 0x0001c80601007387 */ /* 0x000fe80000100a00 */
[----:B------:R-:W0:Y:S04]  /*2b440*/  LDSM.16.M88.4 R4, [R3+UR7] ;  /* 0x000000070304783b */ /* 0x000e280008000200 */
[----:B------:R-:W2:Y:S04]  /*2b450*/  LDL R0, [R1+0x350] ;  /* 0x0003500001007983 */ /* 0x000ea80000100800 */
        /* <DEDUP_REMOVED lines=22> */
[----:B------:R0:W-:Y:S04]  /*2b5c0*/  STL.64 [R1+0x248], R6 ;  /* 0x0002480601007387 */ /* 0x0001e80000100a00 */
[----:B0-----:R-:W3:Y:S04]  /*2b5d0*/  LDL.LU.64 R6, [R1+0x14f0] ;  /* 0x0014f00001067983 */ /* 0x001ee80000300a00 */
[----:B------:R-:W3:Y:S01]  /*2b5e0*/  LDL.LU.64 R4, [R1+0x14e8] ;  /* 0x0014e80001047983 */ /* 0x000ee20000300a00 */
[----:B------:R-:W-:Y:S01]  /*2b5f0*/  BAR.SYNC.DEFER_BLOCKING 0x0 ;  /* 0x0000000000007b1d */ /* 0x000fe20000010000 */
[----:B------:R-:W-:-:S02]  /*2b600*/  F2FP.F16.E4M3.UNPACK_B R8, R8 ;  /* 0x00000008ff08723e */ /* 0x000fc400020006ff */
[----:B------:R-:W-:Y:S02]  /*2b610*/  F2FP.F16.E4M3.UNPACK_B R10, R10 ;  /* 0x0000000aff0a723e */ /* 0x000fe400020006ff */
[----:B------:R-:W-:Y:S02]  /*2b620*/  F2FP.F16.E4M3.UNPACK_B R9, R9 ;  /* 0x00000009ff09723e */ /* 0x000fe400020006ff */
[----:B------:R-:W-:Y:S01]  /*2b630*/  F2FP.F16.E4M3.UNPACK_B R11, R11 ;  /* 0x0000000bff0b723e */ /* 0x000fe200020006ff */
[----:B------:R-:W4:Y:S01]  /*2b640*/  LDL R3, [R1+0x34c] ;  /* 0x00034c0001037983 */ /* 0x000f220000100800 */
[----:B------:R-:W-:Y:S02]  /*2b650*/  F2FP.F16.E4M3.UNPACK_B R12, R12 ;  /* 0x0000000cff0c723e */ /* 0x000fe400020006ff */
[----:B------:R-:W-:Y:S02]  /*2b660*/  F2FP.F16.E4M3.UNPACK_B R14, R26 ;  /* 0x0000001aff0e723e */ /* 0x000fe400020006ff */
[----:B------:R-:W-:-:S02]  /*2b670*/  F2FP.F16.E4M3.UNPACK_B R13, R13 ;  /* 0x0000000dff0d723e */ /* 0x000fc400020006ff */
[----:B------:R-:W-:Y:S02]  /*2b680*/  F2FP.F16.E4M3.UNPACK_B R15, R15 ;  /* 0x0000000fff0f723e */ /* 0x000fe400020006ff */
[----:B------:R-:W-:Y:S02]  /*2b690*/  F2FP.F16.E4M3.UNPACK_B R16, R16 ;  /* 0x00000010ff10723e */ /* 0x000fe400020006ff */
[----:B------:R-:W-:Y:S01]  /*2b6a0*/  LOP3.LUT R26, R27, 0x20, RZ, 0x3c, !PT ;  /* 0x000000201b1a7812 */ /* 0x000fe200078e3cff */
[----:B---3--:R-:W-:Y:S04]  /*2b6b0*/  STSM.16.M88.4 [R2], R4 ;  /* 0x0000000402007844 */ /* 0x008fe80000000200 */
[----:B------:R0:W-:Y:S04]  /*2b6c0*/  STSM.16.M88.4 [R2+0x80], R8 ;  /* 0x0000800802007844 */ /* 0x0001e80000000200 */
[----:B------:R1:W-:Y:S04]  /*2b6d0*/  STSM.16.M88.4 [R2+0x1000], R12 ;  /* 0x0010000c02007844 */ /* 0x0003e80000000200 */
[----:B0-----:R-:W3:Y:S04]  /*2b6e0*/  LDL.LU R8, [R1+0x4b0] ;  /* 0x0004b00001087983 */ /* 0x001ee80000300800 */
[----:B------:R-:W5:Y:S04]  /*2b6f0*/  LDL.LU R9, [R1+0x4b4] ;  /* 0x0004b40001097983 */ /* 0x000f680000300800 */
[----:B------:R-:W2:Y:S04]  /*2b700*/  LDL.LU R10, [R1+0x4b8] ;  /* 0x0004b800010a7983 */ /* 0x000ea80000300800 */
[----:B------:R-:W2:Y:S04]  /*2b710*/  LDL.LU R11, [R1+0x4bc] ;  /* 0x0004bc00010b7983 */ /* 0x000ea80000300800 */
[----:B-1----:R-:W2:Y:S04]  /*2b720*/  LDL.LU R14, [R1+0x554] ;  /* 0x00055400010e7983 */ /* 0x002ea80000300800 */
[----:B------:R-:W4:Y:S04]  /*2b730*/  LDL.LU R15, [R1+0x558] ;  /* 0x00055800010f7983 */ /* 0x000f280000300800 */
[----:B------:R-:W-:Y:S01]  /*2b740*/  STSM.16.M88.4 [R2+0x1080], R16 ;  /* 0x0010801002007844 */ /* 0x000fe20000000200 */
[----:B------:R-:W-:Y:S06]  /*2b750*/  BAR.SYNC.DEFER_BLOCKING 0x0 ;  /* 0x0000000000007b1d */ /* 0x000fec0000010000 */
[----:B------:R-:W0:Y:S04]  /*2b760*/  LDS.64 R4, [R27+UR7] ;  /* 0x000000071b047984 */ /* 0x000e280008000a00 */
[----:B------:R-:W1:Y:S04]  /*2b770*/  LDS.64 R6, [R27+UR7+0x800] ;  /* 0x000800071b067984 */ /* 0x000e680008000a00 */
[----:B------:R-:W1:Y:S04]  /*2b780*/  LDS.64 R28, [R26+UR7] ;  /* 0x000000071a1c7984 */ /* 0x000e680008000a00 */
[----:B------:R-:W1:Y:S04]  /*2b790*/  LDS.64 R20, [R26+UR7+0x800] ;  /* 0x000800071a147984 */ /* 0x000e680008000a00 */
[----:B------:R-:W-:Y:S04]  /*2b7a0*/  STL [R1+0x35c], R26 ;  /* 0x00035c1a01007387 */ /* 0x000fe80000100800 */
[----:B0-----:R0:W-:Y:S04]  /*2b7b0*/  STL [R1+0x14c4], R5 ;  /* 0x0014c40501007387 */ /* 0x0011e80000100800 */
[----:B-1----:R-:W-:Y:S04]  /*2b7c0*/  STL [R1+0x14c8], R7 ;  /* 0x0014c80701007387 */ /* 0x002fe80000100800 */
[----:B------:R-:W-:Y:S04]  /*2b7d0*/  STL [R1+0x14d8], R29 ;  /* 0x0014d81d01007387 */ /* 0x000fe80000100800 */
[----:B------:R-:W-:Y:S04]  /*2b7e0*/  STL.64 [R1+0x14e0], R26 ;  /* 0x0014e01a01007387 */ /* 0x000fe80000100a00 */
[----:B------:R1:W-:Y:S04]  /*2b7f0*/  STL [R1+0x14dc], R21 ;  /* 0x0014dc1501007387 */ /* 0x0003e80000100800 */
[----:B0-----:R-:W5:Y:S01]  /*2b800*/  LDL.LU R5, [R1+0x4c0] ;  /* 0x0004c00001057983 */ /* 0x001f620000300800 */
[----:B--2---:R-:W-:-:S04]  /*2b810*/  FADD R0, -R0, R14 ;  /* 0x0000000e00007221 */ /* 0x004fc80000000100 */
[----:B------:R-:W-:Y:S01]  /*2b820*/  FMUL R2, R0, 1.4426950216293334961 ;  /* 0x3fb8aa3b00027820 */ /* 0x000fe20000400000 */
[----:B----4-:R-:W-:Y:S02]  /*2b830*/  FADD R0, -R3, R15 ;  /* 0x0000000f03007221 */ /* 0x010fe40000000100 */
[----:B------:R-:W2:Y:S02]  /*2b840*/  LDL.LU R3, [R1+0x4c4] ;  /* 0x0004c40001037983 */ /* 0x000ea40000300800 */
[----:B------:R-:W-:Y:S01]  /*2b850*/  FMUL R0, R0, 1.4426950216293334961 ;  /* 0x3fb8aa3b00007820 */ /* 0x000fe20000400000 */
[----:B-1----:R-:W0:Y:S08]  /*2b860*/  MUFU.EX2 R21, R2 ;  /* 0x0000000200157308 */ /* 0x002e300000000800 */
[----:B------:R-:W1:Y:S01]  /*2b870*/  MUFU.EX2 R29, R0 ;  /* 0x00000000001d7308 */ /* 0x000e620000000800 */
[----:B0-----:R-:W-:Y:S04]  /*2b880*/  STL [R1+0x338], R21 ;  /* 0x0003381501007387 */ /* 0x001fe80000100800 */
[----:B-1----:R-:W-:Y:S04]  /*2b890*/  STL [R1+0x33c], R29 ;  /* 0x00033c1d01007387 */ /* 0x002fe80000100800 */
[----:B------:R-:W4:Y:S04]  /*2b8a0*/  LDL.LU R2, [R1+0x4c8] ;  /* 0x0004c80001027983 */ /* 0x000f280000300800 */
[----:B------:R-:W4:Y:S01]  /*2b8b0*/  LDL.LU R0, [R1+0x4cc] ;  /* 0x0004cc0001007983 */ /* 0x000f220000300800 */
[C---:B---3--:R-:W-:Y:S01]  /*2b8c0*/  FMUL R12, R21.reuse, R8 ;  /* 0x00000008150c7220 */ /* 0x048fe20000400000 */
[----:B-----5:R-:W-:Y:S01]  /*2b8d0*/  FMUL R13, R21, R9 ;  /* 0x00000009150d7220 */ /* 0x020fe20000400000 */
[C---:B------:R-:W-:Y:S01]  /*2b8e0*/  FMUL R14, R29.reuse, R10 ;  /* 0x0000000a1d0e7220 */ /* 0x040fe20000400000 */
[----:B------:R-:W-:Y:S01]  /*2b8f0*/  FMUL R15, R29, R11 ;  /* 0x0000000b1d0f7220 */ /* 0x000fe20000400000 */
[----:B------:R-:W-:Y:S01]  /*2b900*/  F2FP.F16.E4M3.UNPACK_B R22, R22 ;  /* 0x00000016ff16723e */ /* 0x000fe200020006ff */
[----:B------:R-:W-:Y:S01]  /*2b910*/  IMAD.MOV.U32 R16, RZ, RZ, R4 ;  /* 0x000000ffff107224 */ /* 0x000fe200078e0004 */
[----:B------:R-:W-:Y:S01]  /*2b920*/  F2FP.F16.E4M3.UNPACK_B R23, R23 ;  /* 0x00000017ff17723e */ /* 0x000fe200020006ff */
[----:B------:R-:W-:Y:S01]  /*2b930*/  IMAD.MOV.U32 R17, RZ, RZ, R6 ;  /* 0x000000ffff117224 */ /* 0x000fe200078e0006 */
[----:B------:R-:W3:Y:S01]  /*2b940*/  LDL R26, [R1+0x170] ;  /* 0x00017000011a7983 */ /* 0x000ee20000100800 */
[----:B------:R-:W-:-:S02]  /*2b950*/  IMAD.MOV.U32 R18, RZ, RZ, R28 ;  /* 0x000000ffff127224 */ /* 0x000fc400078e001c */
[----:B------:R-:W-:Y:S01]  /*2b960*/  IMAD.MOV.U32 R19, RZ, RZ, R20 ;  /* 0x000000ffff137224 */ /* 0x000fe200078e0014 */
[----:B------:R-:W5:Y:S06]  /*2b970*/  LDL R27, [R1+0x174] ;  /* 0x00017400011b7983 */ /* 0x000f6c0000100800 */
[----:B------:R-:W-:Y:S01]  /*2b980*/  HMMA.16816.F32 R12, R16, R22, R12 ;  /* 0x00000016100c723c */ /* 0x000fe2000000180c */
[----:B------:R-:W5:Y:S04]  /*2b990*/  LDL.LU R16, [R1+0x450] ;  /* 0x0004500001107983 */ /* 0x000f680000300800 */
[----:B------:R-:W5:-:S14]  /*2b9a0*/  LDL.LU R17, [R1+0x454] ;  /* 0x0004540001117983 */ /* 0x000f5c0000300800 */
[----:B------:R-:W-:Y:S04]  /*2b9b0*/  STL.64 [R1+0x60], R12 ;  /* 0x0000600c01007387 */ /* 0x000fe80000100a00 */
[----:B------:R-:W-:Y:S04]  /*2b9c0*/  STL.64 [R1+0x68], R14 ;  /* 0x0000680e01007387 */ /* 0x000fe80000100a00 */
[----:B------:R-:W5:Y:S04]  /*2b9d0*/  LDL.LU R18, [R1+0x458] ;  /* 0x0004580001127983 */ /* 0x000f680000300800 */
[----:B------:R-:W5:Y:S01]  /*2b9e0*/  LDL.LU R19, [R1+0x45c] ;  /* 0x00045c0001137983 */ /* 0x000f620000300800 */
[----:B------:R-:W-:-:S03]  /*2b9f0*/  FMUL R8, R21, R5 ;  /* 0x0000000515087220 */ /* 0x000fc60000400000 */
[----:B------:R-:W5:Y:S01]  /*2ba00*/  LDL R5, [R1+0x180] ;  /* 0x0001800001057983 */ /* 0x000f620000100800 */
[----:B--2---:R-:W-:-:S03]  /*2ba10*/  FMUL R9, R21, R3 ;  /* 0x0000000315097220 */ /* 0x004fc60000400000 */
[----:B------:R-:W2:Y:S04]  /*2ba20*/  LDL R3, [R1+0x184] ;  /* 0x0001840001037983 */ /* 0x000ea80000100800 */
[----:B------:R0:W-:Y:S04]  /*2ba30*/  STL.64 [R1+0x14d0], R22 ;  /* 0x0014d01601007387 */ /* 0x0001e80000100a00 */
[----:B0-----:R-:W2:Y:S04]  /*2ba40*/  LDL.LU R22, [R1+0x460] ;  /* 0x0004600001167983 */ /* 0x001ea80000300800 */
[----:B------:R-:W2:Y:S01]  /*2ba50*/  LDL.LU R7, [R1+0x464] ;  /* 0x0004640001077983 */ /* 0x000ea20000300800 */
[----:B----4-:R-:W-:-:S03]  /*2ba60*/  FMUL R10, R29, R2 ;  /* 0x000000021d0a7220 */ /* 0x010fc60000400000 */
[----:B------:R-:W4:Y:S01]  /*2ba70*/  LDL.LU R2, [R1+0x468] ;  /* 0x0004680001027983 */ /* 0x000f220000300800 */
[----:B------:R-:W-:-:S03]  /*2ba80*/  FMUL R11, R29, R0 ;  /* 0x000000001d0b7220 */ /* 0x000fc60000400000 */
[----:B------:R-:W4:Y:S01]  /*2ba90*/  LDL.LU R0, [R1+0x46c] ;  /* 0x00046c0001007983 */ /* 0x000f220000300800 */
[----:B------:R-:W-:Y:S01]  /*2baa0*/  F2FP.F16.E4M3.UNPACK_B R24, R24 ;  /* 0x00000018ff18723e */ /* 0x000fe200020006ff */
[----:B------:R-:W-:Y:S01]  /*2bab0*/  IMAD.MOV.U32 R12, RZ, RZ, R4 ;  /* 0x000000ffff0c7224 */ /* 0x000fe200078e0004 */
[----:B------:R-:W-:Y:S01]  /*2bac0*/  F2FP.F16.E4M3.UNPACK_B R25, R25 ;  /* 0x00000019ff19723e */ /* 0x000fe200020006ff */
[----:B------:R-:W-:Y:S02]  /*2bad0*/  IMAD.MOV.U32 R13, RZ, RZ, R6 ;  /* 0x000000ffff0d7224 */ /* 0x000fe400078e0006 */
[----:B------:R-:W-:Y:S02]  /*2bae0*/  IMAD.MOV.U32 R14, RZ, RZ, R28 ;  /* 0x000000ffff0e7224 */ /* 0x000fe400078e001c */
[----:B------:R-:W-:-:S07]  /*2baf0*/  IMAD.MOV.U32 R15, RZ, RZ, R20 ;  /* 0x000000ffff0f7224 */ /* 0x000fce00078e0014 */
[----:B------:R-:W-:Y:S01]  /*2bb00*/  HMMA.16816.F32 R8, R12, R24, R8 ;  /* 0x000000180c08723c */ /* 0x000fe20000001808 */
[----:B---3--:R-:W-:Y:S01]  /*2bb10*/  F2FP.F16.E4M3.UNPACK_B R12, R26 ;  /* 0x0000001aff0c723e */ /* 0x008fe200020006ff */
[C---:B-----5:R-:W-:Y:S01]  /*2bb20*/  FMUL R16, R21.reuse, R16 ;  /* 0x0000001015107220 */ /* 0x060fe20000400000 */
[----:B------:R-:W-:Y:S01]  /*2bb30*/  F2FP.F16.E4M3.UNPACK_B R13, R27 ;  /* 0x0000001bff0d723e */ /* 0x000fe200020006ff */
[----:B------:R-:W-:-:S15]  /*2bb40*/  FMUL R17, R21, R17 ;  /* 0x0000001115117220 */ /* 0x000fde0000400000 */
[----:B------:R0:W-:Y:S04]  /*2bb50*/  STL.64 [R1+0x70], R8 ;  /* 0x0000700801007387 */ /* 0x0001e80000100a00 */
[----:B------:R1:W-:Y:S04]  /*2bb60*/  STL.64 [R1+0x78], R10 ;  /* 0x0000780a01007387 */ /* 0x0003e80000100a00 */
[----:B------:R-:W3:Y:S01]  /*2bb70*/  LDL R26, [R1+0x190] ;  /* 0x00019000011a7983 */ /* 0x000ee20000100800 */
[----:B------:R-:W-:Y:S01]  /*2bb80*/  FMUL R18, R29, R18 ;  /* 0x000000121d127220 */ /* 0x000fe20000400000 */
[----:B0-----:R-:W-:-:S02]  /*2bb90*/  IMAD.MOV.U32 R8, RZ, RZ, R4 ;  /* 0x000000ffff087224 */ /* 0x001fc400078e0004 */
[----:B------:R-:W5:Y:S01]  /*2bba0*/  LDL R27, [R1+0x194] ;  /* 0x00019400011b7983 */ /* 0x000f620000100800 */
[----:B------:R-:W-:Y:S01]  /*2bbb0*/  FMUL R19, R29, R19 ;  /* 0x000000131d137220 */ /* 0x000fe20000400000 */
[----:B------:R-:W-:Y:S02]  /*2bbc0*/  IMAD.MOV.U32 R9, RZ, RZ, R6 ;  /* 0x000000ffff097224 */ /* 0x000fe400078e0006 */
[----:B-1----:R-:W-:Y:S02]  /*2bbd0*/  IMAD.MOV.U32 R10, RZ, RZ, R28 ;  /* 0x000000ffff0a7224 */ /* 0x002fe400078e001c */
[----:B------:R-:W-:Y:S01]  /*2bbe0*/  IMAD.MOV.U32 R11, RZ, RZ, R20 ;  /* 0x000000ffff0b7224 */ /* 0x000fe200078e0014 */
[----:B------:R-:W-:Y:S04]  /*2bbf0*/  STL [R1+0x58], R12 ;  /* 0x0000580c01007387 */ /* 0x000fe80000100800 */
[----:B------:R0:W-:Y:S02]  /*2bc00*/  STL [R1+0x5c], R13 ;  /* 0x00005c0d01007387 */ /* 0x0001e40000100800 */
[----:B0-----:R-:W-:Y:S01]  /*2bc10*/  HMMA.16816.F32 R12, R8, R12, R16 ;  /* 0x0000000c080c723c */ /* 0x001fe20000001810 */
[----:B------:R-:W-:-:S15]  /*2bc20*/  F2FP.F16.E4M3.UNPACK_B R16, R5 ;  /* 0x00000005ff10723e */ /* 0x000fde00020006ff */
[----:B------:R-:W-:-:S03]  /*2bc30*/  NOP ;  /* 0x0000000000007918 */ /* 0x000fc60000000000 */
[----:B------:R0:W-:Y:S04]  /*2bc40*/  STL.64 [R1+0xf0], R12 ;  /* 0x0000f00c01007387 */ /* 0x0001e80000100a00 */
[----:B------:R1:W-:Y:S04]  /*2bc50*/  STL.64 [R1+0xf8], R14 ;  /* 0x0000f80e01007387 */ /* 0x0003e80000100a00 */
[----:B------:R-:W5:Y:S01]  /*2bc60*/  LDL.LU R19, [R1+0x478] ;  /* 0x0004780001137983 */ /* 0x000f620000300800 */
[----:B0-----:R-:W-:-:S03]  /*2bc70*/  IMAD.MOV.U32 R12, RZ, RZ, R4 ;  /* 0x000000ffff0c7224 */ /* 0x001fc600078e0004 */
[----:B------:R-:W5:Y:S01]  /*2bc80*/  LDL.LU R18, [R1+0x47c] ;  /* 0x00047c0001127983 */ /* 0x000f620000300800 */
[----:B------:R-:W-:Y:S02]  /*2bc90*/  IMAD.MOV.U32 R13, RZ, RZ, R6 ;  /* 0x000000ffff0d7224 */ /* 0x000fe400078e0006 */
[----:B-1----:R-:W-:Y:S01]  /*2bca0*/  IMAD.MOV.U32 R14, RZ, RZ, R28 ;  /* 0x000000ffff0e7224 */ /* 0x002fe200078e001c */
[----:B------:R-:W5:Y:S01]  /*2bcb0*/  LDL R23, [R1+0x1a4] ;  /* 0x0001a40001177983 */ /* 0x000f620000100800 */
[----:B------:R-:W-:Y:S01]  /*2bcc0*/  IMAD.MOV.U32 R15, RZ, RZ, R20 ;  /* 0x000000ffff0f7224 */ /* 0x000fe200078e0014 */
[----:B--2---:R-:W-:Y:S01]  /*2bcd0*/  F2FP.F16.E4M3.UNPACK_B R17, R3 ;  /* 0x00000003ff11723e */ /* 0x004fe200020006ff */
[C---:B------:R-:W-:Y:S02]  /*2bce0*/  FMUL R8, R21.reuse, R22 ;  /* 0x0000001615087220 */ /* 0x040fe40000400000 */
[----:B------:R-:W2:Y:S01]  /*2bcf0*/  LDL R22, [R1+0x1a0] ;  /* 0x0001a00001167983 */ /* 0x000ea20000100800 */
[----:B------:R-:W-:Y:S01]  /*2bd00*/  FMUL R9, R21, R7 ;  /* 0x0000000715097220 */ /* 0x000fe20000400000 */
[C---:B----4-:R-:W-:Y:S01]  /*2bd10*/  FMUL R10, R29.reuse, R2 ;  /* 0x000000021d0a7220 */ /* 0x050fe20000400000 */
[----:B------:R-:W-:-:S02]  /*2bd20*/  FMUL R11, R29, R0 ;  /* 0x000000001d0b7220 */ /* 0x000fc40000400000 */
[----:B------:R-:W4:Y:S04]  /*2bd30*/  LDL.LU R0, [R1+0x55c] ;  /* 0x00055c0001007983 */ /* 0x000f280000300800 */
[----:B------:R-:W4:Y:S01]  /*2bd40*/  LDL R2, [R1+0x348] ;  /* 0x0003480001027983 */ /* 0x000f220000100800 */
[----:B------:R-:W-:Y:S03]  /*2bd50*/  HMMA.16816.F32 R12, R12, R16, R8 ;  /* 0x000000100c0c723c */ /* 0x000fe60000001808 */
[----:B------:R-:W-:Y:S04]  /*2bd60*/  STL [R1+0x50], R16 ;  /* 0x0000501001007387 */ /* 0x000fe80000100800 */
[----:B------:R0:W-:Y:S04]  /*2bd70*/  STL [R1+0x54], R17 ;  /* 0x0000541101007387 */ /* 0x0001e80000100800 */
[----:B------:R-:W4:Y:S04]  /*2bd80*/  LDL.LU R10, [R1+0x470] ;  /* 0x00047000010a7983 */ /* 0x000f280000300800 */
[----:B------:R-:W4:Y:S04]  /*2bd90*/  LDL.LU R11, [R1+0x474] ;  /* 0x00047400010b7983 */ /* 0x000f280000300800 */
[----:B------:R1:W-:Y:S04]  /*2bda0*/  STL.64 [R1+0x100], R12 ;  /* 0x0001000c01007387 */ /* 0x0003e80000100a00 */
[----:B------:R1:W-:Y:S04]  /*2bdb0*/  STL.64 [R1+0x108], R14 ;  /* 0x0001080e01007387 */ /* 0x0003e80000100a00 */
[----:B0-----:R-:W4:Y:S04]  /*2bdc0*/  LDL.LU R17, [R1+0x480] ;  /* 0x0004800001117983 */ /* 0x001f280000300800 */
[----:B------:R-:W4:Y:S04]  /*2bdd0*/  LDL.LU R16, [R1+0x484] ;  /* 0x0004840001107983 */ /* 0x000f280000300800 */
[----:B------:R-:W4:Y:S04]  /*2bde0*/  LDL.LU R7, [R1+0x488] ;  /* 0x0004880001077983 */ /* 0x000f280000300800 */
[----:B------:R-:W4:Y:S01]  /*2bdf0*/  LDL.LU R3, [R1+0x48c] ;  /* 0x00048c0001037983 */ /* 0x000f220000300800 */
[----:B---3--:R-:W-:Y:S01]  /*2be00*/  F2FP.F16.E4M3.UNPACK_B R26, R26 ;  /* 0x0000001aff1a723e */ /* 0x008fe200020006ff */
[----:B-1----:R-:W-:Y:S01]  /*2be10*/  IMAD.MOV.U32 R12, RZ, RZ, R4 ;  /* 0x000000ffff0c7224 */ /* 0x002fe200078e0004 */
[----:B-----5:R-:W-:Y:S01]  /*2be20*/  F2FP.F16.E4M3.UNPACK_B R27, R27 ;  /* 0x0000001bff1b723e */ /* 0x020fe200020006ff */
[----:B------:R-:W-:Y:S01]  /*2be30*/  IMAD.MOV.U32 R13, RZ, RZ, R6 ;  /* 0x000000ffff0d7224 */ /* 0x000fe200078e0006 */
[----:B------:R-:W3:Y:S01]  /*2be40*/  LDL R5, [R1+0x344] ;  /* 0x0003440001057983 */ /* 0x000ee20000100800 */
[----:B------:R-:W-:-:S02]  /*2be50*/  IMAD.MOV.U32 R14, RZ, RZ, R28 ;  /* 0x000000ffff0e7224 */ /* 0x000fc400078e001c */
[----:B------:R-:W-:Y:S01]  /*2be60*/  IMAD.MOV.U32 R15, RZ, RZ, R20 ;  /* 0x000000ffff0f7224 */ /* 0x000fe200078e0014 */
[----:B------:R-:W-:Y:S02]  /*2be70*/  F2FP.F16.E4M3.UNPACK_B R23, R23 ;  /* 0x00000017ff17723e */ /* 0x000fe400020006ff */
[----:B--2---:R-:W-:Y:S01]  /*2be80*/  F2FP.F16.E4M3.UNPACK_B R22, R22 ;  /* 0x00000016ff16723e */ /* 0x004fe200020006ff */
[----:B----4-:R-:W-:Y:S01]  /*2be90*/  FMUL R8, R21, R10 ;  /* 0x0000000a15087220 */ /* 0x010fe20000400000 */
[----:B------:R-:W-:Y:S02]  /*2bea0*/  FMUL R10, R29, R19 ;  /* 0x000000131d0a7220 */ /* 0x000fe40000400000 */
[----:B------:R-:W2:Y:S01]  /*2beb0*/  LDL R19, [R1+0x1b4] ;  /* 0x0001b40001137983 */ /* 0x000ea20000100800 */
[----:B------:R-:W-:Y:S01]  /*2bec0*/  FMUL R9, R21, R11 ;  /* 0x0000000b15097220 */ /* 0x000fe20000400000 */
[----:B------:R-:W-:Y:S02]  /*2bed0*/  FMUL R11, R29, R18 ;  /* 0x000000121d0b7220 */ /* 0x000fe40000400000 */
[----:B------:R-:W4:Y:S05]  /*2bee0*/  LDL R18, [R1+0x1b0] ;  /* 0x0001b00001127983 */ /* 0x000f2a0000100800 */
[----:B------:R-:W-:Y:S01]  /*2bef0*/  HMMA.16816.F32 R12, R12, R26, R8 ;  /* 0x0000001a0c0c723c */ /* 0x000fe20000001808 */
[----:B------:R-:W-:Y:S04]  /*2bf00*/  STL [R1+0x48], R26 ;  /* 0x0000481a01007387 */ /* 0x000fe80000100800 */
[----:B------:R0:W-:Y:S01]  /*2bf10*/  STL [R1+0x4c], R27 ;  /* 0x00004c1b01007387 */ /* 0x0001e20000100800 */
[----:B------:R-:W-:Y:S01]  /*2bf20*/  FADD R0, -R2, R0 ;  /* 0x0000000002007221 */ /* 0x000fe20000000100 */
[----:B------:R-:W-:Y:S01]  /*2bf30*/  FMUL R9, R21, R16 ;  /* 0x0000001015097220 */ /* 0x000fe20000400000 */
[C---:B------:R-:W-:Y:S01]  /*2bf40*/  FMUL R10, R29.reuse, R7 ;  /* 0x000000071d0a7220 */ /* 0x040fe20000400000 */
[----:B0-----:R-:W5:Y:S01]  /*2bf50*/  LDL.LU.64 R26, [R1+0x14e0] ;  /* 0x0014e000011a7983 */ /* 0x001f620000300a00 */
[----:B------:R-:W-:-:S09]  /*2bf60*/  FMUL R11, R29, R3 ;  /* 0x000000031d0b7220 */ /* 0x000fd20000400000 */
[----:B------:R0:W-:Y:S04]  /*2bf70*/  STL.64 [R1+0x110], R12 ;  /* 0x0001100c01007387 */ /* 0x0001e80000100a00 */
[----:B------:R1:W-:Y:S04]  /*2bf80*/  STL.64 [R1+0x118], R14 ;  /* 0x0001180e01007387 */ /* 0x0003e80000100a00 */
[----:B------:R-:W2:Y:S01]  /*2bf90*/  LDL.LU R16, [R1+0x490] ;  /* 0x0004900001107983 */ /* 0x000ea20000300800 */
[----:B------:R-:W-:-:S03]  /*2bfa0*/  FMUL R8, R21, R17 ;  /* 0x0000001115087220 */ /* 0x000fc60000400000 */
[----:B------:R-:W2:Y:S01]  /*2bfb0*/  LDL.LU R7, [R1+0x494] ;  /* 0x0004940001077983 */ /* 0x000ea20000300800 */
[----:B------:R-:W-:-:S03]  /*2bfc0*/  FMUL R2, R0, 1.4426950216293334961 ;  /* 0x3fb8aa3b00027820 */ /* 0x000fc60000400000 */
[----:B------:R-:W2:Y:S04]  /*2bfd0*/  LDL.LU R3, [R1+0x498] ;  /* 0x0004980001037983 */ /* 0x000ea80000300800 */
[----:B------:R0:W-:Y:S04]  /*2bfe0*/  STL [R1+0x40], R22 ;  /* 0x0000401601007387 */ /* 0x0001e80000100800 */
[----:B------:R1:W-:Y:S04]  /*2bff0*/  STL [R1+0x44], R23 ;  /* 0x0000441701007387 */ /* 0x0003e80000100800 */
[----:B------:R-:W3:Y:S04]  /*2c000*/  LDL.LU R17, [R1+0x49c] ;  /* 0x00049c0001117983 */ /* 0x000ee80000300800 */
[----:B------:R-:W3:Y:S01]  /*2c010*/  LDL.LU R0, [R1+0x568] ;  /* 0x0005680001007983 */ /* 0x000ee20000300800 */
[----:B0-----:R-:W-:-:S02]  /*2c020*/  IMAD.MOV.U32 R12, RZ, RZ, R4 ;  /* 0x000000ffff0c7224 */ /* 0x001fc400078e0004 */
[----:B------:R-:W-:Y:S02]  /*2c030*/  IMAD.MOV.U32 R13, RZ, RZ, R6 ;  /* 0x000000ffff0d7224 */ /* 0x000fe400078e0006 */
[----:B-1----:R-:W-:Y:S02]  /*2c040*/  IMAD.MOV.U32 R14, RZ, RZ, R28 ;  /* 0x000000ffff0e7224 */ /* 0x002fe400078e001c */
[----:B------:R-:W-:-:S07]  /*2c050*/  IMAD.MOV.U32 R15, RZ, RZ, R20 ;  /* 0x000000ffff0f7224 */ /* 0x000fce00078e0014 */
[----:B------:R-:W-:Y:S01]  /*2c060*/  HMMA.16816.F32 R8, R12, R22, R8 ;  /* 0x000000160c08723c */ /* 0x000fe20000001808 */
[----:B------:R-:W4:Y:S04]  /*2c070*/  LDL R22, [R1+0x1c0] ;  /* 0x0001c00001167983 */ /* 0x000f280000100800 */
[----:B------:R-:W4:-:S14]  /*2c080*/  LDL R23, [R1+0x1c4] ;  /* 0x0001c40001177983 */ /* 0x000f1c0000100800 */
[----:B------:R-:W-:Y:S04]  /*2c090*/  STL.64 [R1+0x120], R8 ;  /* 0x0001200801007387 */ /* 0x000fe80000100a00 */
[----:B------:R2:W-:Y:S04]  /*2c0a0*/  STL.64 [R1+0x128], R10 ;  /* 0x0001280a01007387 */ /* 0x0005e80000100a00 */
[----:B-----5:R-:W0:Y:S01]  /*2c0b0*/  LDS.64 R12, [R26+UR7+0x1000] ;  /* 0x001000071a0c7984 */ /* 0x020e220008000a00 */
[----:B--2---:R-:W-:Y:S01]  /*2c0c0*/  FMUL R10, R29, R3 ;  /* 0x000000031d0a7220 */ /* 0x004fe20000400000 */
[----:B---3--:R-:W-:-:S02]  /*2c0d0*/  FADD R0, -R5, R0 ;  /* 0x0000000005007221 */ /* 0x008fc40000000100 */
[----:B------:R1:W2:Y:S02]  /*2c0e0*/  MUFU.EX2 R5, R2 ;  /* 0x0000000200057308 */ /* 0x0002a40000000800 */
[----:B-1----:R-:W1:Y:S01]  /*2c0f0*/  LDS.64 R2, [R27+UR7+0x1000] ;  /* 0x001000071b027984 */ /* 0x002e620008000a00 */
[C---:B------:R-:W-:Y:S01]  /*2c100*/  FMUL R9, R21.reuse, R7 ;  /* 0x0000000715097220 */ /* 0x040fe20000400000 */
[----:B0-----:R-:W-:Y:S02]  /*2c110*/  IMAD.MOV.U32 R7, RZ, RZ, R12 ;  /* 0x000000ffff077224 */ /* 0x001fe400078e000c */
[----:B------:R-:W-:Y:S01]  /*2c120*/  FMUL R8, R21, R16 ;  /* 0x0000001015087220 */ /* 0x000fe20000400000 */
[----:B------:R-:W-:Y:S01]  /*2c130*/  FMUL R11, R29, R17 ;  /* 0x000000111d0b7220 */ /* 0x000fe20000400000 */
[----:B----4-:R-:W-:Y:S01]  /*2c140*/  F2FP.F16.E4M3.UNPACK_B R18, R18 ;  /* 0x00000012ff12723e */ /* 0x010fe200020006ff */
[----:B--2---:R-:W-:Y:S01]  /*2c150*/  STL [R1+0x330], R5 ;  /* 0x0003300501007387 */ /* 0x004fe20000100800 */
[----:B------:R-:W-:-:S03]  /*2c160*/  F2FP.F16.E4M3.UNPACK_B R19, R19 ;  /* 0x00000013ff13723e */ /* 0x000fc600020006ff */
[----:B-1----:R-:W-:Y:S04]  /*2c170*/  STL.64 [R1], R2 ;  /* 0x0000000201007387 */ /* 0x002fe80000100a00 */
[----:B------:R0:W-:Y:S02]  /*2c180*/  STL.64 [R1+0x8], R12 ;  /* 0x0000080c01007387 */ /* 0x0001e40000100a00 */
[----:B0-----:R-:W-:Y:S02]  /*2c190*/  IMAD.MOV.U32 R12, RZ, RZ, R4 ;  /* 0x000000ffff0c7224 */ /* 0x001fe400078e0004 */
[----:B------:R-:W-:-:S07]  /*2c1a0*/  IMAD.MOV.U32 R13, RZ, RZ, R6 ;  /* 0x000000ffff0d7224 */ /* 0x000fce00078e0006 */
[----:B------:R-:W-:Y:S01]  /*2c1b0*/  HMMA.16816.F32 R12, R12, R18, R8 ;  /* 0x000000120c0c723c */ /* 0x000fe20000001808 */
[----:B------:R-:W-:Y:S04]  /*2c1c0*/  STL [R1+0x38], R18 ;  /* 0x0000381201007387 */ /* 0x000fe80000100800 */
[----:B------:R0:W-:Y:S04]  /*2c1d0*/  STL [R1+0x3c], R19 ;  /* 0x00003c1301007387 */ /* 0x0001e80000100800 */
[----:B------:R-:W2:Y:S04]  /*2c1e0*/  LDL.LU R8, [R1+0x4a0] ;  /* 0x0004a00001087983 */ /* 0x000ea80000300800 */
[----:B------:R-:W3:Y:S06]  /*2c1f0*/  LDL.LU R9, [R1+0x4a4] ;  /* 0x0004a40001097983 */ /* 0x000eec0000300800 */
[----:B------:R1:W-:Y:S04]  /*2c200*/  STL.64 [R1+0x130], R12 ;  /* 0x0001300c01007387 */ /* 0x0003e80000100a00 */
[----:B------:R4:W-:Y:S04]  /*2c210*/  STL.64 [R1+0x138], R14 ;  /* 0x0001380e01007387 */ /* 0x0009e80000100a00 */
[----:B------:R-:W5:Y:S04]  /*2c220*/  LDL.LU R10, [R1+0x4a8] ;  /* 0x0004a800010a7983 */ /* 0x000f680000300800 */
[----:B------:R-:W5:Y:S01]  /*2c230*/  LDL.LU R11, [R1+0x4ac] ;  /* 0x0004ac00010b7983 */ /* 0x000f620000300800 */
[----:B------:R-:W-:-:S03]  /*2c240*/  FMUL R0, R0, 1.4426950216293334961 ;  /* 0x3fb8aa3b00007820 */ /* 0x000fc60000400000 */
[----:B0-----:R-:W5:Y:S04]  /*2c250*/  LDL.LU R19, [R1+0x3a8] ;  /* 0x0003a80001137983 */ /* 0x001f680000300800 */
[----:B------:R-:W5:Y:S01]  /*2c260*/  LDL.LU R18, [R1+0x3ac] ;  /* 0x0003ac0001127983 */ /* 0x000f620000300800 */
[----:B------:R-:W0:Y:S01]  /*2c270*/  MUFU.EX2 R17, R0 ;  /* 0x0000000000117308 */ /* 0x000e220000000800 */
[----:B------:R-:W-:Y:S02]  /*2c280*/  F2FP.F16.E4M3.UNPACK_B R22, R22 ;  /* 0x00000016ff16723e */ /* 0x000fe400020006ff */
[----:B------:R-:W-:Y:S01]  /*2c290*/  F2FP.F16.E4M3.UNPACK_B R23, R23 ;  /* 0x00000017ff17723e */ /* 0x000fe200020006ff */
[----:B-1----:R-:W-:Y:S02]  /*2c2a0*/  IMAD.MOV.U32 R12, RZ, RZ, R4 ;  /* 0x000000ffff0c7224 */ /* 0x002fe400078e0004 */
[----:B------:R-:W-:-:S02]  /*2c2b0*/  IMAD.MOV.U32 R13, RZ, RZ, R6 ;  /* 0x000000ffff0d7224 */ /* 0x000fc400078e0006 */
[----:B----4-:R-:W-:Y:S02]  /*2c2c0*/  IMAD.MOV.U32 R14, RZ, RZ, R28 ;  /* 0x000000ffff0e7224 */ /* 0x010fe400078e001c */
[----:B------:R-:W-:Y:S02]  /*2c2d0*/  IMAD.MOV.U32 R15, RZ, RZ, R20 ;  /* 0x000000ffff0f7224 */ /* 0x000fe400078e0014 */
[C---:B--2---:R-:W-:Y:S01]  /*2c2e0*/  FMUL R8, R21.reuse, R8 ;  /* 0x0000000815087220 */ /* 0x044fe20000400000 */
[----:B---3--:R-:W-:Y:S02]  /*2c2f0*/  FMUL R9, R21, R9 ;  /* 0x0000000915097220 */ /* 0x008fe40000400000 */
[----:B------:R-:W2:Y:S04]  /*2c300*/  LDL.LU R21, [R1+0x14dc] ;  /* 0x0014dc0001157983 */ /* 0x000ea80000300800 */
[----:B0-----:R-:W-:Y:S01]  /*2c310*/  STL [R1+0x334], R17 ;  /* 0x0003341101007387 */ /* 0x001fe20000100800 */
[C---:B-----5:R-:W-:Y:S01]  /*2c320*/  FMUL R10, R29.reuse, R10 ;  /* 0x0000000a1d0a7220 */ /* 0x060fe20000400000 */
[----:B------:R-:W-:-:S02]  /*2c330*/  FMUL R11, R29, R11 ;  /* 0x0000000b1d0b7220 */ /* 0x000fc40000400000 */
[----:B------:R-:W3:Y:S04]  /*2c340*/  LDL.LU R29, [R1+0x14d8] ;  /* 0x0014d800011d7983 */ /* 0x000ee80000300800 */
[----:B------:R-:W4:Y:S04]  /*2c350*/  LDL.LU R0, [R1+0x3cc] ;  /* 0x0003cc0001007983 */ /* 0x000f280000300800 */
[----:B------:R-:W-:Y:S04]  /*2c360*/  STL [R1+0x30], R22 ;  /* 0x0000301601007387 */ /* 0x000fe80000100800 */
[----:B------:R-:W5:Y:S04]  /*2c370*/  LDL.LU R4, [R1+0x3c8] ;  /* 0x0003c80001047983 */ /* 0x000f680000300800 */
[----:B------:R0:W-:Y:S04]  /*2c380*/  STL [R1+0x34], R23 ;  /* 0x0000341701007387 */ /* 0x0001e80000100800 */
[----:B------:R-:W2:Y:S04]  /*2c390*/  LDL.LU R6, [R1+0x3c4] ;  /* 0x0003c40001067983 */ /* 0x000ea80000300800 */
[----:B------:R-:W2:Y:S04]  /*2c3a0*/  LDL.LU R28, [R1+0x3a4] ;  /* 0x0003a400011c7983 */ /* 0x000ea80000300800 */
[----:B------:R-:W3:Y:S01]  /*2c3b0*/  LDL.LU R20, [R1+0x3c0] ;  /* 0x0003c00001147983 */ /* 0x000ee20000300800 */
[----:B------:R-:W-:Y:S03]  /*2c3c0*/  HMMA.16816.F32 R12, R12, R22, R8 ;  /* 0x000000160c0c723c */ /* 0x000fe60000001808 */
[----:B0-----:R-:W3:Y:S04]  /*2c3d0*/  LDL.LU.64 R22, [R1+0x14d0] ;  /* 0x0014d00001167983 */ /* 0x001ee80000300a00 */
[----:B------:R-:W3:Y:S01]  /*2c3e0*/  LDL.LU R11, [R1+0x3a0] ;  /* 0x0003a000010b7983 */ /* 0x000ee20000300800 */
[----:B------:R-:W-:-:S03]  /*2c3f0*/  IMAD.MOV.U32 R16, RZ, RZ, R2 ;  /* 0x000000ffff107224 */ /* 0x000fc600078e0002 */
[----:B------:R-:W0:Y:S04]  /*2c400*/  LDS.64 R2, [R27+UR7+0x1800] ;  /* 0x001800071b027984 */ /* 0x000e280008000a00 */
[----:B------:R-:W1:Y:S01]  /*2c410*/  LDS.64 R26, [R26+UR7+0x1800] ;  /* 0x001800071a1a7984 */ /* 0x000e620008000a00 */
[----:B------:R-:W-:-:S03]  /*2c420*/  FMUL R10, R17, R19 ;  /* 0x00000013110a7220 */ /* 0x000fc60000400000 */
[----:B------:R0:W-:Y:S04]  /*2c430*/  STL.64 [R1+0x140], R12 ;  /* 0x0001400c01007387 */ /* 0x0001e80000100a00 */
[----:B------:R0:W-:Y:S02]  /*2c440*/  STL.64 [R1+0x148], R14 ;  /* 0x0001480e01007387 */ /* 0x0001e40000100a00 */
[----:B0-----:R-:W-:Y:S02]  /*2c450*/  IMAD.MOV.U32 R12, RZ, RZ, R16 ;  /* 0x000000ffff0c7224 */ /* 0x001fe400078e0010 */
[----:B------:R-:W-:Y:S02]  /*2c460*/  IMAD.MOV.U32 R14, RZ, RZ, R7 ;  /* 0x000000ffff0e7224 */ /* 0x000fe400078e0007 */
[----:B------:R-:W-:-:S02]  /*2c470*/  IMAD.MOV.U32 R13, RZ, RZ, R2 ;  /* 0x000000ffff0d7224 */ /* 0x000fc400078e0002 */
[----:B-1----:R-:W-:Y:S02]  /*2c480*/  IMAD.MOV.U32 R15, RZ, RZ, R26 ;  /* 0x000000ffff0f7224 */ /* 0x002fe400078e001a */
[C---:B--2---:R-:W-:Y:S01]  /*2c490*/  FMUL R9, R5.reuse, R28 ;  /* 0x0000001c05097220 */ /* 0x044fe20000400000 */
[----:B---3--:R-:W-:Y:S01]  /*2c4a0*/  FMUL R8, R5, R11 ;  /* 0x0000000b05087220 */ /* 0x008fe20000400000 */
[----:B------:R-:W-:-:S07]  /*2c4b0*/  FMUL R11, R17, R18 ;  /* 0x00000012110b7220 */ /* 0x000fce0000400000 */
[----:B------:R-:W-:-:S15]  /*2c4c0*/  HMMA.16816.F32 R8, R12, R22, R8 ;  /* 0x000000160c08723c */ /* 0x000fde0000001808 */
[----:B------:R-:W-:-:S04]  /*2c4d0*/  NOP ;  /* 0x0000000000007918 */ /* 0x000fc80000000000 */
[----:B------:R0:W-:Y:S04]  /*2c4e0*/  STL.64 [R1+0x10], R8 ;  /* 0x0000100801007387 */ /* 0x0001e80000100a00 */
[----:B------:R5:W-:Y:S01]  /*2c4f0*/  STL.64 [R1+0x18], R10 ;  /* 0x0000180a01007387 */ /* 0x000be20000100a00 */
[----:B------:R-:W-:-:S03]  /*2c500*/  IMAD.MOV.U32 R28, RZ, RZ, R11 ;  /* 0x000000ffff1c7224 */ /* 0x000fc600078e000b */
[----:B------:R-:W2:Y:S04]  /*2c510*/  LDL.LU R19, [R1+0x3e8] ;  /* 0x0003e80001137983 */ /* 0x000ea80000300800 */
[----:B------:R-:W3:Y:S04]  /*2c520*/  LDL.LU R18, [R1+0x3ec] ;  /* 0x0003ec0001127983 */ /* 0x000ee80000300800 */
[----:B------:R-:W2:Y:S01]  /*2c530*/  LDL.LU R7, [R1+0x14c8] ;  /* 0x0014c80001077983 */ /* 0x000ea20000300800 */
[C---:B0-----:R-:W-:Y:S01]  /*2c540*/  FMUL R8, R5.reuse, R20 ;  /* 0x0000001405087220 */ /* 0x041fe20000400000 */
[----:B------:R-:W-:Y:S01]  /*2c550*/  FMUL R9, R5, R6 ;  /* 0x0000000605097220 */ /* 0x000fe20000400000 */
[C---:B-----5:R-:W-:Y:S01]  /*2c560*/  FMUL R10, R17.reuse, R4 ;  /* 0x00000004110a7220 */ /* 0x060fe20000400000 */
[----:B----4-:R-:W-:Y:S01]  /*2c570*/  FMUL R11, R17, R0 ;  /* 0x00000000110b7220 */ /* 0x010fe20000400000 */
[----:B------:R-:W4:Y:S04]  /*2c580*/  LDL.LU R20, [R1+0x400] ;  /* 0x0004000001147983 */ /* 0x000f280000300800 */
[----:B------:R-:W5:Y:S02]  /*2c590*/  LDL.LU R0, [R1+0x404] ;  /* 0x0004040001007983 */ /* 0x000f640000300800 */
[----:B------:R-:W-:-:S15]  /*2c5a0*/  HMMA.16816.F32 R8, R12, R24, R8 ;  /* 0x000000180c08723c */ /* 0x000fde0000001808 */
[----:B------:R-:W-:-:S04]  /*2c5b0*/  NOP ;  /* 0x0000000000007918 */ /* 0x000fc80000000000 */
[----:B------:R-:W-:Y:S02]  /*2c5c0*/  IMAD.MOV.U32 R6, RZ, RZ, R10 ;  /* 0x000000ffff067224 */ /* 0x000fe400078e000a */
[----:B------:R-:W-:Y:S01]  /*2c5d0*/  IMAD.MOV.U32 R4, RZ, RZ, R11 ;  /* 0x000000ffff047224 */ /* 0x000fe200078e000b */
[----:B------:R-:W2:Y:S04]  /*2c5e0*/  LDL.LU R10, [R1+0x3e0] ;  /* 0x0003e000010a7983 */ /* 0x000ea80000300800 */
[----:B------:R-:W3:Y:S04]  /*2c5f0*/  LDL.LU R11, [R1+0x3e4] ;  /* 0x0003e400010b7983 */ /* 0x000ee80000300800 */
[----:B------:R-:W3:Y:S01]  /*2c600*/  LDL R24, [R1+0x8] ;  /* 0x0000080001187983 */ /* 0x000ee20000100800 */
[----:B------:R-:W-:-:S02]  /*2c610*/  IMAD.MOV.U32 R23, RZ, RZ, R8 ;  /* 0x000000ffff177224 */ /* 0x000fc400078e0008 */
[----:B------:R-:W-:Y:S02]  /*2c620*/  IMAD.MOV.U32 R22, RZ, RZ, R9 ;  /* 0x000000ffff167224 */ /* 0x000fe400078e0009 */
[C---:B----4-:R-:W-:Y:S01]  /*2c630*/  FMUL R8, R5.reuse, R20 ;  /* 0x0000001405087220 */ /* 0x050fe20000400000 */
[C---:B-----5:R-:W-:Y:S01]  /*2c640*/  FMUL R9, R5.reuse, R0 ;  /* 0x0000000005097220 */ /* 0x060fe20000400000 */
[C---:B--2---:R-:W-:Y:S01]  /*2c650*/  FMUL R12, R5.reuse, R10 ;  /* 0x0000000a050c7220 */ /* 0x044fe20000400000 */
[----:B---3--:R-:W-:Y:S02]  /*2c660*/  FMUL R13, R5, R11 ;  /* 0x0000000b050d7220 */ /* 0x008fe40000400000 */
[----:B------:R-:W2:Y:S01]  /*2c670*/  LDL.LU R5, [R1+0x14c4] ;  /* 0x0014c40001057983 */ /* 0x000ea20000300800 */
[C---:B------:R-:W-:Y:S01]  /*2c680*/  FMUL R14, R17.reuse, R19 ;  /* 0x00000013110e7220 */ /* 0x040fe20000400000 */
[----:B------:R-:W-:Y:S01]  /*2c690*/  FMUL R15, R17, R18 ;  /* 0x00000012110f7220 */ /* 0x000fe20000400000 */
[----:B------:R-:W-:-:S02]  /*2c6a0*/  IMAD.MOV.U32 R17, RZ, RZ, R2 ;  /* 0x000000ffff117224 */ /* 0x000fc400078e0002 */
[----:B------:R-:W-:Y:S02]  /*2c6b0*/  IMAD.MOV.U32 R18, RZ, RZ, R24 ;  /* 0x000000ffff127224 */ /* 0x000fe400078e0018 */
[----:B------:R-:W-:Y:S01]  /*2c6c0*/  IMAD.MOV.U32 R19, RZ, RZ, R26 ;  /* 0x000000ffff137224 */ /* 0x000fe200078e001a */
[----:B------:R0:W-:Y:S04]  /*2c6d0*/  STL.64 [R1+0x1ac0], R28 ;  /* 0x001ac01c01007387 */ /* 0x0001e80000100a00 */
[----:B0-----:R-:W3:Y:S04]  /*2c6e0*/  LDL.LU R28, [R1+0x48] ;  /* 0x00004800011c7983 */ /* 0x001ee80000300800 */
[----:B------:R-:W3:Y:S04]  /*2c6f0*/  LDL.LU R29, [R1+0x4c] ;  /* 0x00004c00011d7983 */ /* 0x000ee80000300800 */
[----:B------:R-:W4:Y:S04]  /*2c700*/  LDL.LU R10, [R1+0x408] ;  /* 0x00040800010a7983 */ /* 0x000f280000300800 */
[----:B------:R-:W5:Y:S04]  /*2c710*/  LDL.LU R11, [R1+0x40c] ;  /* 0x00040c00010b7983 */ /* 0x000f680000300800 */
[----:B---3--:R0:W-:Y:S04]  /*2c720*/  STL.64 [R1+0x1ac8], R28 ;  /* 0x001ac81c01007387 */ /* 0x0081e80000100a00 */
[----:B0-----:R-:W3:Y:S04]  /*2c730*/  LDL.LU R28, [R1+0x50] ;  /* 0x00005000011c7983 */ /* 0x001ee80000300800 */
[----:B------:R-:W3:Y:S04]  /*2c740*/  LDL.LU R29, [R1+0x54] ;  /* 0x00005400011d7983 */ /* 0x000ee80000300800 */
[----:B------:R-:W2:Y:S04]  /*2c750*/  LDL.LU R0, [R1+0x410] ;  /* 0x0004100001007983 */ /* 0x000ea80000300800 */
[----:B------:R0:W-:Y:S04]  /*2c760*/  STL [R1+0x1ab8], R27 ;  /* 0x001ab81b01007387 */ /* 0x0001e80000100800 */
[----:B0-----:R-:W2:Y:S04]  /*2c770*/  LDL R27, [R1+0x330] ;  /* 0x00033000011b7983 */ /* 0x001ea80000100800 */
[----:B------:R0:W-:Y:S04]  /*2c780*/  STL [R1+0x1ab4], R6 ;  /* 0x001ab40601007387 */ /* 0x0001e80000100800 */
[----:B0-----:R-:W4:Y:S04]  /*2c790*/  LDL R6, [R1+0x334] ;  /* 0x0003340001067983 */ /* 0x001f280000100800 */
[----:B------:R0:W-:Y:S04]  /*2c7a0*/  STL [R1+0x1ab0], R4 ;  /* 0x001ab00401007387 */ /* 0x0001e80000100800 */
[----:B0-----:R-:W2:Y:S04]  /*2c7b0*/  LDL.LU R4, [R1] ;  /* 0x0000000001047983 */ /* 0x001ea80000300800 */
[----:B------:R0:W-:Y:S04]  /*2c7c0*/  STL.64 [R1+0x1aa8], R22 ;  /* 0x001aa81601007387 */ /* 0x0001e80000100a00 */
[----:B0-----:R-:W2:Y:S04]  /*2c7d0*/  LDL.LU R22, [R1+0x58] ;  /* 0x0000580001167983 */ /* 0x001ea80000300800 */
[----:B------:R-:W2:Y:S01]  /*2c7e0*/  LDL.LU R23, [R1+0x5c] ;  /* 0x00005c0001177983 */ /* 0x000ea20000300800 */
[C---:B----4-:R-:W-:Y:S01]  /*2c7f0*/  FMUL R10, R6.reuse, R10 ;  /* 0x0000000a060a7220 */ /* 0x050fe20000400000 */
[----:B-----5:R-:W-:Y:S01]  /*2c800*/  FMUL R11, R6, R11 ;  /* 0x0000000b060b7220 */ /* 0x020fe20000400000 */
[----:B--2---:R-:W-:Y:S01]  /*2c810*/  HMMA.16816.F32 R12, R16, R22, R12 ;  /* 0x00000016100c723c */ /* 0x004fe2000000180c */
[----:B------:R-:W2:Y:S04]  /*2c820*/  LDL.LU R19, [R1+0x414] ;  /* 0x0004140001137983 */ /* 0x000ea80000300800 */
[----:B------:R-:W4:-:S14]  /*2c830*/  LDL.LU R25, [R1+0x418] ;  /* 0x0004180001197983 */ /* 0x000f1c0000300800 */
[----:B------:R0:W-:Y:S04]  /*2c840*/  STL.64 [R1+0xe0], R12 ;  /* 0x0000e00c01007387 */ /* 0x0001e80000100a00 */
[----:B------:R1:W-:Y:S04]  /*2c850*/  STL.64 [R1+0xe8], R14 ;  /* 0x0000e80e01007387 */ /* 0x0003e80000100a00 */
[----:B------:R-:W5:Y:S01]  /*2c860*/  LDL.LU R20, [R1+0x41c] ;  /* 0x00041c0001147983 */ /* 0x000f620000300800 */
[----:B0-----:R-:W-:-:S03]  /*2c870*/  IMAD.MOV.U32 R12, RZ, RZ, R4 ;  /* 0x000000ffff0c7224 */ /* 0x001fc600078e0004 */
[----:B------:R-:W5:Y:S01]  /*2c880*/  LDL.LU R22, [R1+0x40] ;  /* 0x0000400001167983 */ /* 0x000f620000300800 */
[----:B------:R-:W-:Y:S02]  /*2c890*/  IMAD.MOV.U32 R13, RZ, RZ, R2 ;  /* 0x000000ffff0d7224 */ /* 0x000fe400078e0002 */
[----:B-1----:R-:W-:Y:S01]  /*2c8a0*/  IMAD.MOV.U32 R14, RZ, RZ, R24 ;  /* 0x000000ffff0e7224 */ /* 0x002fe200078e0018 */
[----:B------:R-:W5:Y:S01]  /*2c8b0*/  LDL.LU R23, [R1+0x44] ;  /* 0x0000440001177983 */ /* 0x000f620000300800 */
[----:B------:R-:W-:Y:S02]  /*2c8c0*/  IMAD.MOV.U32 R15, RZ, RZ, R26 ;  /* 0x000000ffff0f7224 */ /* 0x000fe400078e001a */
[----:B------:R-:W-:-:S05]  /*2c8d0*/  FMUL R16, R27, R0 ;  /* 0x000000001b107220 */ /* 0x000fca0000400000 */
[----:B---3--:R-:W-:Y:S01]  /*2c8e0*/  HMMA.16816.F32 R8, R12, R28, R8 ;  /* 0x0000001c0c08723c */ /* 0x008fe20000001808 */
[----:B------:R-:W3:Y:S04]  /*2c8f0*/  LDL.LU.64 R28, [R1+0x1ac8] ;  /* 0x001ac800011c7983 */ /* 0x000ee80000300a00 */
[----:B------:R-:W3:Y:S04]  /*2c900*/  LDL.LU R13, [R1+0x420] ;  /* 0x00042000010d7983 */ /* 0x000ee80000300800 */
[----:B------:R-:W3:Y:S10]  /*2c910*/  LDL.LU R14, [R1+0x424] ;  /* 0x00042400010e7983 */ /* 0x000ef40000300800 */
[----:B------:R0:W-:Y:S04]  /*2c920*/  STL.64 [R1+0xc0], R8 ;  /* 0x0000c00801007387 */ /* 0x0001e80000100a00 */
[----:B------:R1:W-:Y:S04]  /*2c930*/  STL.64 [R1+0xc8], R10 ;  /* 0x0000c80a01007387 */ /* 0x0003e80000100a00 */
[----:B------:R-:W3:Y:S01]  /*2c940*/  LDL.LU R15, [R1+0x428] ;  /* 0x00042800010f7983 */ /* 0x000ee20000300800 */
[----:B0-----:R-:W-:-:S03]  /*2c950*/  IMAD.MOV.U32 R8, RZ, RZ, R4 ;  /* 0x000000ffff087224 */ /* 0x001fc600078e0004 */
[----:B------:R-:W3:Y:S01]  /*2c960*/  LDL.LU R0, [R1+0x42c] ;  /* 0x00042c0001007983 */ /* 0x000ee20000300800 */
[----:B------:R-:W-:Y:S02]  /*2c970*/  IMAD.MOV.U32 R9, RZ, RZ, R2 ;  /* 0x000000ffff097224 */ /* 0x000fe400078e0002 */
[----:B-1----:R-:W-:Y:S02]  /*2c980*/  IMAD.MOV.U32 R10, RZ, RZ, R24 ;  /* 0x000000ffff0a7224 */ /* 0x002fe400078e0018 */
[----:B------:R-:W-:Y:S02]  /*2c990*/  IMAD.MOV.U32 R11, RZ, RZ, R26 ;  /* 0x000000ffff0b7224 */ /* 0x000fe400078e001a */
[----:B--2---:R-:W-:Y:S01]  /*2c9a0*/  FMUL R17, R27, R19 ;  /* 0x000000131b117220 */ /* 0x004fe20000400000 */
[C---:B----4-:R-:W-:Y:S01]  /*2c9b0*/  FMUL R18, R6.reuse, R25 ;  /* 0x0000001906127220 */ /* 0x050fe20000400000 */
[----:B-----5:R-:W-:-:S07]  /*2c9c0*/  FMUL R19, R6, R20 ;  /* 0x0000001406137220 */ /* 0x020fce0000400000 */
[----:B---3--:R-:W-:Y:S01]  /*2c9d0*/  HMMA.16816.F32 R8, R8, R28, R16 ;  /* 0x0000001c0808723c */ /* 0x008fe20000001810 */
[----:B------:R-:W2:Y:S04]  /*2c9e0*/  LDL.LU.64 R28, [R1+0x1ac0] ;  /* 0x001ac000011c7983 */ /* 0x000ea80000300a00 */
[----:B------:R-:W3:Y:S04]  /*2c9f0*/  LDL.LU R16, [R1+0x440] ;  /* 0x0004400001107983 */ /* 0x000ee80000300800 */
[----:B------:R-:W4:Y:S10]  /*2ca00*/  LDL.LU R17, [R1+0x444] ;  /* 0x0004440001117983 */ /* 0x000f340000300800 */
[----:B------:R0:W-:Y:S04]  /*2ca10*/  STL.64 [R1+0xd0], R8 ;  /* 0x0000d00801007387 */ /* 0x0001e80000100a00 */
[----:B------:R1:W-:Y:S04]  /*2ca20*/  STL.64 [R1+0xd8], R10 ;  /* 0x0000d80a01007387 */ /* 0x0003e80000100a00 */
[----:B------:R-:W5:Y:S04]  /*2ca30*/  LDL.LU R25, [R1+0x448] ;  /* 0x0004480001197983 */ /* 0x000f680000300800 */
[----:B------:R-:W2:Y:S04]  /*2ca40*/  LDL.LU R20, [R1+0x44c] ;  /* 0x00044c0001147983 */ /* 0x000ea80000300800 */
[----:B------:R-:W2:Y:S04]  /*2ca50*/  LDL.LU R18, [R1+0x38] ;  /* 0x0000380001127983 */ /* 0x000ea80000300800 */
[----:B------:R-:W2:Y:S01]  /*2ca60*/  LDL.LU R19, [R1+0x3c] ;  /* 0x00003c0001137983 */ /* 0x000ea20000300800 */
[C---:B0-----:R-:W-:Y:S01]  /*2ca70*/  FMUL R8, R27.reuse, R13 ;  /* 0x0000000d1b087220 */ /* 0x041fe20000400000 */
[----:B------:R-:W-:Y:S01]  /*2ca80*/  FMUL R9, R27, R14 ;  /* 0x0000000e1b097220 */ /* 0x000fe20000400000 */
[C---:B-1----:R-:W-:Y:S01]  /*2ca90*/  FMUL R10, R6.reuse, R15 ;  /* 0x0000000f060a7220 */ /* 0x042fe20000400000 */
[----:B------:R-:W-:Y:S01]  /*2caa0*/  FMUL R11, R6, R0 ;  /* 0x00000000060b7220 */ /* 0x000fe20000400000 */
[----:B------:R-:W-:-:S02]  /*2cab0*/  IMAD.MOV.U32 R13, RZ, RZ, R2 ;  /* 0x000000ffff0d7224 */ /* 0x000fc400078e0002 */
[----:B------:R-:W-:Y:S02]  /*2cac0*/  IMAD.MOV.U32 R14, RZ, RZ, R24 ;  /* 0x000000ffff0e7224 */ /* 0x000fe400078e0018 */
[----:B------:R-:W-:-:S07]  /*2cad0*/  IMAD.MOV.U32 R15, RZ, RZ, R26 ;  /* 0x000000ffff0f7224 */ /* 0x000fce00078e001a */
[----:B------:R-:W-:-:S15]  /*2cae0*/  HMMA.16816.F32 R8, R12, R22, R8 ;  /* 0x000000160c08723c */ /* 0x000fde0000001808 */
[----:B------:R-:W-:-:S04]  /*2caf0*/  NOP ;  /* 0x0000000000007918 */ /* 0x000fc80000000000 */
[----:B------:R3:W-:Y:S01]  /*2cb00*/  STL.64 [R1+0xb0], R8 ;  /* 0x0000b00801007387 */ /* 0x0007e20000100a00 */
[----:B------:R-:W-:-:S03]  /*2cb10*/  IMAD.MOV.U32 R0, RZ, RZ, R11 ;  /* 0x000000ffff007224 */ /* 0x000fc600078e000b */
[----:B------:R5:W-:Y:S04]  /*2cb20*/  STL [R1+0xb8], R10 ;  /* 0x0000b80a01007387 */ /* 0x000be80000100800 */
[----:B------:R-:W2:Y:S04]  /*2cb30*/  LDL.LU R22, [R1+0x30] ;  /* 0x0000300001167983 */ /* 0x000ea80000300800 */
[----:B------:R-:W2:Y:S01]  /*2cb40*/  LDL.LU R23, [R1+0x34] ;  /* 0x0000340001177983 */ /* 0x000ea20000300800 */
[C---:B---3--:R-:W-:Y:S01]  /*2cb50*/  FMUL R8, R27.reuse, R16 ;  /* 0x000000101b087220 */ /* 0x048fe20000400000 */
[----:B----4-:R-:W-:Y:S01]  /*2cb60*/  FMUL R9, R27, R17 ;  /* 0x000000111b097220 */ /* 0x010fe20000400000 */
[----:B-----5:R-:W-:-:S02]  /*2cb70*/  FMUL R10, R6, R25 ;  /* 0x00000019060a7220 */ /* 0x020fc40000400000 */
[----:B------:R-:W3:Y:S01]  /*2cb80*/  LDL.LU R25, [R1+0x150] ;  /* 0x0001500001197983 */ /* 0x000ee20000300800 */
[----:B--2---:R-:W-:-:S03]  /*2cb90*/  FMUL R11, R6, R20 ;  /* 0x00000014060b7220 */ /* 0x004fc60000400000 */
[----:B------:R-:W2:Y:S04]  /*2cba0*/  LDL.LU R20, [R1+0x154] ;  /* 0x0001540001147983 */ /* 0x000ea80000300800 */
[----:B------:R-:W-:Y:S01]  /*2cbb0*/  HMMA.16816.F32 R12, R12, R18, R8 ;  /* 0x000000120c0c723c */ /* 0x000fe20000001808 */
[----:B------:R-:W4:Y:S04]  /*2cbc0*/  LDL.LU R8, [R1+0x430] ;  /* 0x0004300001087983 */ /* 0x000f280000300800 */
[----:B------:R-:W5:-:S14]  /*2cbd0*/  LDL.LU R9, [R1+0x434] ;  /* 0x0004340001097983 */ /* 0x000f5c0000300800 */
[----:B------:R-:W-:Y:S04]  /*2cbe0*/  STL.64 [R1+0xa0], R12 ;  /* 0x0000a00c01007387 */ /* 0x000fe80000100a00 */
[----:B------:R-:W-:Y:S04]  /*2cbf0*/  STL.64 [R1+0xa8], R14 ;  /* 0x0000a80e01007387 */ /* 0x000fe80000100a00 */
[----:B------:R-:W2:Y:S04]  /*2cc00*/  LDL.LU R10, [R1+0x438] ;  /* 0x00043800010a7983 */ /* 0x000ea80000300800 */
[----:B------:R-:W2:Y:S04]  /*2cc10*/  LDL.LU R11, [R1+0x43c] ;  /* 0x00043c00010b7983 */ /* 0x000ea80000300800 */
[----:B------:R-:W2:Y:S04]  /*2cc20*/  LDL.LU R19, [R1+0x160] ;  /* 0x0001600001137983 */ /* 0x000ea80000300800 */
[----:B--2---:R0:W-:Y:S04]  /*2cc30*/  STL [R1+0x1a90], R19 ;  /* 0x001a901301007387 */ /* 0x0041e80000100800 */
[----:B------:R-:W2:Y:S04]  /*2cc40*/  LDL.LU R16, [R1+0x10] ;  /* 0x0000100001107983 */ /* 0x000ea80000300800 */
[----:B------:R-:W2:Y:S04]  /*2cc50*/  LDL.LU R17, [R1+0x14] ;  /* 0x0000140001117983 */ /* 0x000ea80000300800 */
[----:B------:R-:W2:Y:S01]  /*2cc60*/  LDL.LU R18, [R1+0x18] ;  /* 0x0000180001127983 */ /* 0x000ea20000300800 */
[----:B0-----:R-:W-:-:S02]  /*2cc70*/  IMAD.MOV.U32 R19, RZ, RZ, R28 ;  /* 0x000000ffff137224 */ /* 0x001fc400078e001c */
[C---:B----4-:R-:W-:Y:S01]  /*2cc80*/  FMUL R8, R27.reuse, R8 ;  /* 0x000000081b087220 */ /* 0x050fe20000400000 */
[----:B-----5:R-:W-:Y:S01]  /*2cc90*/  FMUL R9, R27, R9 ;  /* 0x000000091b097220 */ /* 0x020fe20000400000 */
[C---:B------:R-:W-:Y:S01]  /*2cca0*/  FMUL R10, R6.reuse, R10 ;  /* 0x0000000a060a7220 */ /* 0x040fe20000400000 */
[----:B------:R-:W-:Y:S01]  /*2ccb0*/  FMUL R11, R6, R11 ;  /* 0x0000000b060b7220 */ /* 0x000fe20000400000 */
[----:B------:R-:W-:Y:S02]  /*2ccc0*/  IMAD.MOV.U32 R12, RZ, RZ, R4 ;  /* 0x000000ffff0c7224 */ /* 0x000fe400078e0004 */
[----:B------:R-:W-:Y:S02]  /*2ccd0*/  IMAD.MOV.U32 R13, RZ, RZ, R2 ;  /* 0x000000ffff0d7224 */ /* 0x000fe400078e0002 */
[----:B------:R-:W-:Y:S02]  /*2cce0*/  IMAD.MOV.U32 R14, RZ, RZ, R24 ;  /* 0x000000ffff0e7224 */ /* 0x000fe400078e0018 */
[----:B------:R-:W-:-:S07]  /*2ccf0*/  IMAD.MOV.U32 R15, RZ, RZ, R26 ;  /* 0x000000ffff0f7224 */ /* 0x000fce00078e001a */
[----:B------:R-:W-:Y:S01]  /*2cd00*/  HMMA.16816.F32 R8, R12, R22, R8 ;  /* 0x000000160c08723c */ /* 0x000fe20000001808 */
[----:B--2---:R-:W-:Y:S04]  /*2cd10*/  STL.64 [R1+0x1aa0], R18 ;  /* 0x001aa01201007387 */ /* 0x004fe80000100a00 */
[----:B------:R0:W-:Y:S04]  /*2cd20*/  STL.64 [R1+0x1a98], R16 ;  /* 0x001a981001007387 */ /* 0x0001e80000100a00 */
[----:B0-----:R-:W2:Y:S04]  /*2cd30*/  LDL.LU R16, [R1+0x60] ;  /* 0x0000600001107983 */ /* 0x001ea80000300800 */
[----:B------:R-:W2:Y:S04]  /*2cd40*/  LDL.LU R17, [R1+0x64] ;  /* 0x0000640001117983 */ /* 0x000ea80000300800 */
[----:B------:R-:W2:Y:S04]  /*2cd50*/  LDL.LU R18, [R1+0x68] ;  /* 0x0000680001127983 */ /* 0x000ea80000300800 */
[----:B------:R-:W2:Y:S04]  /*2cd60*/  LDL.LU R19, [R1+0x6c] ;  /* 0x00006c0001137983 */ /* 0x000ea80000300800 */
[----:B------:R-:W4:Y:S04]  /*2cd70*/  LDL.LU R28, [R1+0x164] ;  /* 0x00016400011c7983 */ /* 0x000f280000300800 */
[----:B------:R-:W5:Y:S04]  /*2cd80*/  LDL.LU R27, [R1+0x1ab8] ;  /* 0x001ab800011b7983 */ /* 0x000f680000300800 */
[----:B------:R-:W4:Y:S01]  /*2cd90*/  LDL.LU R6, [R1+0x1ab4] ;  /* 0x001ab40001067983 */ /* 0x000f220000300800 */
[----:B------:R-:W-:-:S03]  /*2cda0*/  IMAD.MOV.U32 R26, RZ, RZ, R10 ;  /* 0x000000ffff1a7224 */ /* 0x000fc600078e000a */
[----:B------:R-:W4:Y:S01]  /*2cdb0*/  LDL.LU R4, [R1+0x1ab0] ;  /* 0x001ab00001047983 */ /* 0x000f220000300800 */
[----:B---3--:R-:W-:-:S03]  /*2cdc0*/  F2FP.F16.E4M3.UNPACK_B R12, R25.H1 ;  /* 0x00000019ff0c723e */ /* 0x008fc600030006ff */
[----:B------:R-:W3:Y:S01]  /*2cdd0*/  LDL.LU.64 R22, [R1+0x1aa8] ;  /* 0x001aa80001167983 */ /* 0x000ee20000300a00 */
[----:B------:R-:W-:Y:S01]  /*2cde0*/  F2FP.F16.E4M3.UNPACK_B R13, R20.H1 ;  /* 0x00000014ff0d723e */ /* 0x000fe200030006ff */
[----:B------:R-:W-:Y:S02]  /*2cdf0*/  IMAD.MOV.U32 R10, RZ, RZ, R29 ;  /* 0x000000ffff0a7224 */ /* 0x000fe400078e001d */
[----:B------:R0:W-:Y:S04]  /*2ce00*/  STL.64 [R1+0x90], R8 ;  /* 0x0000900801007387 */ /* 0x0001e80000100a00 */
[----:B------:R1:W-:Y:S01]  /*2ce10*/  STL [R1+0x9c], R11 ;  /* 0x00009c0b01007387 */ /* 0x0003e20000100800 */
[----:B0-----:R-:W-:Y:S02]  /*2ce20*/  IMAD.MOV.U32 R8, RZ, RZ, R5 ;  /* 0x000000ffff087224 */ /* 0x001fe400078e0005 */
[----:B------:R-:W-:-:S02]  /*2ce30*/  IMAD.MOV.U32 R9, RZ, RZ, R7 ;  /* 0x000000ffff097224 */ /* 0x000fc400078e0007 */
[----:B-1----:R-:W-:Y:S01]  /*2ce40*/  IMAD.MOV.U32 R11, RZ, RZ, R21 ;  /* 0x000000ffff0b7224 */ /* 0x002fe200078e0015 */
[----:B------:R-:W-:Y:S06]  /*2ce50*/  STL [R1+0x1a18], R26 ;  /* 0x001a181a01007387 */ /* 0x000fec0000100800 */
[----:B--2---:R-:W-:Y:S01]  /*2ce60*/  HMMA.16816.F32 R8, R8, R12, R16 ;  /* 0x0000000c0808723c */ /* 0x004fe20000001810 */
[----:B------:R-:W2:Y:S04]  /*2ce70*/  LDL.LU.64 R18, [R1+0x1aa0] ;  /* 0x001aa00001127983 */ /* 0x000ea80000300a00 */
[----:B------:R-:W2:-:S14]  /*2ce80*/  LDL.LU.64 R16, [R1+0x1a98] ;  /* 0x001a980001107983 */ /* 0x000e9c0000300a00 */
[----:B------:R-:W-:Y:S01]  /*2ce90*/  STL [R1+0x84], R9 ;  /* 0x0000840901007387 */ /* 0x000fe20000100800 */
[----:B------:R-:W-:-:S03]  /*2cea0*/  IMAD.MOV.U32 R20, RZ, RZ, R8 ;  /* 0x000000ffff147224 */ /* 0x000fc600078e0008 */
[----:B------:R0:W-:Y:S04]  /*2ceb0*/  STL [R1+0x88], R10 ;  /* 0x0000880a01007387 */ /* 0x0001e80000100800 */
[----:B------:R-:W2:Y:S04]  /*2cec0*/  LDL R8, [R1+0x4] ;  /* 0x0000040001087983 */ /* 0x000ea80000100800 */
[----:B0-----:R-:W2:Y:S01]  /*2ced0*/  LDL R10, [R1+0xc] ;  /* 0x00000c00010a7983 */ /* 0x001ea20000100800 */
[----:B------:R-:W-:Y:S02]  /*2cee0*/  IMAD.MOV.U32 R26, RZ, RZ, R11 ;  /* 0x000000ffff1a7224 */ /* 0x000fe400078e000b */
[----:B------:R-:W-:-:S02]  /*2cef0*/  IMAD.MOV.U32 R9, RZ, RZ, R3 ;  /* 0x000000ffff097224 */ /* 0x000fc400078e0003 */
[----:B-----5:R-:W-:Y:S01]  /*2cf00*/  IMAD.MOV.U32 R11, RZ, RZ, R27 ;  /* 0x000000ffff0b7224 */ /* 0x020fe200078e001b */
[----:B------:R0:W-:Y:S04]  /*2cf10*/  STL.64 [R1+0x1a88], R26 ;  /* 0x001a881a01007387 */ /* 0x0001e80000100a00 */
[----:B------:R-:W5:Y:S04]  /*2cf20*/  LDL.LU R24, [R1+0x70] ;  /* 0x0000700001187983 */ /* 0x000f680000300800 */
[----:B------:R-:W5:Y:S04]  /*2cf30*/  LDL.LU R25, [R1+0x74] ;  /* 0x0000740001197983 */ /* 0x000f680000300800 */
[----:B0-----:R-:W5:Y:S04]  /*2cf40*/  LDL.LU R26, [R1+0x78] ;  /* 0x00007800011a7983 */ /* 0x001f680000300800 */
[----:B------:R-:W5:Y:S01]  /*2cf50*/  LDL.LU R27, [R1+0x7c] ;  /* 0x00007c00011b7983 */ /* 0x000f620000300800 */
[----:B--2---:R-:W-:Y:S03]  /*2cf60*/  HMMA.16816.F32 R8, R8, R12, R16 ;  /* 0x0000000c0808723c */ /* 0x004fe60000001810 */
[----:B------:R-:W2:-:S15]  /*2cf70*/  LDL.LU R19, [R1+0x1a90] ;  /* 0x001a900001137983 */ /* 0x000e9e0000300800 */
[----:B------:R-:W-:Y:S01]  /*2cf80*/  NOP ;  /* 0x0000000000007918 */ /* 0x000fe20000000000 */
[----:B------:R0:W-:Y:S04]  /*2cf90*/  STL.64 [R1+0x320], R8 ;  /* 0x0003200801007387 */ /* 0x0001e80000100a00 */
[----:B------:R1:W-:Y:S04]  /*2cfa0*/  STL.64 [R1+0x328], R10 ;  /* 0x0003280a01007387 */ /* 0x0003e80000100a00 */
[----:B------:R-:W3:Y:S04]  /*2cfb0*/  LDL.LU R14, [R1+0x170] ;  /* 0x00017000010e7983 */ /* 0x000ee80000300800 */
[----:B------:R-:W3:Y:S04]  /*2cfc0*/  LDL.LU R15, [R1+0x174] ;  /* 0x00017400010f7983 */ /* 0x000ee80000300800 */
[----:B------:R-:W3:Y:S04]  /*2cfd0*/  LDL.LU R16, [R1+0xf0] ;  /* 0x0000f00001107983 */ /* 0x000ee80000300800 */
[----:B------:R-:W3:Y:S04]  /*2cfe0*/  LDL.LU R17, [R1+0xf4] ;  /* 0x0000f40001117983 */ /* 0x000ee80000300800 */
[----:B------:R-:W3:Y:S01]  /*2cff0*/  LDL.LU R18, [R1+0xf8] ;  /* 0x0000f80001127983 */ /* 0x000ee20000300800 */
[----:B--2---:R-:W-:-:S03]  /*2d000*/  F2FP.F16.E4M3.UNPACK_B R12, R19.H1 ;  /* 0x00000013ff0c723e */ /* 0x004fc600030006ff */
[----:B------:R-:W3:Y:S01]  /*2d010*/  LDL.LU R19, [R1+0xfc] ;  /* 0x0000fc0001137983 */ /* 0x000ee20000300800 */
[----:B----4-:R-:W-:Y:S01]  /*2d020*/  F2FP.F16.E4M3.UNPACK_B R13, R28.H1 ;  /* 0x0000001cff0d723e */ /* 0x010fe200030006ff */
[----:B0-----:R-:W-:Y:S02]  /*2d030*/  IMAD.MOV.U32 R8, RZ, RZ, R5 ;  /* 0x000000ffff087224 */ /* 0x001fe400078e0005 */
[----:B------:R-:W-:Y:S02]  /*2d040*/  IMAD.MOV.U32 R9, RZ, RZ, R7 ;  /* 0x000000ffff097224 */ /* 0x000fe400078e0007 */
[----:B-1----:R-:W-:Y:S02]  /*2d050*/  IMAD.MOV.U32 R10, RZ, RZ, R29 ;  /* 0x000000ffff0a7224 */ /* 0x002fe400078e001d */
[----:B------:R-:W-:-:S07]  /*2d060*/  IMAD.MOV.U32 R11, RZ, RZ, R21 ;  /* 0x000000ffff0b7224 */ /* 0x000fce00078e0015 */
[----:B-----5:R-:W-:-:S15]  /*2d070*/  HMMA.16816.F32 R8, R8, R12, R24 ;  /* 0x0000000c0808723c */ /* 0x020fde0000001818 */
[----:B------:R-:W-:-:S04]  /*2d080*/  NOP ;  /* 0x0000000000007918 */ /* 0x000fc80000000000 */
[----:B------:R-:W-:Y:S02]  /*2d090*/  IMAD.MOV.U32 R2, RZ, RZ, R11 ;  /* 0x000000ffff027224 */ /* 0x000fe400078e000b */
[----:B------:R-:W-:Y:S01]  /*2d0a0*/  IMAD.MOV.U32 R28, RZ, RZ, R10 ;  /* 0x000000ffff1c7224 */ /* 0x000fe200078e000a */
[----:B---3--:R-:W-:Y:S04]  /*2d0b0*/  STL.64 [R1+0x1a80], R18 ;  /* 0x001a801201007387 */ /* 0x008fe80000100a00 */
[----:B------:R0:W-:Y:S02]  /*2d0c0*/  STL.64 [R1+0x1a78], R16 ;  /* 0x001a781001007387 */ /* 0x0001e40000100a00 */
[----:B0-----:R-:W-:Y:S02]  /*2d0d0*/  IMAD.MOV.U32 R17, RZ, RZ, R22 ;  /* 0x000000ffff117224 */ /* 0x001fe400078e0016 */
[----:B------:R-:W-:Y:S01]  /*2d0e0*/  IMAD.MOV.U32 R16, RZ, RZ, R23 ;  /* 0x000000ffff107224 */ /* 0x000fe200078e0017 */
[----:B------:R-:W2:Y:S04]  /*2d0f0*/  LDL.LU R22, [R1+0x180] ;  /* 0x0001800001167983 */ /* 0x000ea80000300800 */
[----:B------:R-:W3:Y:S04]  /*2d100*/  LDL.LU R23, [R1+0x184] ;  /* 0x0001840001177983 */ /* 0x000ee80000300800 */
[----:B------:R-:W4:Y:S04]  /*2d110*/  LDL.LU.64 R26, [R1+0x1a88] ;  /* 0x001a8800011a7983 */ /* 0x000f280000300a00 */
[----:B------:R-:W-:Y:S04]  /*2d120*/  STL.64 [R1+0x50], R8 ;  /* 0x0000500801007387 */ /* 0x000fe80000100a00 */
[----:B------:R0:W-:Y:S04]  /*2d130*/  STL [R1+0x1a08], R2 ;  /* 0x001a080201007387 */ /* 0x0001e80000100800 */
[----:B0-----:R-:W5:Y:S04]  /*2d140*/  LDL.LU R2, [R1+0x4] ;  /* 0x0000040001027983 */ /* 0x001f680000300800 */
[----:B------:R0:W-:Y:S04]  /*2d150*/  STL [R1+0x1a04], R28 ;  /* 0x001a041c01007387 */ /* 0x0001e80000100800 */
[----:B0-----:R-:W2:Y:S01]  /*2d160*/  LDL.LU R28, [R1+0xc] ;  /* 0x00000c00011c7983 */ /* 0x001ea20000300800 */
[----:B------:R-:W-:-:S02]  /*2d170*/  IMAD.MOV.U32 R18, RZ, RZ, R6 ;  /* 0x000000ffff127224 */ /* 0x000fc400078e0006 */
[----:B------:R-:W-:Y:S02]  /*2d180*/  IMAD.MOV.U32 R19, RZ, RZ, R4 ;  /* 0x000000ffff137224 */ /* 0x000fe400078e0004 */
[----:B------:R-:W-:Y:S02]  /*2d190*/  IMAD.MOV.U32 R9, RZ, RZ, R3 ;  /* 0x000000ffff097224 */ /* 0x000fe400078e0003 */
[----:B----4-:R-:W-:Y:S01]  /*2d1a0*/  IMAD.MOV.U32 R11, RZ, RZ, R27 ;  /* 0x000000ffff0b7224 */ /* 0x010fe200078e001b */
[----:B------:R0:W-:Y:S04]  /*2d1b0*/  STL.64 [R1+0x1a70], R26 ;  /* 0x001a701a01007387 */ /* 0x0001e80000100a00 */
[----:B------:R-:W4:Y:S04]  /*2d1c0*/  LDL.LU R24, [R1+0x100] ;  /* 0x0001000001187983 */ /* 0x000f280000300800 */
[----:B------:R-:W4:Y:S04]  /*2d1d0*/  LDL.LU R25, [R1+0x104] ;  /* 0x0001040001197983 */ /* 0x000f280000300800 */
[----:B0-----:R-:W4:Y:S04]  /*2d1e0*/  LDL.LU R26, [R1+0x108] ;  /* 0x00010800011a7983 */ /* 0x001f280000300800 */
[----:B------:R-:W4:Y:S01]  /*2d1f0*/  LDL.LU R27, [R1+0x10c] ;  /* 0x00010c00011b7983 */ /* 0x000f220000300800 */
[----:B-----5:R-:W-:-:S02]  /*2d200*/  IMAD.MOV.U32 R8, RZ, RZ, R2 ;  /* 0x000000ffff087224 */ /* 0x020fc400078e0002 */
[----:B--2---:R-:W-:-:S07]  /*2d210*/  IMAD.MOV.U32 R10, RZ, RZ, R28 ;  /* 0x000000ffff0a7224 */ /* 0x004fce00078e001c */
[----:B------:R-:W-:Y:S01]  /*2d220*/  HMMA.16816.F32 R8, R8, R12, R16 ;  /* 0x0000000c0808723c */ /* 0x000fe20000001810 */
[----:B------:R-:W2:Y:S04]  /*2d230*/  LDL.LU.64 R18, [R1+0x1a80] ;  /* 0x001a800001127983 */ /* 0x000ea80000300a00 */
[----:B------:R-:W2:Y:S04]  /*2d240*/  LDL.LU.64 R16, [R1+0x1a78] ;  /* 0x001a780001107983 */ /* 0x000ea80000300a00 */
[----:B------:R-:W5:Y:S04]  /*2d250*/  LDL.LU R6, [R1+0x190] ;  /* 0x0001900001067983 */ /* 0x000f680000300800 */
[----:B------:R-:W4:Y:S01]  /*2d260*/  LDL.LU R4, [R1+0x194] ;  /* 0x0001940001047983 */ /* 0x000f220000300800 */
[----:B------:R-:W-:-:S02]  /*2d270*/  IMAD.MOV.U32 R12, RZ, RZ, R5 ;  /* 0x000000ffff0c7224 */ /* 0x000fc400078e0005 */
[----:B------:R-:W-:-:S03]  /*2d280*/  IMAD.MOV.U32 R13, RZ, RZ, R7 ;  /* 0x000000ffff0d7224 */ /* 0x000fc600078e0007 */
[----:B------:R-:W-:Y:S04]  /*2d290*/  STL.64 [R1+0x310], R8 ;  /* 0x0003100801007387 */ /* 0x000fe80000100a00 */
[----:B------:R0:W-:Y:S02]  /*2d2a0*/  STL.64 [R1+0x318], R10 ;  /* 0x0003180a01007387 */ /* 0x0001e40000100a00 */
[----:B0-----:R-:W-:Y:S01]  /*2d2b0*/  F2FP.F16.E4M3.UNPACK_B R10, R14.H1 ;  /* 0x0000000eff0a723e */ /* 0x001fe200030006ff */
[----:B------:R-:W-:Y:S01]  /*2d2c0*/  IMAD.MOV.U32 R14, RZ, RZ, R29 ;  /* 0x000000ffff0e7224 */ /* 0x000fe200078e001d */
[----:B------:R-:W-:Y:S01]  /*2d2d0*/  F2FP.F16.E4M3.UNPACK_B R11, R15.H1 ;  /* 0x0000000fff0b723e */ /* 0x000fe200030006ff */
[----:B------:R-:W-:Y:S01]  /*2d2e0*/  IMAD.MOV.U32 R15, RZ, RZ, R21 ;  /* 0x000000ffff0f7224 */ /* 0x000fe200078e0015 */
[----:B------:R-:W-:-:S02]  /*2d2f0*/  F2FP.F16.E4M3.UNPACK_B R8, R22.H1 ;  /* 0x00000016ff08723e */ /* 0x000fc400030006ff */
[----:B---3--:R-:W-:-:S04]  /*2d300*/  F2FP.F16.E4M3.UNPACK_B R9, R23.H1 ;  /* 0x00000017ff09723e */ /* 0x008fc800030006ff */
[----:B--2---:R-:W-:-:S15]  /*2d310*/  HMMA.16816.F32 R12, R12, R10, R16 ;  /* 0x0000000a0c0c723c */ /* 0x004fde0000001810 */
[----:B------:R-:W-:-:S04]  /*2d320*/  NOP ;  /* 0x0000000000007918 */ /* 0x000fc80000000000 */
[----:B------:R0:W-:Y:S04]  /*2d330*/  STL.64 [R1+0x10], R12 ;  /* 0x0000100c01007387 */ /* 0x0001e80000100a00 */
[----:B------:R1:W-:Y:S04]  /*2d340*/  STL.64 [R1+0x18], R14 ;  /* 0x0000180e01007387 */ /* 0x0003e80000100a00 */
[----:B------:R-:W2:Y:S04]  /*2d350*/  LDL.LU R22, [R1+0x1a0] ;  /* 0x0001a00001167983 */ /* 0x000ea80000300800 */
[----:B------:R-:W3:Y:S04]  /*2d360*/  LDL.LU R23, [R1+0x1a4] ;  /* 0x0001a40001177983 */ /* 0x000ee80000300800 */
[----:B------:R-:W2:Y:S04]  /*2d370*/  LDL.LU R18, [R1+0x1b0] ;  /* 0x0001b00001127983 */ /* 0x000ea80000300800 */
[----:B------:R-:W2:Y:S01]  /*2d380*/  LDL.LU R19, [R1+0x1b4] ;  /* 0x0001b40001137983 */ /* 0x000ea20000300800 */
[----:B0-----:R-:W-:-:S02]  /*2d390*/  IMAD.MOV.U32 R12, RZ, RZ, R5 ;  /* 0x000000ffff0c7224 */ /* 0x001fc400078e0005 */
[----:B------:R-:W-:Y:S02]  /*2d3a0*/  IMAD.MOV.U32 R13, RZ, RZ, R7 ;  /* 0x000000ffff0d7224 */ /* 0x000fe400078e0007 */
[----:B-1----:R-:W-:Y:S02]  /*2d3b0*/  IMAD.MOV.U32 R14, RZ, RZ, R29 ;  /* 0x000000ffff0e7224 */ /* 0x002fe400078e001d */
[----:B------:R-:W-:-:S07]  /*2d3c0*/  IMAD.MOV.U32 R15, RZ, RZ, R21 ;  /* 0x000000ffff0f7224 */ /* 0x000fce00078e0015 */
[----:B----4-:R-:W-:Y:S01]  /*2d3d0*/  HMMA.16816.F32 R12, R12, R8, R24 ;  /* 0x000000080c0c723c */ /* 0x010fe20000001818 */
[----:B--2---:R0:W-:Y:S04]  /*2d3e0*/  STL.64 [R1+0x1a68], R18 ;  /* 0x001a681201007387 */ /* 0x0041e80000100a00 */
[----:B------:R-:W2:Y:S04]  /*2d3f0*/  LDL.LU R16, [R1+0x120] ;  /* 0x0001200001107983 */ /* 0x000ea80000300800 */
[----:B------:R-:W2:Y:S04]  /*2d400*/  LDL.LU R17, [R1+0x124] ;  /* 0x0001240001117983 */ /* 0x000ea80000300800 */
[----:B0-----:R-:W2:Y:S04]  /*2d410*/  LDL.LU R18, [R1+0x128] ;  /* 0x0001280001127983 */ /* 0x001ea80000300800 */
[----:B------:R-:W2:Y:S04]  /*2d420*/  LDL.LU R19, [R1+0x12c] ;  /* 0x00012c0001137983 */ /* 0x000ea80000300800 */
[----:B------:R-:W4:Y:S04]  /*2d430*/  LDL.LU.64 R26, [R1+0x1a70] ;  /* 0x001a7000011a7983 */ /* 0x000f280000300a00 */
[----:B------:R-:W-:Y:S04]  /*2d440*/  STL.64 [R1+0x1a50], R10 ;  /* 0x001a500a01007387 */ /* 0x000fe80000100a00 */
[----:B------:R0:W-:Y:S04]  /*2d450*/  STL.64 [R1+0x1a48], R8 ;  /* 0x001a480801007387 */ /* 0x0001e80000100a00 */
[----:B------:R1:W-:Y:S04]  /*2d460*/  STL.64 [R1+0x20], R12 ;  /* 0x0000200c01007387 */ /* 0x0003e80000100a00 */
[----:B------:R1:W-:Y:S04]  /*2d470*/  STL.64 [R1+0x28], R14 ;  /* 0x0000280e01007387 */ /* 0x0003e80000100a00 */
[----:B0-----:R-:W2:Y:S04]  /*2d480*/  LDL.LU R8, [R1+0x110] ;  /* 0x0001100001087983 */ /* 0x001ea80000300800 */
[----:B------:R-:W2:Y:S04]  /*2d490*/  LDL.LU R9, [R1+0x114] ;  /* 0x0001140001097983 */ /* 0x000ea80000300800 */
[----:B------:R-:W2:Y:S04]  /*2d4a0*/  LDL.LU R10, [R1+0x118] ;  /* 0x00011800010a7983 */ /* 0x000ea80000300800 */
[----:B------:R-:W2:Y:S01]  /*2d4b0*/  LDL.LU R11, [R1+0x11c] ;  /* 0x00011c00010b7983 */ /* 0x000ea20000300800 */
[----:B-----5:R-:W-:Y:S01]  /*2d4c0*/  F2FP.F16.E4M3.UNPACK_B R24, R6.H1 ;  /* 0x00000006ff18723e */ /* 0x020fe200030006ff */
[----:B-1----:R-:W-:Y:S01]  /*2d4d0*/  IMAD.MOV.U32 R12, RZ, RZ, R5 ;  /* 0x000000ffff0c7224 */ /* 0x002fe200078e0005 */
[----:B------:R-:W-:Y:S01]  /*2d4e0*/  F2FP.F16.E4M3.UNPACK_B R25, R4.H1 ;  /* 0x00000004ff19723e */ /* 0x000fe200030006ff */
[----:B------:R-:W-:Y:S01]  /*2d4f0*/  IMAD.MOV.U32 R13, RZ, RZ, R7 ;  /* 0x000000ffff0d7224 */ /* 0x000fe200078e0007 */
[----:B------:R-:W5:Y:S01]  /*2d500*/  LDL.LU R6, [R1+0x1c0] ;  /* 0x0001c00001067983 */ /* 0x000f620000300800 */
[----:B------:R-:W-:-:S02]  /*2d510*/  IMAD.MOV.U32 R14, RZ, RZ, R29 ;  /* 0x000000ffff0e7224 */ /* 0x000fc400078e001d */
[----:B------:R-:W-:Y:S01]  /*2d520*/  IMAD.MOV.U32 R15, RZ, RZ, R21 ;  /* 0x000000ffff0f7224 */ /* 0x000fe200078e0015 */
[----:B------:R-:W5:Y:S01]  /*2d530*/  LDL.LU R4, [R1+0x1c4] ;  /* 0x0001c40001047983 */ /* 0x000f620000300800 */
[----:B------:R-:W-:Y:S02]  /*2d540*/  F2FP.F16.E4M3.UNPACK_B R22, R22.H1 ;  /* 0x00000016ff16723e */ /* 0x000fe400030006ff */
[----:B---3--:R-:W-:Y:S01]  /*2d550*/  F2FP.F16.E4M3.UNPACK_B R23, R23.H1 ;  /* 0x00000017ff17723e */ /* 0x008fe200030006ff */
[----:B----4-:R-:W-:Y:S04]  /*2d560*/  STL.64 [R1+0x1a60], R26 ;  /* 0x001a601a01007387 */ /* 0x010fe80000100a00 */
[----:B------:R0:W-:Y:S01]  /*2d570*/  STL.64 [R1+0x1a58], R24 ;  /* 0x001a581801007387 */ /* 0x0001e20000100a00 */
[C---:B--2---:R-:W-:Y:S08]  /*2d580*/  HMMA.16816.F32 R8, R12.reuse, R24, R8 ;  /* 0x000000180c08723c */ /* 0x044ff00000001808 */
[----:B------:R-:W-:Y:S11]  /*2d590*/  HMMA.16816.F32 R12, R12, R22, R16 ;  /* 0x000000160c0c723c */ /* 0x000ff60000001810 */
[----:B------:R1:W-:Y:S04]  /*2d5a0*/  STL.64 [R1+0x30], R8 ;  /* 0x0000300801007387 */ /* 0x0003e80000100a00 */
[----:B------:R2:W-:Y:S04]  /*2d5b0*/  STL.64 [R1+0x38], R10 ;  /* 0x0000380a01007387 */ /* 0x0005e80000100a00 */
[----:B0-----:R-:W3:Y:S04]  /*2d5c0*/  LDL.LU R24, [R1+0x130] ;  /* 0x0001300001187983 */ /* 0x001ee80000300800 */
[----:B------:R-:W3:Y:S04]  /*2d5d0*/  LDL.LU R25, [R1+0x134] ;  /* 0x0001340001197983 */ /* 0x000ee80000300800 */
[----:B------:R-:W3:Y:S04]  /*2d5e0*/  LDL.LU R26, [R1+0x138] ;  /* 0x00013800011a7983 */ /* 0x000ee80000300800 */
[----:B------:R-:W3:Y:S04]  /*2d5f0*/  LDL.LU R27, [R1+0x13c] ;  /* 0x00013c00011b7983 */ /* 0x000ee80000300800 */
[----:B-1----:R-:W4:Y:S04]  /*2d600*/  LDL.LU R8, [R1+0x140] ;  /* 0x0001400001087983 */ /* 0x002f280000300800 */
[----:B------:R-:W4:Y:S04]  /*2d610*/  LDL.LU R9, [R1+0x144] ;  /* 0x0001440001097983 */ /* 0x000f280000300800 */
[----:B--2---:R-:W4:Y:S04]  /*2d620*/  LDL.LU R10, [R1+0x148] ;  /* 0x00014800010a7983 */ /* 0x004f280000300800 */
[----:B------:R-:W4:Y:S04]  /*2d630*/  LDL.LU R11, [R1+0x14c] ;  /* 0x00014c00010b7983 */ /* 0x000f280000300800 */
[----:B------:R-:W2:Y:S04]  /*2d640*/  LDL.LU.64 R18, [R1+0x1a68] ;  /* 0x001a680001127983 */ /* 0x000ea80000300a00 */
[----:B------:R0:W-:Y:S04]  /*2d650*/  STL.64 [R1+0x60], R12 ;  /* 0x0000600c01007387 */ /* 0x0001e80000100a00 */
[----:B------:R1:W-:Y:S01]  /*2d660*/  STL.64 [R1+0x68], R14 ;  /* 0x0000680e01007387 */ /* 0x0003e20000100a00 */
[----:B0-----:R-:W-:-:S02]  /*2d670*/  IMAD.MOV.U32 R12, RZ, RZ, R5 ;  /* 0x000000ffff0c7224 */ /* 0x001fc400078e0005 */
[----:B------:R-:W-:Y:S02]  /*2d680*/  IMAD.MOV.U32 R13, RZ, RZ, R7 ;  /* 0x000000ffff0d7224 */ /* 0x000fe400078e0007 */
[----:B-1----:R-:W-:Y:S02]  /*2d690*/  IMAD.MOV.U32 R14, RZ, RZ, R29 ;  /* 0x000000ffff0e7224 */ /* 0x002fe400078e001d */
[----:B------:R-:W-:Y:S01]  /*2d6a0*/  IMAD.MOV.U32 R15, RZ, RZ, R21 ;  /* 0x000000ffff0f7224 */ /* 0x000fe200078e0015 */
[----:B--2---:R-:W-:Y:S02]  /*2d6b0*/  F2FP.F16.E4M3.UNPACK_B R18, R18.H1 ;  /* 0x00000012ff12723e */ /* 0x004fe400030006ff */
[----:B------:R-:W-:-:S07]  /*2d6c0*/  F2FP.F16.E4M3.UNPACK_B R19, R19.H1 ;  /* 0x00000013ff13723e */ /* 0x000fce00030006ff */
[----:B---3--:R-:W-:Y:S01]  /*2d6d0*/  HMMA.16816.F32 R12, R12, R18, R24 ;  /* 0x000000120c0c723c */ /* 0x008fe20000001818 */
[----:B------:R-:W2:Y:S04]  /*2d6e0*/  LDL.LU.64 R26, [R1+0x1a60] ;  /* 0x001a6000011a7983 */ /* 0x000ea80000300a00 */
[----:B------:R-:W3:-:S14]  /*2d6f0*/  LDL.LU.64 R24, [R1+0x1a58] ;  /* 0x001a580001187983 */ /* 0x000edc0000300a00 */
[----:B------:R-:W-:Y:S04]  /*2d700*/  STL.64 [R1+0x70], R12 ;  /* 0x0000700c01007387 */ /* 0x000fe80000100a00 */
[----:B------:R0:W-:Y:S04]  /*2d710*/  STL.64 [R1+0x78], R14 ;  /* 0x0000780e01007387 */ /* 0x0001e80000100a00 */
[----:B0-----:R-:W2:Y:S01]  /*2d720*/  LDL R15, [R1+0x2a8] ;  /* 0x0002a800010f7983 */ /* 0x001ea20000100800 */
[----:B-----5:R-:W-:Y:S01]  /*2d730*/  F2FP.F16.E4M3.UNPACK_B R17, R4.H1 ;  /* 0x00000004ff11723e */ /* 0x020fe200030006ff */
[----:B------:R-:W-:Y:S01]  /*2d740*/  IMAD.MOV.U32 R4, RZ, RZ, R5 ;  /* 0x000000ffff047224 */ /* 0x000fe200078e0005 */
[----:B------:R-:W-:Y:S01]  /*2d750*/  F2FP.F16.E4M3.UNPACK_B R16, R6.H1 ;  /* 0x00000006ff10723e */ /* 0x000fe200030006ff */
[----:B------:R-:W-:-:S02]  /*2d760*/  IMAD.MOV.U32 R5, RZ, RZ, R7 ;  /* 0x000000ffff057224 */ /* 0x000fc400078e0007 */
[----:B------:R-:W-:Y:S02]  /*2d770*/  IMAD.MOV.U32 R6, RZ, RZ, R29 ;  /* 0x000000ffff067224 */ /* 0x000fe400078e001d */
[----:B------:R-:W-:-:S07]  /*2d780*/  IMAD.MOV.U32 R7, RZ, RZ, R21 ;  /* 0x000000ffff077224 */ /* 0x000fce00078e0015 */
[----:B----4-:R-:W-:Y:S01]  /*2d790*/  HMMA.16816.F32 R4, R4, R16, R8 ;  /* 0x000000100404723c */ /* 0x010fe20000001808 */
[----:B--2---:R0:W-:Y:S04]  /*2d7a0*/  STL [R1+0x1a40], R15 ;  /* 0x001a400f01007387 */ /* 0x0041e80000100800 */
[----:B------:R-:W2:Y:S04]  /*2d7b0*/  LDL.LU R12, [R1+0xc0] ;  /* 0x0000c000010c7983 */ /* 0x000ea80000300800 */
[----:B------:R-:W2:Y:S04]  /*2d7c0*/  LDL.LU R13, [R1+0xc4] ;  /* 0x0000c400010d7983 */ /* 0x000ea80000300800 */
[----:B------:R-:W2:Y:S04]  /*2d7d0*/  LDL.LU R14, [R1+0xc8] ;  /* 0x0000c800010e7983 */ /* 0x000ea80000300800 */
[----:B0-----:R-:W2:Y:S04]  /*2d7e0*/  LDL.LU R15, [R1+0xcc] ;  /* 0x0000cc00010f7983 */ /* 0x001ea80000300800 */
[----:B------:R-:W-:Y:S04]  /*2d7f0*/  STL.64 [R1+0x1a38], R22 ;  /* 0x001a381601007387 */ /* 0x000fe80000100a00 */
[----:B------:R0:W-:Y:S04]  /*2d800*/  STL [R1+0x1a30], R20 ;  /* 0x001a301401007387 */ /* 0x0001e80000100800 */
[----:B0-----:R-:W4:Y:S04]  /*2d810*/  LDL.LU R20, [R1+0xe0] ;  /* 0x0000e00001147983 */ /* 0x001f280000300800 */
[----:B------:R-:W4:Y:S04]  /*2d820*/  LDL.LU R21, [R1+0xe4] ;  /* 0x0000e40001157983 */ /* 0x000f280000300800 */
[----:B------:R-:W4:Y:S04]  /*2d830*/  LDL.LU R22, [R1+0xe8] ;  /* 0x0000e80001167983 */ /* 0x000f280000300800 */
[----:B------:R-:W4:Y:S04]  /*2d840*/  LDL.LU R23, [R1+0xec] ;  /* 0x0000ec0001177983 */ /* 0x000f280000300800 */
[----:B------:R-:W4:Y:S04]  /*2d850*/  LDL.LU.64 R10, [R1+0x1a50] ;  /* 0x001a5000010a7983 */ /* 0x000f280000300a00 */
[----:B------:R-:W2:Y:S04]  /*2d860*/  LDL.LU.64 R8, [R1+0x1a48] ;  /* 0x001a480001087983 */ /* 0x000ea80000300a00 */
[----:B------:R-:W-:Y:S04]  /*2d870*/  STL.64 [R1+0x1a28], R18 ;  /* 0x001a281201007387 */ /* 0x000fe80000100a00 */
[----:B------:R-:W-:Y:S04]  /*2d880*/  STL.64 [R1+0x1a20], R16 ;  /* 0x001a201001007387 */ /* 0x000fe80000100a00 */
[----:B------:R0:W-:Y:S04]  /*2d890*/  STL.64 [R1+0x40], R4 ;  /* 0x0000400401007387 */ /* 0x0001e80000100a00 */
[----:B------:R1:W-:Y:S01]  /*2d8a0*/  STL.64 [R1+0x48], R6 ;  /* 0x0000480601007387 */ /* 0x0003e20000100a00 */
[----:B0-----:R-:W-:-:S02]  /*2d8b0*/  IMAD.MOV.U32 R4, RZ, RZ, R2 ;  /* 0x000000ffff047224 */ /* 0x001fc400078e0002 */
[----:B------:R-:W-:Y:S02]  /*2d8c0*/  IMAD.MOV.U32 R5, RZ, RZ, R3 ;  /* 0x000000ffff057224 */ /* 0x000fe400078e0003 */
[----:B-1----:R-:W-:Y:S02]  /*2d8d0*/  IMAD.MOV.U32 R6, RZ, RZ, R28 ;  /* 0x000000ffff067224 */ /* 0x002fe400078e001c */
[----:B------:R-:W-:-:S07]  /*2d8e0*/  IMAD.MOV.U32 R7, RZ, RZ, R27 ;  /* 0x000000ffff077224 */ /* 0x000fce00078e001b */
[----:B----4-:R-:W-:Y:S01]  /*2d8f0*/  HMMA.16816.F32 R4, R4, R10, R20 ;  /* 0x0000000a0404723c */ /* 0x010fe20000001814 */
[----:B------:R-:W3:-:S15]  /*2d900*/  LDL.LU R20, [R1+0xd0] ;  /* 0x0000d00001147983 */ /* 0x000ede0000300800 */
[----:B------:R-:W-:-:S03]  /*2d910*/  NOP ;  /* 0x0000000000007918 */ /* 0x000fc60000000000 */
[----:B------:R0:W-:Y:S04]  /*2d920*/  STL.64 [R1+0x300], R4 ;  /* 0x0003000401007387 */ /* 0x0001e80000100a00 */
[----:B------:R1:W-:Y:S04]  /*2d930*/  STL.64 [R1+0x308], R6 ;  /* 0x0003080601007387 */ /* 0x0003e80000100a00 */
[----:B------:R-:W3:Y:S01]  /*2d940*/  LDL.LU R21, [R1+0xd4] ;  /* 0x0000d40001157983 */ /* 0x000ee20000300800 */
[----:B0-----:R-:W-:-:S03]  /*2d950*/  IMAD.MOV.U32 R4, RZ, RZ, R2 ;  /* 0x000000ffff047224 */ /* 0x001fc600078e0002 */
[----:B------:R-:W3:Y:S01]  /*2d960*/  LDL.LU R22, [R1+0xd8] ;  /* 0x0000d80001167983 */ /* 0x000ee20000300800 */
[----:B------:R-:W-:Y:S02]  /*2d970*/  IMAD.MOV.U32 R5, RZ, RZ, R3 ;  /* 0x000000ffff057224 */ /* 0x000fe400078e0003 */
[----:B-1----:R-:W-:Y:S01]  /*2d980*/  IMAD.MOV.U32 R6, RZ, RZ, R28 ;  /* 0x000000ffff067224 */ /* 0x002fe200078e001c */
[----:B------:R-:W3:Y:S01]  /*2d990*/  LDL.LU R23, [R1+0xdc] ;  /* 0x0000dc0001177983 */ /* 0x000ee20000300800 */
[----:B------:R-:W-:-:S03]  /*2d9a0*/  IMAD.MOV.U32 R7, RZ, RZ, R27 ;  /* 0x000000ffff077224 */ /* 0x000fc600078e001b */
[----:B------:R-:W4:Y:S04]  /*2d9b0*/  LDL.LU R16, [R1+0xb0] ;  /* 0x0000b00001107983 */ /* 0x000f280000300800 */
[----:B------:R-:W4:Y:S01]  /*2d9c0*/  LDL.LU R17, [R1+0xb4] ;  /* 0x0000b40001117983 */ /* 0x000f220000300800 */
[----:B--2---:R-:W-:Y:S03]  /*2d9d0*/  HMMA.16816.F32 R4, R4, R8, R12 ;  /* 0x000000080404723c */ /* 0x004fe6000000180c */
[----:B------:R-:W4:Y:S04]  /*2d9e0*/  LDL.LU R18, [R1+0xb8] ;  /* 0x0000b80001127983 */ /* 0x000f280000300800 */
[----:B------:R-:W2:Y:S01]  /*2d9f0*/  LDL.LU R15, [R1+0x1a40] ;  /* 0x001a4000010f7983 */ /* 0x000ea20000300800 */
[----:B------:R-:W-:-:S11]  /*2da00*/  IMAD.MOV.U32 R19, RZ, RZ, R0 ;  /* 0x000000ffff137224 */ /* 0x000fd600078e0000 */
[----:B------:R-:W-:Y:S04]  /*2da10*/  STL.64 [R1+0x2f0], R4 ;  /* 0x0002f00401007387 */ /* 0x000fe80000100a00 */
[----:B------:R-:W-:Y:S01]  /*2da20*/  STL.64 [R1+0x2f8], R6 ;  /* 0x0002f80601007387 */ /* 0x000fe20000100a00 */
[----:B--2---:R-:W-:-:S05]  /*2da30*/  LOP3.LUT R0, R15, 0x40, RZ, 0x3c, !PT ;  /* 0x000000400f007812 */ /* 0x004fca00078e3cff */
[----:B------:R-:W0:Y:S01]  /*2da40*/  LDS.64 R10, [R0+UR7] ;  /* 0x00000007000a7984 */ /* 0x000e220008000a00 */
[----:B------:R-:W-:-:S03]  /*2da50*/  LOP3.LUT R14, R15, 0x60, RZ, 0x3c, !PT ;  /* 0x000000600f0e7812 */ /* 0x000fc600078e3cff */
[----:B------:R-:W1:Y:S04]  /*2da60*/  LDS.64 R12, [R0+UR7+0x800] ;  /* 0x00080007000c7984 */ /* 0x000e680008000a00 */
[----:B------:R-:W-:Y:S04]  /*2da70*/  STL [R1+0x370], R14 ;  /* 0x0003700e01007387 */ /* 0x000fe80000100800 */
[----:B------:R-:W2:Y:S04]  /*2da80*/  LDS.64 R8, [R14+UR7] ;  /* 0x000000070e087984 */ /* 0x000ea80008000a00 */
[----:B------:R-:W5:Y:S04]  /*2da90*/  LDS.64 R14, [R14+UR7+0x800] ;  /* 0x000800070e0e7984 */ /* 0x000f680008000a00 */
[----:B0-----:R0:W-:Y:S04]  /*2daa0*/  STL [R1+0x19c0], R11 ;  /* 0x0019c00b01007387 */ /* 0x0011e80000100800 */
[----:B0-----:R-:W4:Y:S04]  /*2dab0*/  LDL.LU R11, [R1+0x15c] ;  /* 0x00015c00010b7983 */ /* 0x001f280000300800 */
[----:B-1----:R0:W-:Y:S01]  /*2dac0*/  STL [R1+0x19c4], R13 ;  /* 0x0019c40d01007387 */ /* 0x0021e20000100800 */
[----:B------:R-:W-:-:S02]  /*2dad0*/  IMAD.MOV.U32 R4, RZ, RZ, R2 ;  /* 0x000000ffff047224 */ /* 0x000fc400078e0002 */
[----:B------:R-:W-:Y:S02]  /*2dae0*/  IMAD.MOV.U32 R5, RZ, RZ, R3 ;  /* 0x000000ffff057224 */ /* 0x000fe400078e0003 */
[----:B------:R-:W-:Y:S02]  /*2daf0*/  IMAD.MOV.U32 R6, RZ, RZ, R28 ;  /* 0x000000ffff067224 */ /* 0x000fe400078e001c */
[----:B------:R-:W-:Y:S01]  /*2db00*/  IMAD.MOV.U32 R7, RZ, RZ, R27 ;  /* 0x000000ffff077224 */ /* 0x000fe200078e001b */
[----:B0-----:R-:W5:Y:S04]  /*2db10*/  LDL.LU R13, [R1+0x158] ;  /* 0x00015800010d7983 */ /* 0x001f680000300800 */
[----:B------:R0:W-:Y:S02]  /*2db20*/  STL [R1+0x188c], R0 ;  /* 0x00188c0001007387 */ /* 0x0001e40000100800 */
[----:B---3--:R-:W-:Y:S02]  /*2db30*/  HMMA.16816.F32 R4, R4, R24, R20 ;  /* 0x000000180404723c */ /* 0x008fe40000001814 */
[----:B0-----:R-:W3:Y:S04]  /*2db40*/  LDL.LU R0, [R1+0x16c] ;  /* 0x00016c0001007983 */ /* 0x001ee80000300800 */
[----:B--2---:R-:W-:Y:S04]  /*2db50*/  STL [R1+0x19c8], R9 ;  /* 0x0019c80901007387 */ /* 0x004fe80000100800 */
[----:B----4-:R-:W-:Y:S04]  /*2db60*/  STL.64 [R1+0x1a10], R10 ;  /* 0x001a100a01007387 */ /* 0x010fe80000100a00 */
[----:B------:R0:W-:Y:S04]  /*2db70*/  STL [R1+0x1a0c], R8 ;  /* 0x001a0c0801007387 */ /* 0x0001e80000100800 */
[----:B0-----:R-:W2:Y:S04]  /*2db80*/  LDL.LU R8, [R1+0xa0] ;  /* 0x0000a00001087983 */ /* 0x001ea80000300800 */
[----:B------:R-:W2:Y:S04]  /*2db90*/  LDL.LU R9, [R1+0xa4] ;  /* 0x0000a40001097983 */ /* 0x000ea80000300800 */
[----:B------:R-:W2:Y:S04]  /*2dba0*/  LDL.LU R10, [R1+0xa8] ;  /* 0x0000a800010a7983 */ /* 0x000ea80000300800 */
[----:B------:R-:W2:Y:S04]  /*2dbb0*/  LDL.LU R11, [R1+0xac] ;  /* 0x0000ac00010b7983 */ /* 0x000ea80000300800 */
[----:B-----5:R-:W-:Y:S04]  /*2dbc0*/  STL [R1+0x19cc], R15 ;  /* 0x0019cc0f01007387 */ /* 0x020fe80000100800 */
[----:B------:R-:W4:Y:S04]  /*2dbd0*/  LDL.LU.64 R22, [R1+0x1a38] ;  /* 0x001a380001167983 */ /* 0x000f280000300a00 */
[----:B------:R-:W5:Y:S04]  /*2dbe0*/  LDL.LU R20, [R1+0x1a30] ;  /* 0x001a300001147983 */ /* 0x000f680000300800 */
[----:B------:R0:W-:Y:S04]  /*2dbf0*/  STL.64 [R1+0x2e0], R4 ;  /* 0x0002e00401007387 */ /* 0x0001e80000100a00 */
[----:B------:R1:W-:Y:S01]  /*2dc00*/  STL.64 [R1+0x2e8], R6 ;  /* 0x0002e80601007387 */ /* 0x0003e20000100a00 */
[----:B0-----:R-:W-:-:S02]  /*2dc10*/  IMAD.MOV.U32 R4, RZ, RZ, R2 ;  /* 0x000000ffff047224 */ /* 0x001fc400078e0002 */
[----:B------:R-:W-:Y:S02]  /*2dc20*/  IMAD.MOV.U32 R5, RZ, RZ, R3 ;  /* 0x000000ffff057224 */ /* 0x000fe400078e0003 */
[----:B-1----:R-:W-:Y:S02]  /*2dc30*/  IMAD.MOV.U32 R6, RZ, RZ, R28 ;  /* 0x000000ffff067224 */ /* 0x002fe400078e001c */
[----:B------:R-:W-:-:S07]  /*2dc40*/  IMAD.MOV.U32 R7, RZ, RZ, R27 ;  /* 0x000000ffff077224 */ /* 0x000fce00078e001b */
[----:B----4-:R-:W-:Y:S01]  /*2dc50*/  HMMA.16816.F32 R4, R4, R22, R16 ;  /* 0x000000160404723c */ /* 0x010fe20000001810 */
[----:B------:R-:W2:Y:S04]  /*2dc60*/  LDL.LU.64 R18, [R1+0x1a28] ;  /* 0x001a280001127983 */ /* 0x000ea80000300a00 */
[----:B------:R-:W4:Y:S04]  /*2dc70*/  LDL.LU.64 R16, [R1+0x1a20] ;  /* 0x001a200001107983 */ /* 0x000f280000300a00 */
[----:B------:R-:W5:Y:S10]  /*2dc80*/  LDL.LU R21, [R1+0x84] ;  /* 0x0000840001157983 */ /* 0x000f740000300800 */
[----:B------:R0:W-:Y:S04]  /*2dc90*/  STL.64 [R1+0x2d0], R4 ;  /* 0x0002d00401007387 */ /* 0x0001e80000100a00 */
[----:B------:R1:W-:Y:S01]  /*2dca0*/  STL.64 [R1+0x2d8], R6 ;  /* 0x0002d80601007387 */ /* 0x0003e20000100a00 */
[----:B------:R-:W-:-:S03]  /*2dcb0*/  IMAD.MOV.U32 R23, RZ, RZ, R26 ;  /* 0x000000ffff177224 */ /* 0x000fc600078e001a */
[----:B------:R-:W5:Y:S01]  /*2dcc0*/  LDL.LU R22, [R1+0x88] ;  /* 0x0000880001167983 */ /* 0x000f620000300800 */
[----:B0-----:R-:W-:-:S03]  /*2dcd0*/  IMAD.MOV.U32 R4, RZ, RZ, R2 ;  /* 0x000000ffff047224 */ /* 0x001fc600078e0002 */
[----:B------:R-:W4:Y:S01]  /*2dce0*/  LDL.LU R26, [R1+0x1a18] ;  /* 0x001a1800011a7983 */ /* 0x000f220000300800 */
[----:B------:R-:W-:Y:S02]  /*2dcf0*/  IMAD.MOV.U32 R5, RZ, RZ, R3 ;  /* 0x000000ffff057224 */ /* 0x000fe400078e0003 */
[----:B-1----:R-:W-:Y:S01]  /*2dd00*/  IMAD.MOV.U32 R6, RZ, RZ, R28 ;  /* 0x000000ffff067224 */ /* 0x002fe200078e001c */
[----:B------:R-:W3:Y:S01]  /*2dd10*/  LDL R29, [R1+0x168] ;  /* 0x00016800011d7983 */ /* 0x000ee20000100800 */
[----:B------:R-:W-:-:S07]  /*2dd20*/  IMAD.MOV.U32 R7, RZ, RZ, R27 ;  /* 0x000000ffff077224 */ /* 0x000fce00078e001b */
[----:B--2---:R-:W-:Y:S01]  /*2dd30*/  HMMA.16816.F32 R4, R4, R18, R8 ;  /* 0x000000120404723c */ /* 0x004fe20000001808 */
[----:B------:R-:W2:Y:S04]  /*2dd40*/  LDL.LU.64 R10, [R1+0x1a10] ;  /* 0x001a1000010a7983 */ /* 0x000ea80000300a00 */
[----:B------:R-:W2:-:S14]  /*2dd50*/  LDL.LU R8, [R1+0x1a0c] ;  /* 0x001a0c0001087983 */ /* 0x000e9c0000300800 */
[----:B------:R0:W-:Y:S04]  /*2dd60*/  STL.64 [R1+0x2c0], R4 ;  /* 0x0002c00401007387 */ /* 0x0001e80000100a00 */
[----:B------:R1:W-:Y:S01]  /*2dd70*/  STL.64 [R1+0x2c8], R6 ;  /* 0x0002c80601007387 */ /* 0x0003e20000100a00 */
[----:B0-----:R-:W-:-:S03]  /*2dd80*/  IMAD.MOV.U32 R4, RZ, RZ, R2 ;  /* 0x000000ffff047224 */ /* 0x001fc600078e0002 */
[----:B------:R-:W2:Y:S01]  /*2dd90*/  LDL.LU R2, [R1+0x1a08] ;  /* 0x001a080001027983 */ /* 0x000ea20000300800 */
[----:B-1----:R-:W-:-:S03]  /*2dda0*/  IMAD.MOV.U32 R6, RZ, RZ, R28 ;  /* 0x000000ffff067224 */ /* 0x002fc600078e001c */
[----:B------:R-:W2:Y:S01]  /*2ddb0*/  LDL.LU R28, [R1+0x1a04] ;  /* 0x001a0400011c7983 */ /* 0x000ea20000300800 */
[----:B------:R-:W-:-:S03]  /*2ddc0*/  IMAD.MOV.U32 R7, RZ, RZ, R27 ;  /* 0x000000ffff077224 */ /* 0x000fc600078e001b */
[----:B------:R-:W4:Y:S04]  /*2ddd0*/  LDL.LU R24, [R1+0x90] ;  /* 0x0000900001187983 */ /* 0x000f280000300800 */
[----:B------:R-:W4:Y:S04]  /*2dde0*/  LDL.LU R25, [R1+0x94] ;  /* 0x0000940001197983 */ /* 0x000f280000300800 */
[----:B------:R-:W4:Y:S01]  /*2ddf0*/  LDL.LU R27, [R1+0x9c] ;  /* 0x00009c00011b7983 */ /* 0x000f220000300800 */
[----:B------:R-:W-:-:S07]  /*2de00*/  IMAD.MOV.U32 R5, RZ, RZ, R3 ;  /* 0x000000ffff057224 */ /* 0x000fce00078e0003 */
[----:B----4-:R-:W-:Y:S01]  /*2de10*/  HMMA.16816.F32 R4, R4, R16, R24 ;  /* 0x000000100404723c */ /* 0x010fe20000001818 */
[----:B------:R-:W4:Y:S01]  /*2de20*/  LDL R26, [R1+0x178] ;  /* 0x00017800011a7983 */ /* 0x000f220000100800 */
[----:B------:R-:W-:Y:S02]  /*2de30*/  F2FP.F16.E4M3.UNPACK_B R16, R13 ;  /* 0x0000000dff10723e */ /* 0x000fe400020006ff */
[----:B--2---:R-:W-:Y:S01]  /*2de40*/  F2FP.F16.E4M3.UNPACK_B R17, R11 ;  /* 0x0000000bff11723e */ /* 0x004fe200020006ff */
[----:B------:R-:W-:Y:S01]  /*2de50*/  IMAD.MOV.U32 R27, RZ, RZ, R2 ;  /* 0x000000ffff1b7224 */ /* 0x000fe200078e0002 */
[----:B---3--:R-:W-:Y:S01]  /*2de60*/  F2FP.F16.E4M3.UNPACK_B R18, R29 ;  /* 0x0000001dff12723e */ /* 0x008fe200020006ff */
[----:B----4-:R0:W-:-:S12]  /*2de70*/  STL [R1+0x1a00], R26 ;  /* 0x001a001a01007387 */ /* 0x0101d80000100800 */
[----:B------:R1:W-:Y:S04]  /*2de80*/  STL.64 [R1+0x2b0], R4 ;  /* 0x0002b00401007387 */ /* 0x0003e80000100a00 */
[----:B------:R2:W-:Y:S01]  /*2de90*/  STL.64 [R1+0x2b8], R6 ;  /* 0x0002b80601007387 */ /* 0x0005e20000100a00 */
[----:B0-----:R-:W-:-:S03]  /*2dea0*/  IMAD.MOV.U32 R26, RZ, RZ, R28 ;  /* 0x000000ffff1a7224 */ /* 0x001fc600078e001c */
[----:B------:R-:W3:Y:S01]  /*2deb0*/  LDL.LU R24, [R1+0x50] ;  /* 0x0000500001187983 */ /* 0x000ee20000300800 */
[----:B-1----:R-:W-:-:S03]  /*2dec0*/  IMAD.MOV.U32 R4, RZ, RZ, R10 ;  /* 0x000000ffff047224 */ /* 0x002fc600078e000a */
[----:B------:R-:W3:Y:S01]  /*2ded0*/  LDL.LU R25, [R1+0x54] ;  /* 0x0000540001197983 */ /* 0x000ee20000300800 */
[----:B------:R-:W-:Y:S02]  /*2dee0*/  IMAD.MOV.U32 R5, RZ, RZ, R12 ;  /* 0x000000ffff057224 */ /* 0x000fe400078e000c */
[----:B--2---:R-:W-:Y:S01]  /*2def0*/  IMAD.MOV.U32 R6, RZ, RZ, R8 ;  /* 0x000000ffff067224 */ /* 0x004fe200078e0008 */
[----:B------:R-:W2:Y:S01]  /*2df00*/  LDL R28, [R1+0x17c] ;  /* 0x00017c00011c7983 */ /* 0x000ea20000100800 */
[----:B------:R-:W-:-:S03]  /*2df10*/  IMAD.MOV.U32 R7, RZ, RZ, R14 ;  /* 0x000000ffff077224 */ /* 0x000fc600078e000e */
[----:B------:R-:W4:Y:S04]  /*2df20*/  LDL.LU R3, [R1+0x1a8] ;  /* 0x0001a80001037983 */ /* 0x000f280000300800 */
[----:B-----5:R-:W-:Y:S01]  /*2df30*/  HMMA.16816.F32 R20, R4, R16, R20 ;  /* 0x000000100414723c */ /* 0x020fe20000001814 */
[----:B------:R-:W5:Y:S04]  /*2df40*/  LDL.LU R2, [R1+0x1ac] ;  /* 0x0001ac0001027983 */ /* 0x000f680000300800 */
[----:B------:R-:W-:Y:S04]  /*2df50*/  STL [R1+0x19d0], R13 ;  /* 0x0019d00d01007387 */ /* 0x000fe80000100800 */
[----:B------:R-:W-:Y:S04]  /*2df60*/  STL [R1+0x19d4], R11 ;  /* 0x0019d40b01007387 */ /* 0x000fe80000100800 */
[----:B------:R0:W-:Y:S04]  /*2df70*/  STL [R1+0x278], R16 ;  /* 0x0002781001007387 */ /* 0x0001e80000100800 */
[----:B------:R1:W-:Y:S04]  /*2df80*/  STL [R1+0x27c], R17 ;  /* 0x00027c1101007387 */ /* 0x0003e80000100800 */
[----:B------:R-:W-:Y:S04]  /*2df90*/  STL.64 [R1+0x19a8], R22 ;  /* 0x0019a81601007387 */ /* 0x000fe80000100a00 */
[----:B------:R1:W-:Y:S04]  /*2dfa0*/  STL.64 [R1+0x19e8], R20 ;  /* 0x0019e81401007387 */ /* 0x0003e80000100a00 */
[----:B0-----:R-:W2:Y:S04]  /*2dfb0*/  LDL R16, [R1+0x188] ;  /* 0x0001880001107983 */ /* 0x001ea80000100800 */
[----:B-1----:R-:W2:Y:S04]  /*2dfc0*/  LDL R17, [R1+0x18c] ;  /* 0x00018c0001117983 */ /* 0x002ea80000100800 */
[----:B------:R-:W2:Y:S04]  /*2dfd0*/  LDL.LU R20, [R1+0x20] ;  /* 0x0000200001147983 */ /* 0x000ea80000300800 */
[----:B------:R-:W-:Y:S04]  /*2dfe0*/  STL [R1+0x270], R18 ;  /* 0x0002701201007387 */ /* 0x000fe80000100800 */
[----:B------:R-:W2:Y:S04]  /*2dff0*/  LDL.LU R21, [R1+0x24] ;  /* 0x0000240001157983 */ /* 0x000ea80000300800 */
[----:B------:R-:W2:Y:S04]  /*2e000*/  LDL.LU R22, [R1+0x28] ;  /* 0x0000280001167983 */ /* 0x000ea80000300800 */
[----:B------:R-:W2:Y:S01]  /*2e010*/  LDL.LU R23, [R1+0x2c] ;  /* 0x00002c0001177983 */ /* 0x000ea20000300800 */
[----:B------:R-:W-:-:S07]  /*2e020*/  F2FP.F16.E4M3.UNPACK_B R19, R0 ;  /* 0x00000000ff13723e */ /* 0x000fce00020006ff */
[----:B---3--:R-:W-:Y:S01]  /*2e030*/  HMMA.16816.F32 R4, R4, R18, R24 ;  /* 0x000000120404723c */ /* 0x008fe20000001818 */
[----:B--2---:R-:W-:Y:S04]  /*2e040*/  STL.64 [R1+0x19f8], R22 ;  /* 0x0019f81601007387 */ /* 0x004fe80000100a00 */
[----:B------:R0:W-:Y:S04]  /*2e050*/  STL.64 [R1+0x19f0], R20 ;  /* 0x0019f01401007387 */ /* 0x0001e80000100a00 */
[----:B0-----:R-:W2:Y:S04]  /*2e060*/  LDL.LU R20, [R1+0x10] ;  /* 0x0000100001147983 */ /* 0x001ea80000300800 */
[----:B------:R-:W2:Y:S04]  /*2e070*/  LDL.LU R21, [R1+0x14] ;  /* 0x0000140001157983 */ /* 0x000ea80000300800 */
[----:B------:R-:W2:Y:S04]  /*2e080*/  LDL.LU R22, [R1+0x18] ;  /* 0x0000180001167983 */ /* 0x000ea80000300800 */
[----:B------:R-:W2:Y:S04]  /*2e090*/  LDL.LU R23, [R1+0x1c] ;  /* 0x00001c0001177983 */ /* 0x000ea80000300800 */
[----:B------:R0:W-:Y:S04]  /*2e0a0*/  STL [R1+0x274], R19 ;  /* 0x0002741301007387 */ /* 0x0001e80000100800 */
[----:B------:R-:W3:Y:S01]  /*2e0b0*/  LDL.LU R26, [R1+0x1a00] ;  /* 0x001a0000011a7983 */ /* 0x000ee20000300800 */
[----:B------:R-:W-:Y:S01]  /*2e0c0*/  IMAD.MOV.U32 R11, RZ, RZ, R4 ;  /* 0x000000ffff0b7224 */ /* 0x000fe200078e0004 */
[----:B------:R-:W-:Y:S01]  /*2e0d0*/  F2FP.F16.E4M3.UNPACK_B R25, R28 ;  /* 0x0000001cff19723e */ /* 0x000fe200020006ff */
[----:B------:R-:W-:Y:S01]  /*2e0e0*/  IMAD.MOV.U32 R13, RZ, RZ, R5 ;  /* 0x000000ffff0d7224 */ /* 0x000fe200078e0005 */
[----:B------:R-:W2:Y:S01]  /*2e0f0*/  LDL R18, [R1+0x198] ;  /* 0x0001980001127983 */ /* 0x000ea20000100800 */
[----:B------:R-:W-:-:S02]  /*2e100*/  IMAD.MOV.U32 R15, RZ, RZ, R6 ;  /* 0x000000ffff0f7224 */ /* 0x000fc400078e0006 */
[----:B------:R-:W-:Y:S01]  /*2e110*/  IMAD.MOV.U32 R9, RZ, RZ, R7 ;  /* 0x000000ffff097224 */ /* 0x000fe200078e0007 */
[----:B0-----:R-:W2:Y:S01]  /*2e120*/  LDL R19, [R1+0x19c] ;  /* 0x00019c0001137983 */ /* 0x001ea20000100800 */
[----:B------:R-:W-:Y:S02]  /*2e130*/  IMAD.MOV.U32 R4, RZ, RZ, R10 ;  /* 0x000000ffff047224 */ /* 0x000fe400078e000a */
[----:B------:R-:W-:Y:S02]  /*2e140*/  IMAD.MOV.U32 R5, RZ, RZ, R12 ;  /* 0x000000ffff057224 */ /* 0x000fe400078e000c */
[----:B------:R-:W-:Y:S02]  /*2e150*/  IMAD.MOV.U32 R6, RZ, RZ, R8 ;  /* 0x000000ffff067224 */ /* 0x000fe400078e0008 */
[----:B------:R-:W-:Y:S01]  /*2e160*/  IMAD.MOV.U32 R7, RZ, RZ, R14 ;  /* 0x000000ffff077224 */ /* 0x000fe200078e000e */
[----:B---3--:R-:W-:-:S05]  /*2e170*/  F2FP.F16.E4M3.UNPACK_B R24, R26 ;  /* 0x0000001aff18723e */ /* 0x008fca00020006ff */
[----:B------:R-:W-:Y:S04]  /*2e180*/  STL [R1+0x268], R24 ;  /* 0x0002681801007387 */ /* 0x000fe80000100800 */
[----:B------:R2:W-:Y:S02]  /*2e190*/  STL [R1+0x26c], R25 ;  /* 0x00026c1901007387 */ /* 0x0005e40000100800 */
[----:B--2---:R-:W-:Y:S02]  /*2e1a0*/  HMMA.16816.F32 R24, R4, R24, R20 ;  /* 0x000000180418723c */ /* 0x004fe40000001814 */
[----:B------:R-:W2:Y:S04]  /*2e1b0*/  LDL.LU.64 R22, [R1+0x19f8] ;  /* 0x0019f80001167983 */ /* 0x000ea80000300a00 */
[----:B------:R-:W2:Y:S01]  /*2e1c0*/  LDL.LU.64 R20, [R1+0x19f0] ;  /* 0x0019f00001147983 */ /* 0x000ea20000300a00 */
[----:B------:R-:W-:-:S02]  /*2e1d0*/  F2FP.F16.E4M3.UNPACK_B R16, R16 ;  /* 0x00000010ff10723e */ /* 0x000fc400020006ff */
[----:B------:R-:W-:Y:S01]  /*2e1e0*/  F2FP.F16.E4M3.UNPACK_B R17, R17 ;  /* 0x00000011ff11723e */ /* 0x000fe200020006ff */
[----:B------:R-:W3:Y:S04]  /*2e1f0*/  LDL R29, [R1+0x1b8] ;  /* 0x0001b800011d7983 */ /* 0x000ee80000100800 */
[----:B------:R-:W3:Y:S05]  /*2e200*/  LDL R28, [R1+0x1bc] ;  /* 0x0001bc00011c7983 */ /* 0x000eea0000100800 */
[----:B------:R-:W-:Y:S04]  /*2e210*/  STL.64 [R1+0x1988], R26 ;  /* 0x0019881a01007387 */ /* 0x000fe80000100a00 */
[----:B------:R0:W-:Y:S04]  /*2e220*/  STL.64 [R1+0x1980], R24 ;  /* 0x0019801801007387 */ /* 0x0001e80000100a00 */
[----:B0-----:R-:W3:Y:S04]  /*2e230*/  LDL.LU R24, [R1+0x30] ;  /* 0x0000300001187983 */ /* 0x001ee80000300800 */
[----:B------:R-:W3:Y:S04]  /*2e240*/  LDL.LU R25, [R1+0x34] ;  /* 0x0000340001197983 */ /* 0x000ee80000300800 */
[----:B------:R-:W3:Y:S04]  /*2e250*/  LDL.LU R26, [R1+0x38] ;  /* 0x00003800011a7983 */ /* 0x000ee80000300800 */
[----:B------:R-:W3:Y:S04]  /*2e260*/  LDL.LU R27, [R1+0x3c] ;  /* 0x00003c00011b7983 */ /* 0x000ee80000300800 */
[----:B------:R-:W-:Y:S04]  /*2e270*/  STL [R1+0x260], R16 ;  /* 0x0002601001007387 */ /* 0x000fe80000100800 */
[----:B------:R-:W-:Y:S01]  /*2e280*/  STL [R1+0x264], R17 ;  /* 0x0002641101007387 */ /* 0x000fe20000100800 */
[----:B--2---:R-:W-:Y:S03]  /*2e290*/  HMMA.16816.F32 R4, R4, R16, R20 ;  /* 0x000000100404723c */ /* 0x004fe60000001814 */
[----:B------:R-:W2:-:S15]  /*2e2a0*/  LDL.LU.64 R20, [R1+0x19e8] ;  /* 0x0019e80001147983 */ /* 0x000e9e0000300a00 */
[----:B------:R-:W-:Y:S01]  /*2e2b0*/  NOP ;  /* 0x0000000000007918 */ /* 0x000fe20000000000 */
[----:B------:R-:W-:Y:S04]  /*2e2c0*/  STL.64 [R1+0x1998], R6 ;  /* 0x0019980601007387 */ /* 0x000fe80000100a00 */
[----:B------:R0:W-:Y:S04]  /*2e2d0*/  STL.64 [R1+0x1990], R4 ;  /* 0x0019900401007387 */ /* 0x0001e80000100a00 */
[----:B0-----:R-:W2:Y:S04]  /*2e2e0*/  LDL.LU R4, [R1+0x70] ;  /* 0x0000700001047983 */ /* 0x001ea80000300800 */
[----:B------:R-:W2:Y:S04]  /*2e2f0*/  LDL.LU R5, [R1+0x74] ;  /* 0x0000740001057983 */ /* 0x000ea80000300800 */
[----:B------:R-:W2:Y:S04]  /*2e300*/  LDL.LU R6, [R1+0x78] ;  /* 0x0000780001067983 */ /* 0x000ea80000300800 */
[----:B------:R-:W2:Y:S01]  /*2e310*/  LDL.LU R7, [R1+0x7c] ;  /* 0x00007c0001077983 */ /* 0x000ea20000300800 */
[----:B------:R-:W-:Y:S01]  /*2e320*/  F2FP.F16.E4M3.UNPACK_B R22, R18 ;  /* 0x00000012ff16723e */ /* 0x000fe200020006ff */
[----:B------:R-:W-:Y:S01]  /*2e330*/  IMAD.MOV.U32 R16, RZ, RZ, R10 ;  /* 0x000000ffff107224 */ /* 0x000fe200078e000a */
[----:B------:R-:W-:Y:S01]  /*2e340*/  F2FP.F16.E4M3.UNPACK_B R23, R19 ;  /* 0x00000013ff17723e */ /* 0x000fe200020006ff */
[----:B------:R-:W-:-:S02]  /*2e350*/  IMAD.MOV.U32 R17, RZ, RZ, R12 ;  /* 0x000000ffff117224 */ /* 0x000fc400078e000c */
[----:B------:R-:W-:Y:S02]  /*2e360*/  IMAD.MOV.U32 R18, RZ, RZ, R8 ;  /* 0x000000ffff127224 */ /* 0x000fe400078e0008 */
[----:B------:R-:W-:-:S07]  /*2e370*/  IMAD.MOV.U32 R19, RZ, RZ, R14 ;  /* 0x000000ffff137224 */ /* 0x000fce00078e000e */
        /* <DEDUP_REMOVED lines=8> */
[----:B------:R1:W-:Y:S01]  /*2e400*/  STL [R1+0x254], R23 ;  /* 0x0002541701007387 */ /* 0x0003e20000100800 */
[----:B----4-:R-:W-:-:S02]  /*2e410*/  F2FP.F16.E4M3.UNPACK_B R24, R3 ;  /* 0x00000003ff18723e */ /* 0x010fc400020006ff */
[----:B-----5:R-:W-:Y:S01]  /*2e420*/  F2FP.F16.E4M3.UNPACK_B R25, R2 ;  /* 0x00000002ff19723e */ /* 0x020fe200020006ff */
[----:B0-----:R-:W3:Y:S04]  /*2e430*/  LDL R22, [R1+0x1c8] ;  /* 0x0001c80001167983 */ /* 0x001ee80000100800 */
[----:B-1----:R-:W4:Y:S04]  /*2e440*/  LDL R23, [R1+0x1cc] ;  /* 0x0001cc0001177983 */ /* 0x002f280000100800 */
[----:B------:R0:W-:Y:S04]  /*2e450*/  STL.64 [R1+0x30], R16 ;  /* 0x0000301001007387 */ /* 0x0001e80000100a00 */
[----:B------:R1:W-:Y:S01]  /*2e460*/  STL.64 [R1+0x38], R18 ;  /* 0x0000381201007387 */ /* 0x0003e20000100a00 */
[----:B0-----:R-:W-:-:S02]  /*2e470*/  IMAD.MOV.U32 R16, RZ, RZ, R10 ;  /* 0x000000ffff107224 */ /* 0x001fc400078e000a */
[----:B------:R-:W-:Y:S02]  /*2e480*/  IMAD.MOV.U32 R17, RZ, RZ, R12 ;  /* 0x000000ffff117224 */ /* 0x000fe400078e000c */
[----:B-1----:R-:W-:Y:S02]  /*2e490*/  IMAD.MOV.U32 R18, RZ, RZ, R8 ;  /* 0x000000ffff127224 */ /* 0x002fe400078e0008 */
[----:B------:R-:W-:Y:S01]  /*2e4a0*/  IMAD.MOV.U32 R19, RZ, RZ, R14 ;  /* 0x000000ffff137224 */ /* 0x000fe200078e000e */
[----:B------:R0:W-:Y:S04]  /*2e4b0*/  STL.64 [R1+0x19a0], R2 ;  /* 0x0019a00201007387 */ /* 0x0001e80000100a00 */
[----:B------:R-:W-:Y:S04]  /*2e4c0*/  STL [R1+0x1c0], R24 ;  /* 0x0001c01801007387 */ /* 0x000fe80000100800 */
[----:B------:R1:W-:Y:S01]  /*2e4d0*/  STL [R1+0x1c4], R25 ;  /* 0x0001c41901007387 */ /* 0x0003e20000100800 */
[----:B--2---:R-:W-:Y:S03]  /*2e4e0*/  HMMA.16816.F32 R16, R16, R24, R4 ;  /* 0x000000181010723c */ /* 0x004fe60000001804 */
[----:B------:R-:W2:Y:S04]  /*2e4f0*/  LDL.LU.64 R6, [R1+0x19e0] ;  /* 0x0019e00001067983 */ /* 0x000ea80000300a00 */
[----:B------:R-:W2:Y:S01]  /*2e500*/  LDL.LU.64 R4, [R1+0x19d8] ;  /* 0x0019d80001047983 */ /* 0x000ea20000300a00 */
[----:B0-----:R-:W-:-:S02]  /*2e510*/  F2FP.F16.E4M3.UNPACK_B R2, R29 ;  /* 0x0000001dff02723e */ /* 0x001fc400020006ff */
[----:B------:R-:W-:-:S09]  /*2e520*/  F2FP.F16.E4M3.UNPACK_B R3, R28 ;  /* 0x0000001cff03723e */ /* 0x000fd200020006ff */
[----:B------:R0:W-:Y:S04]  /*2e530*/  STL.64 [R1+0x20], R16 ;  /* 0x0000201001007387 */ /* 0x0001e80000100a00 */
[----:B------:R5:W-:Y:S04]  /*2e540*/  STL.64 [R1+0x28], R18 ;  /* 0x0000281201007387 */ /* 0x000be80000100a00 */
[----:B-1----:R-:W3:Y:S01]  /*2e550*/  LDL.LU R25, [R1+0x168] ;  /* 0x0001680001197983 */ /* 0x002ee20000300800 */
[----:B0-----:R-:W-:Y:S02]  /*2e560*/  IMAD.MOV.U32 R16, RZ, RZ, R10 ;  /* 0x000000ffff107224 */ /* 0x001fe400078e000a */
[----:B------:R-:W-:-:S02]  /*2e570*/  IMAD.MOV.U32 R17, RZ, RZ, R12 ;  /* 0x000000ffff117224 */ /* 0x000fc400078e000c */
[----:B-----5:R-:W-:Y:S02]  /*2e580*/  IMAD.MOV.U32 R18, RZ, RZ, R8 ;  /* 0x000000ffff127224 */ /* 0x020fe400078e0008 */
[----:B------:R-:W-:Y:S01]  /*2e590*/  IMAD.MOV.U32 R19, RZ, RZ, R14 ;  /* 0x000000ffff137224 */ /* 0x000fe200078e000e */
[----:B------:R-:W-:Y:S04]  /*2e5a0*/  STL [R1+0x1b0], R2 ;  /* 0x0001b00201007387 */ /* 0x000fe80000100800 */
[----:B------:R-:W-:Y:S02]  /*2e5b0*/  STL [R1+0x1b4], R3 ;  /* 0x0001b40301007387 */ /* 0x000fe40000100800 */
[----:B--2---:R-:W-:-:S15]  /*2e5c0*/  HMMA.16816.F32 R4, R16, R2, R4 ;  /* 0x000000021004723c */ /* 0x004fde0000001804 */
[----:B------:R-:W-:-:S04]  /*2e5d0*/  NOP ;  /* 0x0000000000007918 */ /* 0x000fc80000000000 */
[----:B------:R-:W-:Y:S01]  /*2e5e0*/  IMAD.MOV.U32 R29, RZ, RZ, R6 ;  /* 0x000000ffff1d7224 */ /* 0x000fe200078e0006 */
[----:B------:R0:W-:Y:S01]  /*2e5f0*/  STL.64 [R1+0x10], R4 ;  /* 0x0000100401007387 */ /* 0x0001e20000100a00 */
[----:B------:R-:W-:Y:S02]  /*2e600*/  IMAD.MOV.U32 R28, RZ, RZ, R7 ;  /* 0x000000ffff1c7224 */ /* 0x000fe400078e0007 */
[----:B------:R-:W-:Y:S02]  /*2e610*/  IMAD.MOV.U32 R6, RZ, RZ, R15 ;  /* 0x000000ffff067224 */ /* 0x000fe400078e000f */
[----:B------:R-:W-:Y:S02]  /*2e620*/  IMAD.MOV.U32 R7, RZ, RZ, R9 ;  /* 0x000000ffff077224 */ /* 0x000fe400078e0009 */
[----:B0-----:R-:W-:Y:S02]  /*2e630*/  IMAD.MOV.U32 R4, RZ, RZ, R11 ;  /* 0x000000ffff047224 */ /* 0x001fe400078e000b */
[----:B------:R-:W2:Y:S01]  /*2e640*/  LDL.LU R11, [R1+0x19d4] ;  /* 0x0019d400010b7983 */ /* 0x000ea20000300800 */
[----:B------:R-:W-:-:S03]  /*2e650*/  IMAD.MOV.U32 R5, RZ, RZ, R13 ;  /* 0x000000ffff057224 */ /* 0x000fc600078e000d */
[----:B------:R-:W5:Y:S04]  /*2e660*/  LDL.LU R13, [R1+0x19d0] ;  /* 0x0019d000010d7983 */ /* 0x000f680000300800 */
[----:B------:R-:W5:Y:S04]  /*2e670*/  LDL.LU R15, [R1+0x19cc] ;  /* 0x0019cc00010f7983 */ /* 0x000f680000300800 */
[----:B------:R-:W5:Y:S04]  /*2e680*/  LDL.LU R9, [R1+0x19c8] ;  /* 0x0019c80001097983 */ /* 0x000f680000300800 */
[----:B------:R-:W-:Y:S04]  /*2e690*/  STL.64 [R1+0x19b8], R6 ;  /* 0x0019b80601007387 */ /* 0x000fe80000100a00 */
[----:B------:R0:W-:Y:S04]  /*2e6a0*/  STL.64 [R1+0x19b0], R4 ;  /* 0x0019b00401007387 */ /* 0x0001e80000100a00 */
[----:B0-----:R-:W5:Y:S04]  /*2e6b0*/  LDL.LU R4, [R1+0x40] ;  /* 0x0000400001047983 */ /* 0x001f680000300800 */
[----:B------:R-:W5:Y:S04]  /*2e6c0*/  LDL.LU R5, [R1+0x44] ;  /* 0x0000440001057983 */ /* 0x000f680000300800 */
[----:B------:R-:W5:Y:S04]  /*2e6d0*/  LDL.LU R6, [R1+0x48] ;  /* 0x0000480001067983 */ /* 0x000f680000300800 */
[----:B------:R-:W5:Y:S01]  /*2e6e0*/  LDL.LU R7, [R1+0x4c] ;  /* 0x00004c0001077983 */ /* 0x000f620000300800 */
[----:B---3--:R-:W-:-:S02]  /*2e6f0*/  F2FP.F16.E4M3.UNPACK_B R22, R22 ;  /* 0x00000016ff16723e */ /* 0x008fc400020006ff */
[----:B----4-:R-:W-:Y:S01]  /*2e700*/  F2FP.F16.E4M3.UNPACK_B R23, R23 ;  /* 0x00000017ff17723e */ /* 0x010fe200020006ff */
[----:B------:R-:W3:Y:S04]  /*2e710*/  LDL.LU R26, [R1+0x178] ;  /* 0x00017800011a7983 */ /* 0x000ee80000300800 */
[----:B------:R-:W4:Y:S04]  /*2e720*/  LDL.LU R27, [R1+0x17c] ;  /* 0x00017c00011b7983 */ /* 0x000f280000300800 */
[----:B------:R-:W-:Y:S04]  /*2e730*/  STL [R1+0x1a0], R22 ;  /* 0x0001a01601007387 */ /* 0x000fe80000100800 */
[----:B------:R0:W-:Y:S01]  /*2e740*/  STL [R1+0x1a4], R23 ;  /* 0x0001a41701007387 */ /* 0x0001e20000100800 */
[----:B--2---:R-:W-:-:S02]  /*2e750*/  F2FP.F16.E4M3.UNPACK_B R3, R11.H1 ;  /* 0x0000000bff03723e */ /* 0x004fc400030006ff */
[----:B-----5:R-:W-:Y:S02]  /*2e760*/  F2FP.F16.E4M3.UNPACK_B R2, R13.H1 ;  /* 0x0000000dff02723e */ /* 0x020fe400030006ff */
[----:B------:R-:W2:Y:S04]  /*2e770*/  LDL.LU R13, [R1+0x19c4] ;  /* 0x0019c400010d7983 */ /* 0x000ea80000300800 */
[----:B------:R-:W5:Y:S01]  /*2e780*/  LDL.LU R11, [R1+0x19c0] ;  /* 0x0019c000010b7983 */ /* 0x000f620000300800 */
[----:B------:R-:W-:Y:S03]  /*2e790*/  HMMA.16816.F32 R16, R16, R22, R4 ;  /* 0x000000161010723c */ /* 0x000fe60000001804 */
[----:B------:R-:W2:Y:S04]  /*2e7a0*/  LDL.LU.64 R6, [R1+0x19b8] ;  /* 0x0019b80001067983 */ /* 0x000ea80000300a00 */
[----:B------:R-:W2:Y:S04]  /*2e7b0*/  LDL.LU.64 R4, [R1+0x19b0] ;  /* 0x0019b00001047983 */ /* 0x000ea80000300a00 */
[----:B0-----:R-:W2:Y:S01]  /*2e7c0*/  LDL.LU.64 R22, [R1+0x19a8] ;  /* 0x0019a80001167983 */ /* 0x001ea20000300a00 */
[----:B------:R-:W-:Y:S01]  /*2e7d0*/  IMAD.MOV.U32 R14, RZ, RZ, R9 ;  /* 0x000000ffff0e7224 */ /* 0x000fe200078e0009 */
[----:B------:R-:W-:-:S02]  /*2e7e0*/  F2FP.F16.E4M3.UNPACK_B R24, R25.H1 ;  /* 0x00000019ff18723e */ /* 0x000fc400030006ff */
[----:B------:R-:W-:-:S04]  /*2e7f0*/  F2FP.F16.E4M3.UNPACK_B R25, R0.H1 ;  /* 0x00000000ff19723e */ /* 0x000fc800030006ff */
[----:B------:R0:W-:Y:S01]  /*2e800*/  STL.64 [R1+0x70], R16 ;  /* 0x0000701001007387 */ /* 0x0001e20000100a00 */
[----:B------:R-:W-:-:S03]  /*2e810*/  IMAD.MOV.U32 R8, RZ, RZ, R19 ;  /* 0x000000ffff087224 */ /* 0x000fc600078e0013 */
[----:B------:R1:W-:Y:S04]  /*2e820*/  STL.64 [R1+0x2a0], R2 ;  /* 0x0002a00201007387 */ /* 0x0003e80000100a00 */
[----:B------:R-:W3:Y:S04]  /*2e830*/  LDL.LU R19, [R1+0x18c] ;  /* 0x00018c0001137983 */ /* 0x000ee80000300800 */
[----:B0-----:R-:W3:Y:S04]  /*2e840*/  LDL.LU R16, [R1+0x198] ;  /* 0x0001980001107983 */ /* 0x001ee80000300800 */
[----:B------:R-:W3:Y:S01]  /*2e850*/  LDL.LU R17, [R1+0x19c] ;  /* 0x00019c0001117983 */ /* 0x000ee20000300800 */
[----:B-----5:R-:W-:-:S07]  /*2e860*/  IMAD.MOV.U32 R12, RZ, RZ, R11 ;  /* 0x000000ffff0c7224 */ /* 0x020fce00078e000b */
[----:B--2---:R-:W-:Y:S01]  /*2e870*/  HMMA.16816.F32 R20, R12, R2, R20 ;  /* 0x000000020c14723c */ /* 0x004fe20000001814 */
[----:B-1----:R-:W2:-:S15]  /*2e880*/  LDL.LU.64 R2, [R1+0x19a0] ;  /* 0x0019a00001027983 */ /* 0x002e9e0000300a00 */
[----:B------:R-:W-:-:S03]  /*2e890*/  NOP ;  /* 0x0000000000007918 */ /* 0x000fc60000000000 */
[----:B------:R0:W-:Y:S01]  /*2e8a0*/  STL.64 [R1+0x60], R20 ;  /* 0x0000601401007387 */ /* 0x0001e20000100a00 */
[----:B------:R-:W-:-:S03]  /*2e8b0*/  IMAD.MOV.U32 R0, RZ, RZ, R23 ;  /* 0x000000ffff007224 */ /* 0x000fc600078e0017 */
[----:B------:R3:W-:Y:S01]  /*2e8c0*/  STL [R1+0x68], R22 ;  /* 0x0000681601007387 */ /* 0x0007e20000100800 */
[----:B----4-:R-:W-:-:S03]  /*2e8d0*/  F2FP.F16.E4M3.UNPACK_B R23, R27.H1 ;  /* 0x0000001bff17723e */ /* 0x010fc600030006ff */
[----:B------:R-:W-:Y:S04]  /*2e8e0*/  STL [R1+0x290], R24 ;  /* 0x0002901801007387 */ /* 0x000fe80000100800 */
[----:B0-----:R-:W4:Y:S01]  /*2e8f0*/  LDL.LU R21, [R1+0x188] ;  /* 0x0001880001157983 */ /* 0x001f220000300800 */
[----:B---3--:R-:W-:-:S03]  /*2e900*/  F2FP.F16.E4M3.UNPACK_B R22, R26.H1 ;  /* 0x0000001aff16723e */ /* 0x008fc600030006ff */
[----:B------:R0:W-:Y:S02]  /*2e910*/  STL [R1+0x294], R25 ;  /* 0x0002941901007387 */ /* 0x0001e40000100800 */
[----:B0-----:R-:W-:Y:S02]  /*2e920*/  HMMA.16816.F32 R24, R12, R24, R4 ;  /* 0x000000180c18723c */ /* 0x001fe40000001804 */
[----:B------:R-:W3:Y:S04]  /*2e930*/  LDL.LU.64 R6, [R1+0x1998] ;  /* 0x0019980001067983 */ /* 0x000ee80000300a00 */
[----:B------:R-:W3:-:S13]  /*2e940*/  LDL.LU.64 R4, [R1+0x1990] ;  /* 0x0019900001047983 */ /* 0x000eda0000300a00 */
[----:B------:R-:W-:Y:S04]  /*2e950*/  STL.64 [R1+0x50], R24 ;  /* 0x0000501801007387 */ /* 0x000fe80000100a00 */
[----:B------:R0:W-:Y:S04]  /*2e960*/  STL.64 [R1+0x58], R26 ;  /* 0x0000581a01007387 */ /* 0x0001e80000100a00 */
[----:B0-----:R-:W5:Y:S04]  /*2e970*/  LDL.LU.64 R26, [R1+0x1988] ;  /* 0x00198800011a7983 */ /* 0x001f680000300a00 */
[----:B------:R-:W5:Y:S01]  /*2e980*/  LDL.LU.64 R24, [R1+0x1980] ;  /* 0x0019800001187983 */ /* 0x000f620000300a00 */
[----:B------:R-:W-:-:S03]  /*2e990*/  IMAD.MOV.U32 R10, RZ, RZ, R18 ;  /* 0x000000ffff0a7224 */ /* 0x000fc600078e0012 */
[----:B------:R-:W2:Y:S04]  /*2e9a0*/  LDL R18, [R1+0x2a8] ;  /* 0x0002a80001127983 */ /* 0x000ea80000100800 */
[----:B------:R-:W-:Y:S04]  /*2e9b0*/  STL [R1+0x280], R22 ;  /* 0x0002801601007387 */ /* 0x000fe80000100800 */
[----:B------:R-:W-:Y:S01]  /*2e9c0*/  STL [R1+0x284], R23 ;  /* 0x0002841701007387 */ /* 0x000fe20000100800 */
[----:B------:R-:W-:Y:S02]  /*2e9d0*/  F2FP.F16.E4M3.UNPACK_B R16, R16.H1 ;  /* 0x00000010ff10723e */ /* 0x000fe400030006ff */
[----:B------:R-:W-:-:S02]  /*2e9e0*/  F2FP.F16.E4M3.UNPACK_B R17, R17.H1 ;  /* 0x00000011ff11723e */ /* 0x000fc400030006ff */
[----:B----4-:R-:W-:Y:S02]  /*2e9f0*/  F2FP.F16.E4M3.UNPACK_B R20, R21.H1 ;  /* 0x00000015ff14723e */ /* 0x010fe400030006ff */
[----:B------:R-:W-:Y:S02]  /*2ea00*/  F2FP.F16.E4M3.UNPACK_B R21, R19.H1 ;  /* 0x00000013ff15723e */ /* 0x000fe400030006ff */
[----:B------:R-:W4:Y:S04]  /*2ea10*/  LDL R19, [R1+0x35c] ;  /* 0x00035c0001137983 */ /* 0x000f280000100800 */
[----:B------:R-:W-:Y:S01]  /*2ea20*/  STL [R1+0x258], R20 ;  /* 0x0002581401007387 */ /* 0x000fe20000100800 */
[----:B-----5:R-:W-:-:S15]  /*2ea30*/  HMMA.16816.F32 R24, R12, R22, R24 ;  /* 0x000000160c18723c */ /* 0x020fde0000001818 */
[----:B------:R-:W-:-:S04]  /*2ea40*/  NOP ;  /* 0x0000000000007918 */ /* 0x000fc80000000000 */
[----:B------:R-:W-:Y:S04]  /*2ea50*/  STL.64 [R1], R24 ;  /* 0x0000001801007387 */ /* 0x000fe80000100a00 */
[----:B------:R3:W-:Y:S02]  /*2ea60*/  STL.64 [R1+0x8], R26 ;  /* 0x0000081a01007387 */ /* 0x0007e40000100a00 */
[----:B---3--:R-:W-:Y:S02]  /*2ea70*/  HMMA.16816.F32 R24, R12, R20, R4 ;  /* 0x000000140c18723c */ /* 0x008fe40000001804 */
[----:B------:R-:W-:Y:S04]  /*2ea80*/  STL [R1+0x25c], R21 ;  /* 0x00025c1501007387 */ /* 0x000fe80000100800 */
[----:B--2---:R-:W-:-:S13]  /*2ea90*/  LDS.64 R4, [R18+UR7+0x880] ;  /* 0x0008800712047984 */ /* 0x004fda0008000a00 */
[----:B------:R-:W-:Y:S04]  /*2eaa0*/  STL [R1+0x1934], R24 ;  /* 0x0019341801007387 */ /* 0x000fe80000100800 */
[----:B------:R-:W-:Y:S04]  /*2eab0*/  STL [R1+0x298], R16 ;  /* 0x0002981001007387 */ /* 0x000fe80000100800 */
[----:B------:R-:W-:Y:S04]  /*2eac0*/  STL [R1+0x1930], R25 ;  /* 0x0019301901007387 */ /* 0x000fe80000100800 */
[----:B------:R-:W-:Y:S04]  /*2ead0*/  STL [R1+0x29c], R17 ;  /* 0x00029c1101007387 */ /* 0x000fe80000100800 */
[----:B------:R0:W-:Y:S04]  /*2eae0*/  STL [R1+0x192c], R26 ;  /* 0x00192c1a01007387 */ /* 0x0001e80000100800 */
[----:B0-----:R-:W2:Y:S04]  /*2eaf0*/  LDL.LU R26, [R1+0x1bc] ;  /* 0x0001bc00011a7983 */ /* 0x001ea80000300800 */
[----:B------:R0:W-:Y:S04]  /*2eb00*/  STL [R1+0x1928], R27 ;  /* 0x0019281b01007387 */ /* 0x0001e80000100800 */
[----:B0-----:R-:W3:Y:S04]  /*2eb10*/  LDL.LU R27, [R1+0x1b8] ;  /* 0x0001b800011b7983 */ /* 0x001ee80000300800 */
[----:B------:R-:W-:Y:S04]  /*2eb20*/  STL.64 [R1+0x1978], R10 ;  /* 0x0019780a01007387 */ /* 0x000fe80000100a00 */
[----:B------:R0:W-:Y:S04]  /*2eb30*/  STL.64 [R1+0x1970], R8 ;  /* 0x0019700801007387 */ /* 0x0001e80000100a00 */
[----:B0-----:R-:W5:Y:S04]  /*2eb40*/  LDL.LU R8, [R1+0x30] ;  /* 0x0000300001087983 */ /* 0x001f680000300800 */
[----:B------:R-:W5:Y:S04]  /*2eb50*/  LDL.LU R9, [R1+0x34] ;  /* 0x0000340001097983 */ /* 0x000f680000300800 */
[----:B------:R-:W5:Y:S04]  /*2eb60*/  LDL.LU R10, [R1+0x38] ;  /* 0x00003800010a7983 */ /* 0x000f680000300800 */
[----:B------:R-:W5:Y:S01]  /*2eb70*/  LDL.LU R11, [R1+0x3c] ;  /* 0x00003c00010b7983 */ /* 0x000f620000300800 */
[----:B------:R-:W-:-:S02]  /*2eb80*/  F2FP.F16.E4M3.UNPACK_B R24, R3.H1 ;  /* 0x00000003ff18723e */ /* 0x000fc400030006ff */
[----:B------:R-:W-:Y:S02]  /*2eb90*/  F2FP.F16.E4M3.UNPACK_B R25, R2.H1 ;  /* 0x00000002ff19723e */ /* 0x000fe400030006ff */
[----:B------:R-:W0:Y:S04]  /*2eba0*/  LDS.64 R2, [R18+UR7+0x80] ;  /* 0x0000800712027984 */ /* 0x000e280008000a00 */
[----:B0-----:R-:W-:Y:S04]  /*2ebb0*/  STL [R1+0x18d4], R3 ;  /* 0x0018d40301007387 */ /* 0x001fe80000100800 */
[----:B------:R-:W-:Y:S04]  /*2ebc0*/  STL [R1+0x288], R24 ;  /* 0x0002881801007387 */ /* 0x000fe80000100800 */
[----:B------:R-:W-:Y:S04]  /*2ebd0*/  STL [R1+0x28c], R25 ;  /* 0x00028c1901007387 */ /* 0x000fe80000100800 */
[----:B------:R-:W-:Y:S04]  /*2ebe0*/  STL [R1+0x18d8], R5 ;  /* 0x0018d80501007387 */ /* 0x000fe80000100800 */
[----:B----4-:R-:W0:Y:S04]  /*2ebf0*/  LDS.64 R6, [R19+UR7+0x80] ;  /* 0x0000800713067984 */ /* 0x010e280008000a00 */
[----:B------:R-:W1:Y:S04]  /*2ec00*/  LDS.64 R20, [R19+UR7+0x880] ;  /* 0x0008800713147984 */ /* 0x000e680008000a00 */
[----:B0-----:R-:W-:Y:S04]  /*2ec10*/  STL [R1+0x18d0], R7 ;  /* 0x0018d00701007387 */ /* 0x001fe80000100800 */
[----:B------:R-:W-:Y:S04]  /*2ec20*/  STL [R1+0x1968], R6 ;  /* 0x0019680601007387 */ /* 0x000fe80000100800 */
[----:B------:R0:W-:Y:S04]  /*2ec30*/  STL [R1+0x1964], R4 ;  /* 0x0019640401007387 */ /* 0x0001e80000100800 */
[----:B0-----:R-:W4:Y:S04]  /*2ec40*/  LDL.LU R4, [R1+0x20] ;  /* 0x0000200001047983 */ /* 0x001f280000300800 */
[----:B------:R-:W4:Y:S04]  /*2ec50*/  LDL.LU R5, [R1+0x24] ;  /* 0x0000240001057983 */ /* 0x000f280000300800 */
[----:B------:R-:W4:Y:S04]  /*2ec60*/  LDL.LU R6, [R1+0x28] ;  /* 0x0000280001067983 */ /* 0x000f280000300800 */
[----:B------:R-:W4:Y:S04]  /*2ec70*/  LDL.LU R7, [R1+0x2c] ;  /* 0x00002c0001077983 */ /* 0x000f280000300800 */
[----:B------:R-:W4:Y:S04]  /*2ec80*/  LDL.LU R22, [R1+0x1c8] ;  /* 0x0001c80001167983 */ /* 0x000f280000300800 */
[----:B------:R-:W4:Y:S04]  /*2ec90*/  LDL.LU R23, [R1+0x1cc] ;  /* 0x0001cc0001177983 */ /* 0x000f280000300800 */
[----:B-1----:R-:W-:Y:S04]  /*2eca0*/  STL [R1+0x18dc], R21 ;  /* 0x0018dc1501007387 */ /* 0x002fe80000100800 */
[----:B------:R3:W-:Y:S01]  /*2ecb0*/  STL [R1+0x1960], R20 ;  /* 0x0019601401007387 */ /* 0x0007e20000100800 */
[----:B-----5:R-:W-:Y:S03]  /*2ecc0*/  HMMA.16816.F32 R16, R12, R16, R8 ;  /* 0x000000100c10723c */ /* 0x020fe60000001808 */
[----:B------:R-:W5:Y:S04]  /*2ecd0*/  LDL.LU.64 R10, [R1+0x1978] ;  /* 0x00197800010a7983 */ /* 0x000f680000300a00 */
[----:B------:R-:W4:Y:S01]  /*2ece0*/  LDL.LU.64 R8, [R1+0x1970] ;  /* 0x0019700001087983 */ /* 0x000f220000300a00 */
[----:B---3--:R-:W-:-:S02]  /*2ecf0*/  F2FP.F16.E4M3.UNPACK_B R20, R27.H1 ;  /* 0x0000001bff14723e */ /* 0x008fc400030006ff */
[----:B--2---:R-:W-:-:S09]  /*2ed00*/  F2FP.F16.E4M3.UNPACK_B R21, R26.H1 ;  /* 0x0000001aff15723e */ /* 0x004fd200030006ff */
[----:B------:R0:W-:Y:S04]  /*2ed10*/  STL [R1+0x1924], R16 ;  /* 0x0019241001007387 */ /* 0x0001e80000100800 */
[----:B------:R-:W-:Y:S04]  /*2ed20*/  STL [R1+0x1920], R17 ;  /* 0x0019201101007387 */ /* 0x000fe80000100800 */
[----:B------:R-:W-:Y:S01]  /*2ed30*/  STL.64 [R1+0x1918], R18 ;  /* 0x0019181201007387 */ /* 0x000fe20000100a00 */
[----:B-----5:R-:W-:Y:S02]  /*2ed40*/  IMAD.MOV.U32 R12, RZ, RZ, R11 ;  /* 0x000000ffff0c7224 */ /* 0x020fe400078e000b */
[----:B----4-:R-:W-:-:S07]  /*2ed50*/  IMAD.MOV.U32 R14, RZ, RZ, R9 ;  /* 0x000000ffff0e7224 */ /* 0x010fce00078e0009 */
[----:B------:R-:W-:-:S15]  /*2ed60*/  HMMA.16816.F32 R4, R12, R24, R4 ;  /* 0x000000180c04723c */ /* 0x000fde0000001804 */
[----:B------:R-:W-:-:S04]  /*2ed70*/  NOP ;  /* 0x0000000000007918 */ /* 0x000fc80000000000 */
[----:B------:R-:W-:Y:S01]  /*2ed80*/  IMAD.MOV.U32 R27, RZ, RZ, R4 ;  /* 0x000000ffff1b7224 */ /* 0x000fe200078e0004 */
[----:B------:R1:W-:Y:S01]  /*2ed90*/  STL [R1+0x44], R5 ;  /* 0x0000440501007387 */ /* 0x0003e20000100800 */
[----:B0-----:R-:W-:-:S03]  /*2eda0*/  IMAD.MOV.U32 R16, RZ, RZ, R6 ;  /* 0x000000ffff107224 */ /* 0x001fc600078e0006 */
[----:B------:R-:W2:Y:S04]  /*2edb0*/  LDL.LU R6, [R1+0x1968] ;  /* 0x0019680001067983 */ /* 0x000ea80000300800 */
[----:B------:R-:W3:Y:S04]  /*2edc0*/  LDL.LU R4, [R1+0x1964] ;  /* 0x0019640001047983 */ /* 0x000ee80000300800 */
[----:B------:R-:W-:Y:S04]  /*2edd0*/  STL.64 [R1+0x1a8], R20 ;  /* 0x0001a81401007387 */ /* 0x000fe80000100a00 */
[----:B-1----:R-:W4:Y:S04]  /*2ede0*/  LDL R5, [R1+0x1d0] ;  /* 0x0001d00001057983 */ /* 0x002f280000100800 */
[----:B------:R-:W5:Y:S04]  /*2edf0*/  LDL R3, [R1+0x1d4] ;  /* 0x0001d40001037983 */ /* 0x000f680000100800 */
[----:B------:R0:W-:Y:S04]  /*2ee00*/  STL [R1+0x1938], R27 ;  /* 0x0019381b01007387 */ /* 0x0001e80000100800 */
[----:B------:R-:W2:Y:S04]  /*2ee10*/  LDL.LU R24, [R1+0x10] ;  /* 0x0000100001187983 */ /* 0x000ea80000300800 */
[----:B------:R-:W2:Y:S01]  /*2ee20*/  LDL.LU R25, [R1+0x14] ;  /* 0x0000140001197983 */ /* 0x000ea20000300800 */
[----:B------:R-:W-:-:S02]  /*2ee30*/  IMAD.MOV.U32 R26, RZ, RZ, R29 ;  /* 0x000000ffff1a7224 */ /* 0x000fc400078e001d */
[----:B0-----:R-:W-:Y:S01]  /*2ee40*/  IMAD.MOV.U32 R27, RZ, RZ, R28 ;  /* 0x000000ffff1b7224 */ /* 0x001fe200078e001c */
[----:B------:R-:W-:Y:S01]  /*2ee50*/  F2FP.F16.E4M3.UNPACK_B R18, R22.H1 ;  /* 0x00000016ff12723e */ /* 0x000fe200030006ff */
[----:B------:R-:W3:Y:S01]  /*2ee60*/  LDL.LU R28, [R1+0x1f0] ;  /* 0x0001f000011c7983 */ /* 0x000ee20000300800 */
[----:B------:R-:W-:-:S03]  /*2ee70*/  F2FP.F16.E4M3.UNPACK_B R19, R23.H1 ;  /* 0x00000017ff13723e */ /* 0x000fc600030006ff */
[----:B------:R-:W3:Y:S01]  /*2ee80*/  LDL.LU R29, [R1+0x1f4] ;  /* 0x0001f400011d7983 */ /* 0x000ee20000300800 */
[----:B--2---:R-:W-:-:S15]  /*2ee90*/  HMMA.16816.F32 R20, R12, R20, R24 ;  /* 0x000000140c14723c */ /* 0x004fde0000001818 */
[----:B------:R-:W-:-:S04]  /*2eea0*/  NOP ;  /* 0x0000000000007918 */ /* 0x000fc80000000000 */
[----:B------:R-:W-:Y:S02]  /*2eeb0*/  IMAD.MOV.U32 R27, RZ, RZ, R20 ;  /* 0x000000ffff1b7224 */ /* 0x000fe400078e0014 */
[----:B------:R-:W-:Y:S01]  /*2eec0*/  IMAD.MOV.U32 R26, RZ, RZ, R23 ;  /* 0x000000ffff1a7224 */ /* 0x000fe200078e0017 */
[----:B------:R-:W2:Y:S01]  /*2eed0*/  LDL.LU R20, [R1+0x1960] ;  /* 0x0019600001147983 */ /* 0x000ea20000300800 */
[----:B------:R-:W-:Y:S02]  /*2eee0*/  IMAD.MOV.U32 R24, RZ, RZ, R21 ;  /* 0x000000ffff187224 */ /* 0x000fe400078e0015 */
[----:B------:R-:W-:Y:S01]  /*2eef0*/  IMAD.MOV.U32 R25, RZ, RZ, R22 ;  /* 0x000000ffff197224 */ /* 0x000fe200078e0016 */
[----:B------:R-:W-:Y:S04]  /*2ef00*/  STL.64 [R1+0x198], R18 ;  /* 0x0001981201007387 */ /* 0x000fe80000100a00 */
[----:B------:R-:W2:Y:S04]  /*2ef10*/  LDL R22, [R1+0x1e0] ;  /* 0x0001e00001167983 */ /* 0x000ea80000100800 */
[----:B------:R-:W2:Y:S04]  /*2ef20*/  LDL R23, [R1+0x1e4] ;  /* 0x0001e40001177983 */ /* 0x000ea80000100800 */
[----:B------:R-:W-:Y:S04]  /*2ef30*/  STL.64 [R1+0x1948], R26 ;  /* 0x0019481a01007387 */ /* 0x000fe80000100a00 */
[----:B------:R0:W-:Y:S04]  /*2ef40*/  STL.64 [R1+0x1940], R24 ;  /* 0x0019401801007387 */ /* 0x0001e80000100a00 */
[----:B0-----:R-:W2:Y:S04]  /*2ef50*/  LDL.LU R24, [R1+0x70] ;  /* 0x0000700001187983 */ /* 0x001ea80000300800 */
[----:B------:R-:W2:Y:S01]  /*2ef60*/  LDL.LU R25, [R1+0x74] ;  /* 0x0000740001197983 */ /* 0x000ea20000300800 */
[----:B------:R-:W-:-:S02]  /*2ef70*/  IMAD.MOV.U32 R26, RZ, RZ, R10 ;  /* 0x000000ffff1a7224 */ /* 0x000fc400078e000a */
[----:B------:R-:W-:-:S07]  /*2ef80*/  IMAD.MOV.U32 R27, RZ, RZ, R8 ;  /* 0x000000ffff1b7224 */ /* 0x000fce00078e0008 */
[----:B--2---:R-:W-:Y:S01]  /*2ef90*/  HMMA.16816.F32 R8, R12, R18, R24 ;  /* 0x000000120c08723c */ /* 0x004fe20000001818 */
[----:B----4-:R-:W-:Y:S02]  /*2efa0*/  F2FP.F16.E4M3.UNPACK_B R18, R5 ;  /* 0x00000005ff12723e */ /* 0x010fe400020006ff */
[----:B-----5:R-:W-:-:S15]  /*2efb0*/  F2FP.F16.E4M3.UNPACK_B R19, R3 ;  /* 0x00000003ff13723e */ /* 0x020fde00020006ff */
[----:B------:R-:W-:Y:S01]  /*2efc0*/  NOP ;  /* 0x0000000000007918 */ /* 0x000fe20000000000 */
[----:B------:R0:W-:Y:S04]  /*2efd0*/  STL.64 [R1+0x18f8], R10 ;  /* 0x0018f80a01007387 */ /* 0x0001e80000100a00 */
[----:B------:R1:W-:Y:S01]  /*2efe0*/  STL.64 [R1+0x18f0], R8 ;  /* 0x0018f00801007387 */ /* 0x0003e20000100a00 */
[----:B0-----:R-:W-:-:S03]  /*2eff0*/  IMAD.MOV.U32 R11, RZ, RZ, R0 ;  /* 0x000000ffff0b7224 */ /* 0x001fc600078e0000 */
[----:B-1----:R-:W2:Y:S04]  /*2f000*/  LDL.LU R8, [R1+0x60] ;  /* 0x0000600001087983 */ /* 0x002ea80000300800 */
[----:B------:R-:W2:Y:S04]  /*2f010*/  LDL.LU R9, [R1+0x64] ;  /* 0x0000640001097983 */ /* 0x000ea80000300800 */
[----:B------:R-:W2:Y:S04]  /*2f020*/  LDL.LU R10, [R1+0x68] ;  /* 0x00006800010a7983 */ /* 0x000ea80000300800 */
[----:B------:R-:W4:Y:S04]  /*2f030*/  LDL.LU R0, [R1+0x214] ;  /* 0x0002140001007983 */ /* 0x000f280000300800 */
[----:B------:R-:W5:Y:S04]  /*2f040*/  LDL.LU R24, [R1] ;  /* 0x0000000001187983 */ /* 0x000f680000300800 */
[----:B------:R-:W5:Y:S04]  /*2f050*/  LDL.LU R25, [R1+0x4] ;  /* 0x0000040001197983 */ /* 0x000f680000300800 */
[----:B------:R-:W-:Y:S04]  /*2f060*/  STL [R1+0x190], R18 ;  /* 0x0001901201007387 */ /* 0x000fe80000100800 */
[----:B------:R-:W2:Y:S04]  /*2f070*/  LDL.LU R26, [R1+0x8] ;  /* 0x00000800011a7983 */ /* 0x000ea80000300800 */
[----:B------:R-:W-:Y:S04]  /*2f080*/  STL [R1+0x194], R19 ;  /* 0x0001941301007387 */ /* 0x000fe80000100800 */
[----:B------:R-:W2:Y:S01]  /*2f090*/  LDL.LU R27, [R1+0xc] ;  /* 0x00000c00011b7983 */ /* 0x000ea20000300800 */
[----:B------:R-:W-:-:S02]  /*2f0a0*/  IMAD.MOV.U32 R12, RZ, RZ, R2 ;  /* 0x000000ffff0c7224 */ /* 0x000fc400078e0002 */
[----:B---3--:R-:W-:Y:S02]  /*2f0b0*/  IMAD.MOV.U32 R13, RZ, RZ, R4 ;  /* 0x000000ffff0d7224 */ /* 0x008fe400078e0004 */
[----:B------:R-:W-:Y:S02]  /*2f0c0*/  IMAD.MOV.U32 R14, RZ, RZ, R6 ;  /* 0x000000ffff0e7224 */ /* 0x000fe400078e0006 */
[----:B------:R-:W-:Y:S01]  /*2f0d0*/  IMAD.MOV.U32 R15, RZ, RZ, R20 ;  /* 0x000000ffff0f7224 */ /* 0x000fe200078e0014 */
[----:B--2---:R-:W-:Y:S04]  /*2f0e0*/  STL.64 [R1+0x1958], R26 ;  /* 0x0019581a01007387 */ /* 0x004fe80000100a00 */
[----:B-----5:R0:W-:Y:S04]  /*2f0f0*/  STL.64 [R1+0x1950], R24 ;  /* 0x0019501801007387 */ /* 0x0201e80000100a00 */
[----:B0-----:R-:W2:Y:S04]  /*2f100*/  LDL.LU R24, [R1+0x50] ;  /* 0x0000500001187983 */ /* 0x001ea80000300800 */
[----:B------:R-:W2:Y:S04]  /*2f110*/  LDL.LU R25, [R1+0x54] ;  /* 0x0000540001197983 */ /* 0x000ea80000300800 */
[----:B------:R-:W2:Y:S04]  /*2f120*/  LDL.LU R26, [R1+0x58] ;  /* 0x00005800011a7983 */ /* 0x000ea80000300800 */
[----:B------:R-:W2:Y:S01]  /*2f130*/  LDL.LU R27, [R1+0x5c] ;  /* 0x00005c00011b7983 */ /* 0x000ea20000300800 */
[----:B------:R-:W-:Y:S01]  /*2f140*/  HMMA.16816.F32 R8, R12, R18, R8 ;  /* 0x000000120c08723c */ /* 0x000fe20000001808 */
[----:B------:R-:W-:-:S15]  /*2f150*/  IMAD.MOV.U32 R17, RZ, RZ, R7 ;  /* 0x000000ffff117224 */ /* 0x000fde00078e0007 */
[----:B------:R-:W-:-:S03]  /*2f160*/  NOP ;  /* 0x0000000000007918 */ /* 0x000fc60000000000 */
[----:B------:R-:W-:Y:S01]  /*2f170*/  IMAD.MOV.U32 R7, RZ, RZ, R8 ;  /* 0x000000ffff077224 */ /* 0x000fe200078e0008 */
[----:B------:R0:W-:Y:S01]  /*2f180*/  STL [R1+0x24], R9 ;  /* 0x0000240901007387 */ /* 0x0001e20000100800 */
[----:B------:R-:W-:-:S03]  /*2f190*/  F2FP.F16.E4M3.UNPACK_B R8, R22 ;  /* 0x00000016ff08723e */ /* 0x000fc600020006ff */
[----:B------:R-:W-:Y:S01]  /*2f1a0*/  STL.64 [R1+0x28], R10 ;  /* 0x0000280a01007387 */ /* 0x000fe20000100a00 */
[----:B0-----:R-:W-:-:S03]  /*2f1b0*/  F2FP.F16.E4M3.UNPACK_B R9, R23 ;  /* 0x00000017ff09723e */ /* 0x001fc600020006ff */
[----:B------:R-:W-:Y:S04]  /*2f1c0*/  STL [R1+0x18e0], R7 ;  /* 0x0018e00701007387 */ /* 0x000fe80000100800 */
[----:B------:R-:W3:Y:S04]  /*2f1d0*/  LDL R18, [R1+0x200] ;  /* 0x0002000001127983 */ /* 0x000ee80000100800 */
[----:B------:R-:W5:Y:S04]  /*2f1e0*/  LDL R19, [R1+0x204] ;  /* 0x0002040001137983 */ /* 0x000f680000100800 */
[----:B------:R-:W-:Y:S04]  /*2f1f0*/  STL [R1+0x188], R8 ;  /* 0x0001880801007387 */ /* 0x000fe80000100800 */
[----:B------:R2:W-:Y:S02]  /*2f200*/  STL [R1+0x18c], R9 ;  /* 0x00018c0901007387 */ /* 0x0005e40000100800 */
[----:B--2---:R-:W-:Y:S02]  /*2f210*/  HMMA.16816.F32 R8, R12, R8, R24 ;  /* 0x000000080c08723c */ /* 0x004fe40000001818 */
[----:B------:R-:W2:Y:S04]  /*2f220*/  LDL.LU.64 R26, [R1+0x1958] ;  /* 0x00195800011a7983 */ /* 0x000ea80000300a00 */
[----:B------:R-:W2:-:S13]  /*2f230*/  LDL.LU.64 R24, [R1+0x1950] ;  /* 0x0019500001187983 */ /* 0x000e9a0000300a00 */
[----:B------:R-:W-:Y:S02]  /*2f240*/  IMAD.MOV.U32 R5, RZ, RZ, R10 ;  /* 0x000000ffff057224 */ /* 0x000fe400078e000a */
[----:B------:R-:W-:Y:S02]  /*2f250*/  IMAD.MOV.U32 R21, RZ, RZ, R9 ;  /* 0x000000ffff157224 */ /* 0x000fe400078e0009 */
[----:B------:R-:W-:Y:S01]  /*2f260*/  IMAD.MOV.U32 R3, RZ, RZ, R11 ;  /* 0x000000ffff037224 */ /* 0x000fe200078e000b */
[----:B------:R0:W-:Y:S04]  /*2f270*/  STL [R1+0x10], R8 ;  /* 0x0000100801007387 */ /* 0x0001e80000100800 */
[----:B------:R-:W-:Y:S04]  /*2f280*/  STL [R1+0x18ec], R5 ;  /* 0x0018ec0501007387 */ /* 0x000fe80000100800 */
[----:B------:R-:W-:Y:S04]  /*2f290*/  STL [R1+0x18e8], R21 ;  /* 0x0018e81501007387 */ /* 0x000fe80000100800 */
[----:B------:R-:W-:Y:S04]  /*2f2a0*/  STL [R1+0x18e4], R3 ;  /* 0x0018e40301007387 */ /* 0x000fe80000100800 */
[----:B------:R-:W2:Y:S04]  /*2f2b0*/  LDL.LU R22, [R1+0x240] ;  /* 0x0002400001167983 */ /* 0x000ea80000300800 */
[----:B------:R-:W2:Y:S01]  /*2f2c0*/  LDL.LU R23, [R1+0x244] ;  /* 0x0002440001177983 */ /* 0x000ea20000300800 */
[----:B0-----:R-:W-:-:S02]  /*2f2d0*/  F2FP.F16.E4M3.UNPACK_B R8, R28 ;  /* 0x0000001cff08723e */ /* 0x001fc400020006ff */
[----:B------:R-:W-:Y:S01]  /*2f2e0*/  F2FP.F16.E4M3.UNPACK_B R9, R29 ;  /* 0x0000001dff09723e */ /* 0x000fe200020006ff */
[----:B--2---:R0:W-:Y:S04]  /*2f2f0*/  STL.64 [R1+0x1910], R22 ;  /* 0x0019101601007387 */ /* 0x0041e80000100a00 */
[----:B0-----:R-:W2:Y:S04]  /*2f300*/  LDL R23, [R1+0x210] ;  /* 0x0002100001177983 */ /* 0x001ea80000100800 */
[----:B------:R-:W-:Y:S04]  /*2f310*/  STL.64 [R1+0x18a8], R28 ;  /* 0x0018a81c01007387 */ /* 0x000fe80000100a00 */
[----:B------:R-:W-:Y:S04]  /*2f320*/  STL [R1+0x180], R8 ;  /* 0x0001800801007387 */ /* 0x000fe80000100800 */
[----:B------:R0:W-:Y:S02]  /*2f330*/  STL [R1+0x184], R9 ;  /* 0x0001840901007387 */ /* 0x0001e40000100800 */
[----:B0-----:R-:W-:Y:S02]  /*2f340*/  HMMA.16816.F32 R8, R12, R8, R24 ;  /* 0x000000080c08723c */ /* 0x001fe40000001818 */
[----:B------:R-:W2:Y:S04]  /*2f350*/  LDL.LU.64 R26, [R1+0x1948] ;  /* 0x00194800011a7983 */ /* 0x000ea80000300a00 */
[----:B------:R-:W4:Y:S04]  /*2f360*/  LDL.LU.64 R24, [R1+0x1940] ;  /* 0x0019400001187983 */ /* 0x000f280000300a00 */
[----:B------:R-:W4:Y:S04]  /*2f370*/  LDL R28, [R1+0x230] ;  /* 0x00023000011c7983 */ /* 0x000f280000100800 */
[----:B------:R-:W4:Y:S05]  /*2f380*/  LDL R29, [R1+0x234] ;  /* 0x00023400011d7983 */ /* 0x000f2a0000100800 */
[----:B------:R-:W-:-:S02]  /*2f390*/  IMAD.MOV.U32 R5, RZ, RZ, R8 ;  /* 0x000000ffff057224 */ /* 0x000fc400078e0008 */
[----:B--2---:R-:W-:Y:S02]  /*2f3a0*/  IMAD.MOV.U32 R8, RZ, RZ, R27 ;  /* 0x000000ffff087224 */ /* 0x004fe400078e001b */
[----:B------:R-:W2:Y:S01]  /*2f3b0*/  LDL.LU R27, [R1+0x1938] ;  /* 0x00193800011b7983 */ /* 0x000ea20000300800 */
[----:B---3--:R-:W-:Y:S01]  /*2f3c0*/  F2FP.F16.E4M3.UNPACK_B R18, R18 ;  /* 0x00000012ff12723e */ /* 0x008fe200020006ff */
[----:B------:R-:W-:Y:S01]  /*2f3d0*/  IMAD.MOV.U32 R21, RZ, RZ, R9 ;  /* 0x000000ffff157224 */ /* 0x000fe200078e0009 */
[----:B-----5:R-:W-:Y:S01]  /*2f3e0*/  F2FP.F16.E4M3.UNPACK_B R19, R19 ;  /* 0x00000013ff13723e */ /* 0x020fe200020006ff */
[----:B------:R-:W-:Y:S02]  /*2f3f0*/  IMAD.MOV.U32 R3, RZ, RZ, R10 ;  /* 0x000000ffff037224 */ /* 0x000fe400078e000a */
[----:B------:R-:W-:Y:S02]  /*2f400*/  IMAD.MOV.U32 R7, RZ, RZ, R11 ;  /* 0x000000ffff077224 */ /* 0x000fe400078e000b */
[----:B----4-:R-:W-:-:S02]  /*2f410*/  IMAD.MOV.U32 R9, RZ, RZ, R24 ;  /* 0x000000ffff097224 */ /* 0x010fc400078e0018 */
[----:B------:R-:W3:Y:S01]  /*2f420*/  LDL.LU R24, [R1+0x1934] ;  /* 0x0019340001187983 */ /* 0x000ee20000300800 */
[----:B------:R-:W-:Y:S02]  /*2f430*/  IMAD.MOV.U32 R10, RZ, RZ, R25 ;  /* 0x000000ffff0a7224 */ /* 0x000fe400078e0019 */
[----:B------:R-:W-:Y:S01]  /*2f440*/  IMAD.MOV.U32 R11, RZ, RZ, R26 ;  /* 0x000000ffff0b7224 */ /* 0x000fe200078e001a */
[----:B------:R-:W-:Y:S04]  /*2f450*/  STL [R1+0x178], R18 ;  /* 0x0001781201007387 */ /* 0x000fe80000100800 */
[----:B------:R-:W3:Y:S04]  /*2f460*/  LDL.LU R25, [R1+0x1930] ;  /* 0x0019300001197983 */ /* 0x000ee80000300800 */
[----:B------:R-:W-:Y:S04]  /*2f470*/  STL [R1+0x17c], R19 ;  /* 0x00017c1301007387 */ /* 0x000fe80000100800 */
[----:B------:R-:W3:Y:S04]  /*2f480*/  LDL.LU R26, [R1+0x192c] ;  /* 0x00192c00011a7983 */ /* 0x000ee80000300800 */
[----:B------:R-:W-:Y:S04]  /*2f490*/  STL.64 [R1+0x1908], R10 ;  /* 0x0019080a01007387 */ /* 0x000fe80000100a00 */
[----:B------:R2:W-:Y:S02]  /*2f4a0*/  STL.64 [R1+0x1900], R8 ;  /* 0x0019000801007387 */ /* 0x0005e40000100a00 */
[----:B--2---:R-:W-:-:S02]  /*2f4b0*/  IMAD.MOV.U32 R8, RZ, RZ, R27 ;  /* 0x000000ffff087224 */ /* 0x004fc400078e001b */
[----:B------:R-:W3:Y:S01]  /*2f4c0*/  LDL.LU R27, [R1+0x1928] ;  /* 0x00192800011b7983 */ /* 0x000ee20000300800 */
[----:B------:R-:W-:Y:S02]  /*2f4d0*/  IMAD.MOV.U32 R10, RZ, RZ, R16 ;  /* 0x000000ffff0a7224 */ /* 0x000fe400078e0010 */
[----:B------:R-:W-:Y:S01]  /*2f4e0*/  IMAD.MOV.U32 R11, RZ, RZ, R17 ;  /* 0x000000ffff0b7224 */ /* 0x000fe200078e0011 */
[----:B------:R-:W2:Y:S04]  /*2f4f0*/  LDL.LU R9, [R1+0x44] ;  /* 0x0000440001097983 */ /* 0x000ea80000300800 */
[----:B------:R-:W4:Y:S04]  /*2f500*/  LDL.LU R16, [R1+0x1924] ;  /* 0x0019240001107983 */ /* 0x000f280000300800 */
[----:B------:R-:W4:Y:S01]  /*2f510*/  LDL.LU R17, [R1+0x1920] ;  /* 0x0019200001117983 */ /* 0x000f220000300800 */
[----:B---3--:R-:W-:Y:S03]  /*2f520*/  HMMA.16816.F32 R24, R12, R18, R24 ;  /* 0x000000120c18723c */ /* 0x008fe60000001818 */
[----:B------:R-:W4:-:S15]  /*2f530*/  LDL.LU.64 R18, [R1+0x1918] ;  /* 0x0019180001127983 */ /* 0x000f1e0000300a00 */
[----:B------:R-:W-:Y:S01]  /*2f540*/  NOP ;  /* 0x0000000000007918 */ /* 0x000fe20000000000 */
[----:B------:R-:W-:Y:S04]  /*2f550*/  STL.64 [R1+0x18a0], R26 ;  /* 0x0018a01a01007387 */ /* 0x000fe80000100a00 */
[----:B------:R0:W-:Y:S04]  /*2f560*/  STL.64 [R1+0x1898], R24 ;  /* 0x0018981801007387 */ /* 0x0001e80000100a00 */
[----:B0-----:R-:W3:Y:S04]  /*2f570*/  LDL R24, [R1+0x220] ;  /* 0x0002200001187983 */ /* 0x001ee80000100800 */
[----:B------:R-:W5:Y:S01]  /*2f580*/  LDL R25, [R1+0x224] ;  /* 0x0002240001197983 */ /* 0x000f620000100800 */
[----:B------:R-:W-:-:S02]  /*2f590*/  F2FP.F16.E4M3.UNPACK_B R22, R23 ;  /* 0x00000017ff16723e */ /* 0x000fc400020006ff */
[----:B------:R-:W-:Y:S01]  /*2f5a0*/  F2FP.F16.E4M3.UNPACK_B R23, R0 ;  /* 0x00000000ff17723e */ /* 0x000fe200020006ff */
[----:B------:R-:W2:Y:S04]  /*2f5b0*/  LDL.LU R26, [R1+0x1d0] ;  /* 0x0001d000011a7983 */ /* 0x000ea80000300800 */
[----:B------:R-:W2:Y:S04]  /*2f5c0*/  LDL.LU R27, [R1+0x1d4] ;  /* 0x0001d400011b7983 */ /* 0x000ea80000300800 */
[----:B------:R-:W-:Y:S04]  /*2f5d0*/  STL [R1+0x170], R22 ;  /* 0x0001701601007387 */ /* 0x000fe80000100800 */
[----:B------:R0:W-:Y:S01]  /*2f5e0*/  STL [R1+0x174], R23 ;  /* 0x0001741701007387 */ /* 0x0001e20000100800 */
[----:B----4-:R-:W-:Y:S01]  /*2f5f0*/  HMMA.16816.F32 R12, R12, R22, R16 ;  /* 0x000000160c0c723c */ /* 0x010fe20000001810 */
[----:B------:R-:W-:-:S02]  /*2f600*/  IMAD.MOV.U32 R16, RZ, RZ, R2 ;  /* 0x000000ffff107224 */ /* 0x000fc400078e0002 */
[----:B0-----:R-:W4:Y:S01]  /*2f610*/  LDL.LU.64 R22, [R1+0x1910] ;  /* 0x0019100001167983 */ /* 0x001f220000300a00 */
[----:B------:R-:W-:Y:S02]  /*2f620*/  IMAD.MOV.U32 R17, RZ, RZ, R4 ;  /* 0x000000ffff117224 */ /* 0x000fe400078e0004 */
[----:B------:R-:W-:Y:S02]  /*2f630*/  IMAD.MOV.U32 R18, RZ, RZ, R6 ;  /* 0x000000ffff127224 */ /* 0x000fe400078e0006 */
[----:B------:R-:W-:-:S11]  /*2f640*/  IMAD.MOV.U32 R19, RZ, RZ, R20 ;  /* 0x000000ffff137224 */ /* 0x000fd600078e0014 */
[----:B------:R0:W-:Y:S01]  /*2f650*/  STL.64 [R1+0x1890], R14 ;  /* 0x0018900e01007387 */ /* 0x0001e20000100a00 */
[----:B---3--:R-:W-:Y:S02]  /*2f660*/  F2FP.F16.E4M3.UNPACK_B R24, R24 ;  /* 0x00000018ff18723e */ /* 0x008fe400020006ff */
[----:B-----5:R-:W-:-:S03]  /*2f670*/  F2FP.F16.E4M3.UNPACK_B R25, R25 ;  /* 0x00000019ff19723e */ /* 0x020fc600020006ff */
[----:B------:R-:W-:Y:S04]  /*2f680*/  STL [R1+0x168], R24 ;  /* 0x0001681801007387 */ /* 0x000fe80000100800 */
[----:B------:R-:W-:Y:S01]  /*2f690*/  STL [R1+0x16c], R25 ;  /* 0x00016c1901007387 */ /* 0x000fe20000100800 */
[----:B--2---:R-:W-:Y:S03]  /*2f6a0*/  HMMA.16816.F32 R16, R16, R24, R8 ;  /* 0x000000181010723c */ /* 0x004fe60000001808 */
[----:B------:R-:W2:Y:S04]  /*2f6b0*/  LDL.LU.64 R10, [R1+0x1908] ;  /* 0x00190800010a7983 */ /* 0x000ea80000300a00 */
[----:B------:R-:W2:Y:S01]  /*2f6c0*/  LDL.LU.64 R8, [R1+0x1900] ;  /* 0x0019000001087983 */ /* 0x000ea20000300a00 */
[----:B0-----:R-:W-:-:S02]  /*2f6d0*/  F2FP.F16.E4M3.UNPACK_B R14, R28 ;  /* 0x0000001cff0e723e */ /* 0x001fc400020006ff */
[----:B------:R-:W-:-:S09]  /*2f6e0*/  F2FP.F16.E4M3.UNPACK_B R15, R29 ;  /* 0x0000001dff0f723e */ /* 0x000fd200020006ff */
[----:B------:R0:W-:Y:S04]  /*2f6f0*/  STL.64 [R1+0x90], R16 ;  /* 0x0000901001007387 */ /* 0x0001e80000100a00 */
[----:B------:R1:W-:Y:S01]  /*2f700*/  STL.64 [R1+0x98], R18 ;  /* 0x0000981201007387 */ /* 0x0003e20000100a00 */
[----:B0-----:R-:W-:Y:S02]  /*2f710*/  IMAD.MOV.U32 R16, RZ, RZ, R2 ;  /* 0x000000ffff107224 */ /* 0x001fe400078e0002 */
[----:B------:R-:W-:Y:S02]  /*2f720*/  IMAD.MOV.U32 R17, RZ, RZ, R4 ;  /* 0x000000ffff117224 */ /* 0x000fe400078e0004 */
[----:B-1----:R-:W-:Y:S02]  /*2f730*/  IMAD.MOV.U32 R18, RZ, RZ, R6 ;  /* 0x000000ffff127224 */ /* 0x002fe400078e0006 */
[----:B------:R-:W-:Y:S01]  /*2f740*/  IMAD.MOV.U32 R19, RZ, RZ, R20 ;  /* 0x000000ffff137224 */ /* 0x000fe200078e0014 */
[----:B------:R4:W-:Y:S04]  /*2f750*/  STL [R1+0x160], R14 ;  /* 0x0001600e01007387 */ /* 0x0009e80000100800 */
[----:B------:R0:W-:Y:S02]  /*2f760*/  STL [R1+0x164], R15 ;  /* 0x0001640f01007387 */ /* 0x0001e40000100800 */
[----:B--2---:R-:W-:Y:S02]  /*2f770*/  HMMA.16816.F32 R16, R16, R14, R8 ;  /* 0x0000000e1010723c */ /* 0x004fe40000001808 */
[----:B------:R-:W2:Y:S04]  /*2f780*/  LDL.LU.64 R10, [R1+0x18f8] ;  /* 0x0018f800010a7983 */ /* 0x000ea80000300a00 */
[----:B------:R-:W2:Y:S04]  /*2f790*/  LDL.LU.64 R8, [R1+0x18f0] ;  /* 0x0018f00001087983 */ /* 0x000ea80000300a00 */
[----:B------:R-:W3:Y:S01]  /*2f7a0*/  LDL.LU R28, [R1+0x1e0] ;  /* 0x0001e000011c7983 */ /* 0x000ee20000300800 */
[----:B----4-:R-:W-:-:S03]  /*2f7b0*/  F2FP.F16.E4M3.UNPACK_B R14, R22 ;  /* 0x00000016ff0e723e */ /* 0x010fc600020006ff */
[----:B------:R-:W4:Y:S01]  /*2f7c0*/  LDL.LU R29, [R1+0x1e4] ;  /* 0x0001e400011d7983 */ /* 0x000f220000300800 */
[----:B0-----:R-:W-:-:S04]  /*2f7d0*/  F2FP.F16.E4M3.UNPACK_B R15, R23 ;  /* 0x00000017ff0f723e */ /* 0x001fc800020006ff */
[----:B------:R0:W-:Y:S04]  /*2f7e0*/  STL.64 [R1+0x80], R16 ;  /* 0x0000801001007387 */ /* 0x0001e80000100a00 */
[----:B------:R1:W-:Y:S01]  /*2f7f0*/  STL.64 [R1+0x88], R18 ;  /* 0x0000881201007387 */ /* 0x0003e20000100a00 */
[----:B0-----:R-:W-:Y:S02]  /*2f800*/  IMAD.MOV.U32 R16, RZ, RZ, R2 ;  /* 0x000000ffff107224 */ /* 0x001fe400078e0002 */
[----:B------:R-:W-:Y:S02]  /*2f810*/  IMAD.MOV.U32 R17, RZ, RZ, R4 ;  /* 0x000000ffff117224 */ /* 0x000fe400078e0004 */
[----:B-1----:R-:W-:Y:S02]  /*2f820*/  IMAD.MOV.U32 R18, RZ, RZ, R6 ;  /* 0x000000ffff127224 */ /* 0x002fe400078e0006 */
[----:B------:R-:W-:Y:S01]  /*2f830*/  IMAD.MOV.U32 R19, RZ, RZ, R20 ;  /* 0x000000ffff137224 */ /* 0x000fe200078e0014 */
[----:B------:R-:W-:Y:S01]  /*2f840*/  STL [R1+0x1888], R22 ;  /* 0x0018881601007387 */ /* 0x000fe20000100800 */
[----:B------:R-:W-:-:S03]  /*2f850*/  IMAD.MOV.U32 R24, RZ, RZ, R5 ;  /* 0x000000ffff187224 */ /* 0x000fc600078e0005 */
[----:B------:R-:W-:Y:S01]  /*2f860*/  STL [R1+0x158], R14 ;  /* 0x0001580e01007387 */ /* 0x000fe20000100800 */
[----:B------:R-:W-:-:S03]  /*2f870*/  IMAD.MOV.U32 R25, RZ, RZ, R21 ;  /* 0x000000ffff197224 */ /* 0x000fc600078e0015 */
[----:B------:R-:W-:Y:S01]  /*2f880*/  STL [R1+0x15c], R15 ;  /* 0x00015c0f01007387 */ /* 0x000fe20000100800 */
[----:B--2---:R-:W-:Y:S01]  /*2f890*/  HMMA.16816.F32 R8, R16, R14, R8 ;  /* 0x0000000e1008723c */ /* 0x004fe20000001808 */
[----:B------:R-:W-:Y:S02]  /*2f8a0*/  F2FP.F16.E4M3.UNPACK_B R16, R26.H1 ;  /* 0x0000001aff10723e */ /* 0x000fe400030006ff */
[----:B------:R-:W-:Y:S01]  /*2f8b0*/  F2FP.F16.E4M3.UNPACK_B R17, R27.H1 ;  /* 0x0000001bff11723e */ /* 0x000fe200030006ff */
[----:B------:R-:W-:Y:S02]  /*2f8c0*/  IMAD.MOV.U32 R26, RZ, RZ, R3 ;  /* 0x000000ffff1a7224 */ /* 0x000fe400078e0003 */
[----:B------:R-:W-:-:S13]  /*2f8d0*/  IMAD.MOV.U32 R27, RZ, RZ, R7 ;  /* 0x000000ffff1b7224 */ /* 0x000fda00078e0007 */
[----:B------:R-:W-:Y:S04]  /*2f8e0*/  STL.64 [R1+0x70], R8 ;  /* 0x0000700801007387 */ /* 0x000fe80000100a00 */
[----:B------:R-:W2:Y:S04]  /*2f8f0*/  LDL.LU R5, [R1+0x18ec] ;  /* 0x0018ec0001057983 */ /* 0x000ea80000300800 */
[----:B------:R-:W5:Y:S04]  /*2f900*/  LDL.LU R21, [R1+0x18e8] ;  /* 0x0018e80001157983 */ /* 0x000f680000300800 */
[----:B------:R-:W-:Y:S04]  /*2f910*/  STL [R1+0x150], R16 ;  /* 0x0001501001007387 */ /* 0x000fe80000100800 */
[----:B------:R-:W3:Y:S04]  /*2f920*/  LDL.LU R3, [R1+0x18e4] ;  /* 0x0018e40001037983 */ /* 0x000ee80000300800 */
[----:B------:R-:W-:Y:S04]  /*2f930*/  STL [R1+0x154], R17 ;  /* 0x0001541101007387 */ /* 0x000fe80000100800 */
[----:B------:R-:W4:Y:S04]  /*2f940*/  LDL.LU R7, [R1+0x18e0] ;  /* 0x0018e00001077983 */ /* 0x000f280000300800 */
[----:B------:R-:W-:Y:S04]  /*2f950*/  STL.64 [R1+0x18b8], R26 ;  /* 0x0018b81a01007387 */ /* 0x000fe80000100a00 */
[----:B------:R0:W-:Y:S04]  /*2f960*/  STL.64 [R1+0x18b0], R24 ;  /* 0x0018b01801007387 */ /* 0x0001e80000100a00 */
[----:B0-----:R-:W4:Y:S01]  /*2f970*/  LDL.LU R24, [R1+0x10] ;  /* 0x0000100001187983 */ /* 0x001f220000300800 */
[----:B--2---:R-:W-:-:S02]  /*2f980*/  IMAD.MOV.U32 R26, RZ, RZ, R5 ;  /* 0x000000ffff1a7224 */ /* 0x004fc400078e0005 */
[----:B-----5:R-:W-:Y:S02]  /*2f990*/  IMAD.MOV.U32 R25, RZ, RZ, R21 ;  /* 0x000000ffff197224 */ /* 0x020fe400078e0015 */
[----:B------:R-:W2:Y:S04]  /*2f9a0*/  LDL.LU R21, [R1+0x18dc] ;  /* 0x0018dc0001157983 */ /* 0x000ea80000300800 */
[----:B------:R-:W5:Y:S01]  /*2f9b0*/  LDL.LU R5, [R1+0x18d8] ;  /* 0x0018d80001057983 */ /* 0x000f620000300800 */
[----:B---3--:R-:W-:-:S03]  /*2f9c0*/  IMAD.MOV.U32 R27, RZ, RZ, R3 ;  /* 0x000000ffff1b7224 */ /* 0x008fc600078e0003 */
[----:B------:R-:W3:Y:S04]  /*2f9d0*/  LDL.LU R3, [R1+0x18d4] ;  /* 0x0018d40001037983 */ /* 0x000ee80000300800 */
[----:B------:R-:W-:Y:S04]  /*2f9e0*/  STL.64 [R1+0x18c8], R26 ;  /* 0x0018c81a01007387 */ /* 0x000fe80000100a00 */
[----:B----4-:R0:W-:Y:S02]  /*2f9f0*/  STL.64 [R1+0x18c0], R24 ;  /* 0x0018c01801007387 */ /* 0x0101e40000100a00 */
[----:B0-----:R-:W-:-:S02]  /*2fa00*/  IMAD.MOV.U32 R24, RZ, RZ, R7 ;  /* 0x000000ffff187224 */ /* 0x001fc400078e0007 */
[----:B------:R-:W4:Y:S04]  /*2fa10*/  LDL.LU R7, [R1+0x18d0] ;  /* 0x0018d00001077983 */ /* 0x000f280000300800 */
[----:B------:R-:W4:Y:S04]  /*2fa20*/  LDL.LU R25, [R1+0x24] ;  /* 0x0000240001197983 */ /* 0x000f280000300800 */
[----:B------:R-:W4:Y:S04]  /*2fa30*/  LDL.LU R26, [R1+0x28] ;  /* 0x00002800011a7983 */ /* 0x000f280000300800 */
[----:B------:R-:W4:Y:S01]  /*2fa40*/  LDL.LU R27, [R1+0x2c] ;  /* 0x00002c00011b7983 */ /* 0x000f220000300800 */
[----:B------:R-:W-:-:S02]  /*2fa50*/  IMAD.MOV.U32 R22, RZ, RZ, R10 ;  /* 0x000000ffff167224 */ /* 0x000fc400078e000a */
[----:B------:R-:W-:Y:S01]  /*2fa60*/  IMAD.MOV.U32 R2, RZ, RZ, R11 ;  /* 0x000000ffff027224 */ /* 0x000fe200078e000b */
[----:B------:R-:W4:Y:S04]  /*2fa70*/  LDL.LU R14, [R1+0x200] ;  /* 0x00020000010e7983 */ /* 0x000f280000300800 */
[----:B------:R-:W4:Y:S01]  /*2fa80*/  LDL.LU R15, [R1+0x204] ;  /* 0x00020400010f7983 */ /* 0x000f220000300800 */
[----:B--2---:R-:W-:Y:S02]  /*2fa90*/  IMAD.MOV.U32 R11, RZ, RZ, R21 ;  /* 0x000000ffff0b7224 */ /* 0x004fe400078e0015 */
[----:B-----5:R-:W-:Y:S02]  /*2faa0*/  IMAD.MOV.U32 R9, RZ, RZ, R5 ;  /* 0x000000ffff097224 */ /* 0x020fe400078e0005 */
[----:B---3--:R-:W-:-:S02]  /*2fab0*/  IMAD.MOV.U32 R8, RZ, RZ, R3 ;  /* 0x000000ffff087224 */ /* 0x008fc400078e0003 */
[----:B----4-:R-:W-:-:S07]  /*2fac0*/  IMAD.MOV.U32 R10, RZ, RZ, R7 ;  /* 0x000000ffff0a7224 */ /* 0x010fce00078e0007 */
[----:B------:R-:W-:Y:S01]  /*2fad0*/  HMMA.16816.F32 R16, R8, R16, R24 ;  /* 0x000000100810723c */ /* 0x000fe20000001818 */
[----:B------:R-:W2:Y:S04]  /*2fae0*/  LDL.LU.64 R26, [R1+0x18c8] ;  /* 0x0018c800011a7983 */ /* 0x000ea80000300a00 */
[----:B------:R-:W2:Y:S01]  /*2faf0*/  LDL.LU.64 R24, [R1+0x18c0] ;  /* 0x0018c00001187983 */ /* 0x000ea20000300a00 */
[----:B------:R-:W-:Y:S02]  /*2fb00*/  F2FP.F16.E4M3.UNPACK_B R28, R28.H1 ;  /* 0x0000001cff1c723e */ /* 0x000fe400030006ff */
[----:B------:R-:W-:-:S11]  /*2fb10*/  F2FP.F16.E4M3.UNPACK_B R29, R29.H1 ;  /* 0x0000001dff1d723e */ /* 0x000fd600030006ff */
[----:B------:R-:W-:Y:S02]  /*2fb20*/  IMAD.MOV.U32 R6, RZ, RZ, R18 ;  /* 0x000000ffff067224 */ /* 0x000fe400078e0012 */
[----:B------:R-:W-:Y:S01]  /*2fb30*/  IMAD.MOV.U32 R20, RZ, RZ, R17 ;  /* 0x000000ffff147224 */ /* 0x000fe200078e0011 */
[----:B------:R0:W-:Y:S01]  /*2fb40*/  STL [R1+0x60], R16 ;  /* 0x0000601001007387 */ /* 0x0001e20000100800 */
[----:B------:R-:W-:-:S03]  /*2fb50*/  IMAD.MOV.U32 R4, RZ, RZ, R19 ;  /* 0x000000ffff047224 */ /* 0x000fc600078e0013 */
[----:B0-----:R-:W3:Y:S04]  /*2fb60*/  LDL.LU R16, [R1+0x210] ;  /* 0x0002100001107983 */ /* 0x001ee80000300800 */
[----:B------:R-:W-:Y:S04]  /*2fb70*/  STL [R1+0x1874], R6 ;  /* 0x0018740601007387 */ /* 0x000fe80000100800 */
[----:B------:R-:W-:Y:S04]  /*2fb80*/  STL [R1+0x1870], R20 ;  /* 0x0018701401007387 */ /* 0x000fe80000100800 */
[----:B------:R-:W4:Y:S04]  /*2fb90*/  LDL.LU R18, [R1+0x220] ;  /* 0x0002200001127983 */ /* 0x000f280000300800 */
[----:B------:R-:W5:Y:S04]  /*2fba0*/  LDL.LU R19, [R1+0x224] ;  /* 0x0002240001137983 */ /* 0x000f680000300800 */
[----:B------:R-:W-:Y:S04]  /*2fbb0*/  STL [R1+0x140], R28 ;  /* 0x0001401c01007387 */ /* 0x000fe80000100800 */
[----:B------:R0:W-:Y:S01]  /*2fbc0*/  STL [R1+0x144], R29 ;  /* 0x0001441d01007387 */ /* 0x0001e20000100800 */
[----:B--2---:R-:W-:Y:S03]  /*2fbd0*/  HMMA.16816.F32 R8, R8, R28, R24 ;  /* 0x0000001c0808723c */ /* 0x004fe60000001818 */
[----:B------:R-:W2:Y:S04]  /*2fbe0*/  LDL.LU.64 R26, [R1+0x18b8] ;  /* 0x0018b800011a7983 */ /* 0x000ea80000300a00 */
[----:B------:R-:W2:Y:S04]  /*2fbf0*/  LDL.LU.64 R24, [R1+0x18b0] ;  /* 0x0018b00001187983 */ /* 0x000ea80000300a00 */
[----:B0-----:R-:W2:Y:S08]  /*2fc00*/  LDL.LU.64 R28, [R1+0x18a8] ;  /* 0x0018a800011c7983 */ /* 0x001eb00000300a00 */
[----:B------:R-:W-:Y:S01]  /*2fc10*/  IMAD.MOV.U32 R6, RZ, RZ, R8 ;  /* 0x000000ffff067224 */ /* 0x000fe200078e0008 */
[----:B------:R0:W-:Y:S01]  /*2fc20*/  STL.64 [R1+0x58], R10 ;  /* 0x0000580a01007387 */ /* 0x0001e20000100a00 */
[----:B------:R-:W-:-:S02]  /*2fc30*/  IMAD.MOV.U32 R20, RZ, RZ, R9 ;  /* 0x000000ffff147224 */ /* 0x000fc400078e0009 */
[----:B------:R-:W-:Y:S01]  /*2fc40*/  IMAD.MOV.U32 R8, RZ, RZ, R3 ;  /* 0x000000ffff087224 */ /* 0x000fe200078e0003 */
[----:B------:R-:W3:Y:S01]  /*2fc50*/  LDL R17, [R1+0x370] ;  /* 0x0003700001117983 */ /* 0x000ee20000100800 */
[----:B------:R-:W-:Y:S02]  /*2fc60*/  IMAD.MOV.U32 R9, RZ, RZ, R5 ;  /* 0x000000ffff097224 */ /* 0x000fe400078e0005 */
[----:B0-----:R-:W-:Y:S02]  /*2fc70*/  IMAD.MOV.U32 R10, RZ, RZ, R7 ;  /* 0x000000ffff0a7224 */ /* 0x001fe400078e0007 */
[----:B------:R-:W-:Y:S01]  /*2fc80*/  IMAD.MOV.U32 R11, RZ, RZ, R21 ;  /* 0x000000ffff0b7224 */ /* 0x000fe200078e0015 */
[----:B--2---:R-:W-:Y:S02]  /*2fc90*/  F2FP.F16.E4M3.UNPACK_B R28, R28.H1 ;  /* 0x0000001cff1c723e */ /* 0x004fe400030006ff */
[----:B------:R-:W-:-:S03]  /*2fca0*/  F2FP.F16.E4M3.UNPACK_B R29, R29.H1 ;  /* 0x0000001dff1d723e */ /* 0x000fc600030006ff */
[----:B------:R-:W-:Y:S04]  /*2fcb0*/  STL [R1+0x130], R28 ;  /* 0x0001301c01007387 */ /* 0x000fe80000100800 */
[----:B------:R0:W-:Y:S01]  /*2fcc0*/  STL [R1+0x134], R29 ;  /* 0x0001341d01007387 */ /* 0x0001e20000100800 */
[----:B------:R-:W-:Y:S03]  /*2fcd0*/  HMMA.16816.F32 R8, R8, R28, R24 ;  /* 0x0000001c0808723c */ /* 0x000fe60000001818 */
[----:B------:R-:W2:Y:S04]  /*2fce0*/  LDL.LU.64 R26, [R1+0x18a0] ;  /* 0x0018a000011a7983 */ /* 0x000ea80000300a00 */
[----:B------:R-:W2:Y:S01]  /*2fcf0*/  LDL.LU.64 R24, [R1+0x1898] ;  /* 0x0018980001187983 */ /* 0x000ea20000300a00 */
[----:B------:R-:W-:-:S02]  /*2fd00*/  F2FP.F16.E4M3.UNPACK_B R14, R14.H1 ;  /* 0x0000000eff0e723e */ /* 0x000fc400030006ff */
[----:B------:R-:W-:-:S09]  /*2fd10*/  F2FP.F16.E4M3.UNPACK_B R15, R15.H1 ;  /* 0x0000000fff0f723e */ /* 0x000fd200030006ff */
[----:B0-----:R-:W-:Y:S01]  /*2fd20*/  IMAD.MOV.U32 R29, RZ, RZ, R10 ;  /* 0x000000ffff1d7224 */ /* 0x001fe200078e000a */
[----:B------:R0:W-:Y:S01]  /*2fd30*/  STL.64 [R1+0x40], R8 ;  /* 0x0000400801007387 */ /* 0x0001e20000100a00 */
[----:B------:R-:W-:Y:S02]  /*2fd40*/  IMAD.MOV.U32 R28, RZ, RZ, R11 ;  /* 0x000000ffff1c7224 */ /* 0x000fe400078e000b */
[----:B------:R-:W-:Y:S02]  /*2fd50*/  IMAD.MOV.U32 R10, RZ, RZ, R7 ;  /* 0x000000ffff0a7224 */ /* 0x000fe400078e0007 */
[----:B------:R-:W-:Y:S02]  /*2fd60*/  IMAD.MOV.U32 R11, RZ, RZ, R21 ;  /* 0x000000ffff0b7224 */ /* 0x000fe400078e0015 */
[----:B0-----:R-:W-:Y:S02]  /*2fd70*/  IMAD.MOV.U32 R8, RZ, RZ, R3 ;  /* 0x000000ffff087224 */ /* 0x001fe400078e0003 */
[----:B------:R-:W-:Y:S01]  /*2fd80*/  IMAD.MOV.U32 R9, RZ, RZ, R5 ;  /* 0x000000ffff097224 */ /* 0x000fe200078e0005 */
[----:B------:R-:W-:Y:S04]  /*2fd90*/  STL [R1+0x120], R14 ;  /* 0x0001200e01007387 */ /* 0x000fe80000100800 */
[----:B------:R0:W-:Y:S02]  /*2fda0*/  STL [R1+0x124], R15 ;  /* 0x0001240f01007387 */ /* 0x0001e40000100800 */
[----:B--2---:R-:W-:Y:S02]  /*2fdb0*/  HMMA.16816.F32 R8, R8, R14, R24 ;  /* 0x0000000e0808723c */ /* 0x004fe40000001818 */
[----:B0-----:R-:W2:Y:S01]  /*2fdc0*/  LDL.LU.64 R14, [R1+0x1890] ;  /* 0x00189000010e7983 */ /* 0x001ea20000300a00 */
[----:B------:R-:W-:-:S15]  /*2fdd0*/  F2FP.F16.E4M3.UNPACK_B R25, R0.H1 ;  /* 0x00000000ff19723e */ /* 0x000fde00030006ff */
[----:B------:R-:W-:Y:S01]  /*2fde0*/  NOP ;  /* 0x0000000000007918 */ /* 0x000fe20000000000 */
[----:B------:R0:W-:Y:S04]  /*2fdf0*/  STL.64 [R1+0x30], R8 ;  /* 0x0000300801007387 */ /* 0x0001e80000100a00 */
[----:B------:R1:W-:Y:S04]  /*2fe00*/  STL.64 [R1+0x38], R10 ;  /* 0x0000380a01007387 */ /* 0x0003e80000100a00 */
[----:B------:R-:W5:Y:S01]  /*2fe10*/  LDL.LU R0, [R1+0x188c] ;  /* 0x00188c0001007983 */ /* 0x000f620000300800 */
[----:B---3--:R-:W-:Y:S01]  /*2fe20*/  F2FP.F16.E4M3.UNPACK_B R24, R16.H1 ;  /* 0x00000010ff18723e */ /* 0x008fe200030006ff */
[----:B0-----:R-:W-:-:S02]  /*2fe30*/  IMAD.MOV.U32 R8, RZ, RZ, R3 ;  /* 0x000000ffff087224 */ /* 0x001fc400078e0003 */
[----:B------:R-:W3:Y:S01]  /*2fe40*/  LDL.LU R26, [R1+0x230] ;  /* 0x00023000011a7983 */ /* 0x000ee20000300800 */
[----:B------:R-:W-:Y:S02]  /*2fe50*/  IMAD.MOV.U32 R9, RZ, RZ, R5 ;  /* 0x000000ffff097224 */ /* 0x000fe400078e0005 */
[----:B-1----:R-:W-:Y:S01]  /*2fe60*/  IMAD.MOV.U32 R10, RZ, RZ, R7 ;  /* 0x000000ffff0a7224 */ /* 0x002fe200078e0007 */
[----:B------:R-:W3:Y:S01]  /*2fe70*/  LDL.LU R27, [R1+0x234] ;  /* 0x00023400011b7983 */ /* 0x000ee20000300800 */
[----:B------:R-:W-:-:S03]  /*2fe80*/  IMAD.MOV.U32 R11, RZ, RZ, R21 ;  /* 0x000000ffff0b7224 */ /* 0x000fc600078e0015 */
[----:B------:R4:W-:Y:S04]  /*2fe90*/  STL [R1+0x148], R24 ;  /* 0x0001481801007387 */ /* 0x0009e80000100800 */
[----:B------:R5:W-:Y:S01]  /*2fea0*/  STL [R1+0x14c], R25 ;  /* 0x00014c1901007387 */ /* 0x000be20000100800 */
[----:B--2---:R-:W-:Y:S01]  /*2feb0*/  HMMA.16816.F32 R8, R8, R24, R12 ;  /* 0x000000180808723c */ /* 0x004fe2000000180c */
[----:B----4-:R-:W-:Y:S02]  /*2fec0*/  F2FP.F16.E4M3.UNPACK_B R24, R18.H1 ;  /* 0x00000012ff18723e */ /* 0x010fe400030006ff */
[----:B-----5:R-:W-:-:S15]  /*2fed0*/  F2FP.F16.E4M3.UNPACK_B R25, R19.H1 ;  /* 0x00000013ff19723e */ /* 0x020fde00030006ff */
[----:B------:R-:W-:Y:S01]  /*2fee0*/  NOP ;  /* 0x0000000000007918 */ /* 0x000fe20000000000 */
[----:B------:R-:W-:Y:S04]  /*2fef0*/  STL.64 [R1+0x20], R8 ;  /* 0x0000200801007387 */ /* 0x000fe80000100a00 */
[----:B------:R-:W-:Y:S04]  /*2ff00*/  STL.64 [R1+0x28], R10 ;  /* 0x0000280a01007387 */ /* 0x000fe80000100a00 */
[----:B------:R-:W0:Y:S04]  /*2ff10*/  LDS.64 R18, [R0+UR7+0x80] ;  /* 0x0000800700127984 */ /* 0x000e280008000a00 */
[----:B------:R-:W1:Y:S04]  /*2ff20*/  LDS.64 R10, [R0+UR7+0x880] ;  /* 0x00088007000a7984 */ /* 0x000e680008000a00 */
[----:B------:R-:W2:Y:S04]  /*2ff30*/  LDS.64 R8, [R17+UR7+0x80] ;  /* 0x0000800711087984 */ /* 0x000ea80008000a00 */
[----:B------:R-:W4:Y:S04]  /*2ff40*/  LDS.64 R16, [R17+UR7+0x880] ;  /* 0x0008800711107984 */ /* 0x000f280008000a00 */
[----:B0-----:R0:W-:Y:S04]  /*2ff50*/  STL [R1+0x17e8], R19 ;  /* 0x0017e81301007387 */ /* 0x0011e80000100800 */
[----:B------:R-:W-:Y:S04]  /*2ff60*/  STL [R1+0x138], R24 ;  /* 0x0001381801007387 */ /* 0x000fe80000100800 */
[----:B0-----:R-:W5:Y:S04]  /*2ff70*/  LDL.LU R19, [R1+0x1dc] ;  /* 0x0001dc0001137983 */ /* 0x001f680000300800 */
[----:B------:R-:W-:Y:S04]  /*2ff80*/  STL [R1+0x13c], R25 ;  /* 0x00013c1901007387 */ /* 0x000fe80000100800 */
[----:B-1----:R0:W-:Y:S04]  /*2ff90*/  STL [R1+0x17ec], R11 ;  /* 0x0017ec0b01007387 */ /* 0x0021e80000100800 */
[----:B0-----:R-:W3:Y:S04]  /*2ffa0*/  LDL.LU R11, [R1+0x1d8] ;  /* 0x0001d800010b7983 */ /* 0x001ee80000300800 */
[----:B------:R-:W-:Y:S04]  /*2ffb0*/  STL [R1+0x17a0], R0 ;  /* 0x0017a00001007387 */ /* 0x000fe80000100800 */
[----:B--2---:R-:W-:Y:S04]  /*2ffc0*/  STL [R1+0x17f0], R9 ;  /* 0x0017f00901007387 */ /* 0x004fe80000100800 */
[----:B---3--:R-:W-:Y:S04]  /*2ffd0*/  STL.64 [R1+0x1868], R10 ;  /* 0x0018680a01007387 */ /* 0x008fe80000100a00 */
[----:B------:R0:W-:Y:S04]  /*2ffe0*/  STL [R1+0x1860], R8 ;  /* 0x0018600801007387 */ /* 0x0001e80000100800 */
[----:B0-----:R-:W2:Y:S04]  /*2fff0*/  LDL.LU R8, [R1+0x90] ;  /* 0x0000900001087983 */ /* 0x001ea80000300800 */
[----:B------:R-:W2:Y:S04]  /*30000*/  LDL.LU R9, [R1+0x94] ;  /* 0x0000940001097983 */ /* 0x000ea80000300800 */
[----:B------:R-:W2:Y:S04]  /*30010*/  LDL.LU R10, [R1+0x98] ;  /* 0x00009800010a7983 */ /* 0x000ea80000300800 */
[----:B------:R-:W2:Y:S01]  /*30020*/  LDL.LU R11, [R1+0x9c] ;  /* 0x00009c00010b7983 */ /* 0x000ea20000300800 */
[----:B------:R-:W-:-:S02]  /*30030*/  IMAD.MOV.U32 R12, RZ, RZ, R3 ;  /* 0x000000ffff0c7224 */ /* 0x000fc400078e0003 */
[----:B------:R-:W-:Y:S01]  /*30040*/  IMAD.MOV.U32 R13, RZ, RZ, R5 ;  /* 0x000000ffff0d7224 */ /* 0x000fe200078e0005 */
[----:B----4-:R-:W-:Y:S01]  /*30050*/  STL [R1+0x17f4], R17 ;  /* 0x0017f41101007387 */ /* 0x010fe20000100800 */
[----:B------:R-:W-:Y:S02]  /*30060*/  IMAD.MOV.U32 R14, RZ, RZ, R7 ;  /* 0x000000ffff0e7224 */ /* 0x000fe400078e0007 */
[----:B------:R-:W-:Y:S01]  /*30070*/  IMAD.MOV.U32 R15, RZ, RZ, R21 ;  /* 0x000000ffff0f7224 */ /* 0x000fe200078e0015 */
[----:B-----5:R-:W-:Y:S04]  /*30080*/  STL.64 [R1+0x1880], R18 ;  /* 0x0018801201007387 */ /* 0x020fe80000100a00 */
[----:B------:R0:W-:Y:S04]  /*30090*/  STL [R1+0x1878], R16 ;  /* 0x0018781001007387 */ /* 0x0001e80000100800 */
[----:B0-----:R-:W3:Y:S04]  /*300a0*/  LDL.LU R16, [R1+0x80] ;  /* 0x0000800001107983 */ /* 0x001ee80000300800 */
[----:B------:R-:W3:Y:S04]  /*300b0*/  LDL.LU R17, [R1+0x84] ;  /* 0x0000840001117983 */ /* 0x000ee80000300800 */
[----:B------:R-:W3:Y:S04]  /*300c0*/  LDL.LU R18, [R1+0x88] ;  /* 0x0000880001127983 */ /* 0x000ee80000300800 */
[----:B------:R-:W3:Y:S01]  /*300d0*/  LDL.LU R19, [R1+0x8c] ;  /* 0x00008c0001137983 */ /* 0x000ee20000300800 */
[----:B--2---:R-:W-:Y:S01]  /*300e0*/  HMMA.16816.F32 R8, R12, R24, R8 ;  /* 0x000000180c08723c */ /* 0x004fe20000001808 */
[----:B------:R-:W-:-:S15]  /*300f0*/  F2FP.F16.E4M3.UNPACK_B R24, R26.H1 ;  /* 0x0000001aff18723e */ /* 0x000fde00030006ff */
[----:B------:R-:W-:-:S03]  /*30100*/  NOP ;  /* 0x0000000000007918 */ /* 0x000fc60000000000 */
[----:B------:R0:W-:Y:S04]  /*30110*/  STL.64 [R1+0x90], R8 ;  /* 0x0000900801007387 */ /* 0x0001e80000100a00 */
[----:B------:R1:W-:Y:S04]  /*30120*/  STL.64 [R1+0x98], R10 ;  /* 0x0000980a01007387 */ /* 0x0003e80000100a00 */
[----:B0-----:R-:W2:Y:S04]  /*30130*/  LDL.LU R8, [R1+0x70] ;  /* 0x0000700001087983 */ /* 0x001ea80000300800 */
[----:B------:R-:W2:Y:S01]  /*30140*/  LDL.LU R9, [R1+0x74] ;  /* 0x0000740001097983 */ /* 0x000ea20000300800 */
[----:B-1----:R-:W-:-:S03]  /*30150*/  IMAD.MOV.U32 R10, RZ, RZ, R22 ;  /* 0x000000ffff0a7224 */ /* 0x002fc600078e0016 */
[----:B------:R-:W-:Y:S04]  /*30160*/  STL [R1+0x128], R24 ;  /* 0x0001281801007387 */ /* 0x000fe80000100800 */
[----:B------:R-:W4:Y:S01]  /*30170*/  LDL.LU R22, [R1+0x1888] ;  /* 0x0018880001167983 */ /* 0x000f220000300800 */
[----:B------:R-:W-:-:S05]  /*30180*/  F2FP.F16.E4M3.UNPACK_B R25, R27.H1 ;  /* 0x0000001bff19723e */ /* 0x000fca00030006ff */
[----:B------:R3:W-:Y:S02]  /*30190*/  STL [R1+0x12c], R25 ;  /* 0x00012c1901007387 */ /* 0x0007e40000100800 */
[----:B---3--:R-:W-:Y:S02]  /*301a0*/  HMMA.16816.F32 R24, R12, R24, R16 ;  /* 0x000000180c18723c */ /* 0x008fe40000001810 */
[----:B------:R-:W3:Y:S04]  /*301b0*/  LDL.LU.64 R18, [R1+0x1880] ;  /* 0x0018800001127983 */ /* 0x000ee80000300a00 */
[----:B------:R-:W5:Y:S01]  /*301c0*/  LDL.LU R16, [R1+0x1878] ;  /* 0x0018780001107983 */ /* 0x000f620000300800 */
[----:B------:R-:W-:Y:S01]  /*301d0*/  IMAD.MOV.U32 R11, RZ, RZ, R2 ;  /* 0x000000ffff0b7224 */ /* 0x000fe200078e0002 */
[----:B------:R-:W-:-:S11]  /*301e0*/  F2FP.F16.E4M3.UNPACK_B R23, R23.H1 ;  /* 0x00000017ff17723e */ /* 0x000fd600030006ff */
[----:B------:R-:W-:Y:S02]  /*301f0*/  IMAD.MOV.U32 R14, RZ, RZ, R25 ;  /* 0x000000ffff0e7224 */ /* 0x000fe400078e0019 */
[----:B------:R-:W-:Y:S02]  /*30200*/  IMAD.MOV.U32 R13, RZ, RZ, R26 ;  /* 0x000000ffff0d7224 */ /* 0x000fe400078e001a */
[----:B------:R-:W-:Y:S01]  /*30210*/  IMAD.MOV.U32 R12, RZ, RZ, R27 ;  /* 0x000000ffff0c7224 */ /* 0x000fe200078e001b */
[----:B------:R0:W-:Y:S04]  /*30220*/  STL [R1+0x80], R24 ;  /* 0x0000801801007387 */ /* 0x0001e80000100800 */
[----:B------:R-:W2:Y:S04]  /*30230*/  LDL R25, [R1+0x1ec] ;  /* 0x0001ec0001197983 */ /* 0x000ea80000100800 */
[----:B0-----:R-:W2:Y:S04]  /*30240*/  LDL R24, [R1+0x1e8] ;  /* 0x0001e80001187983 */ /* 0x001ea80000100800 */
[----:B------:R-:W-:Y:S04]  /*30250*/  STL [R1+0x1848], R14 ;  /* 0x0018480e01007387 */ /* 0x000fe80000100800 */
[----:B------:R0:W-:Y:S04]  /*30260*/  STL.64 [R1+0x1840], R12 ;  /* 0x0018400c01007387 */ /* 0x0001e80000100a00 */
[----:B------:R-:W2:Y:S01]  /*30270*/  LDL.LU R2, [R1+0x208] ;  /* 0x0002080001027983 */ /* 0x000ea20000300800 */
[----:B0-----:R-:W-:-:S03]  /*30280*/  IMAD.MOV.U32 R12, RZ, RZ, R6 ;  /* 0x000000ffff0c7224 */ /* 0x001fc600078e0006 */
[----:B------:R-:W2:Y:S01]  /*30290*/  LDL.LU R6, [R1+0x1874] ;  /* 0x0018740001067983 */ /* 0x000ea20000300800 */
[----:B------:R-:W-:-:S03]  /*302a0*/  IMAD.MOV.U32 R13, RZ, RZ, R20 ;  /* 0x000000ffff0d7224 */ /* 0x000fc600078e0014 */
[----:B------:R-:W2:Y:S01]  /*302b0*/  LDL.LU R20, [R1+0x1870] ;  /* 0x0018700001147983 */ /* 0x000ea20000300800 */
[----:B----4-:R-:W-:-:S05]  /*302c0*/  F2FP.F16.E4M3.UNPACK_B R22, R22.H1 ;  /* 0x00000016ff16723e */ /* 0x010fca00030006ff */
[----:B------:R-:W-:Y:S04]  /*302d0*/  STL [R1+0x118], R22 ;  /* 0x0001181601007387 */ /* 0x000fe80000100800 */
[----:B------:R-:W4:Y:S04]  /*302e0*/  LDL.LU R14, [R1+0x58] ;  /* 0x00005800010e7983 */ /* 0x000f280000300800 */
[----:B------:R-:W-:Y:S04]  /*302f0*/  STL [R1+0x11c], R23 ;  /* 0x00011c1701007387 */ /* 0x000fe80000100800 */
[----:B------:R-:W4:Y:S04]  /*30300*/  LDL.LU R15, [R1+0x5c] ;  /* 0x00005c00010f7983 */ /* 0x000f280000300800 */
[----:B----4-:R2:W-:Y:S04]  /*30310*/  STL.64 [R1+0x1858], R14 ;  /* 0x0018580e01007387 */ /* 0x0105e80000100a00 */
[----:B------:R0:W-:Y:S01]  /*30320*/  STL.64 [R1+0x1850], R12 ;  /* 0x0018500c01007387 */ /* 0x0001e20000100a00 */
[----:B--2---:R-:W-:-:S02]  /*30330*/  IMAD.MOV.U32 R14, RZ, RZ, R6 ;  /* 0x000000ffff0e7224 */ /* 0x004fc400078e0006 */
[----:B------:R-:W-:Y:S02]  /*30340*/  IMAD.MOV.U32 R15, RZ, RZ, R4 ;  /* 0x000000ffff0f7224 */ /* 0x000fe400078e0004 */
[----:B------:R-:W-:Y:S01]  /*30350*/  IMAD.MOV.U32 R6, RZ, RZ, R7 ;  /* 0x000000ffff067224 */ /* 0x000fe200078e0007 */
[----:B0-----:R-:W2:Y:S01]  /*30360*/  LDL.LU R12, [R1+0x60] ;  /* 0x00006000010c7983 */ /* 0x001ea20000300800 */
[----:B------:R-:W-:Y:S02]  /*30370*/  IMAD.MOV.U32 R4, RZ, RZ, R3 ;  /* 0x000000ffff047224 */ /* 0x000fe400078e0003 */
[----:B------:R-:W-:Y:S01]  /*30380*/  IMAD.MOV.U32 R7, RZ, RZ, R21 ;  /* 0x000000ffff077224 */ /* 0x000fe200078e0015 */
[----:B------:R-:W4:Y:S01]  /*30390*/  LDL.LU R3, [R1+0x20c] ;  /* 0x00020c0001037983 */ /* 0x000f220000300800 */
[----:B------:R-:W-:-:S05]  /*303a0*/  IMAD.MOV.U32 R13, RZ, RZ, R20 ;  /* 0x000000ffff0d7224 */ /* 0x000fca00078e0014 */
[----:B------:R-:W-:Y:S01]  /*303b0*/  HMMA.16816.F32 R20, R4, R22, R8 ;  /* 0x000000160414723c */ /* 0x000fe20000001808 */
[----:B------:R-:W2:Y:S04]  /*303c0*/  LDL.LU.64 R10, [R1+0x1868] ;  /* 0x00186800010a7983 */ /* 0x000ea80000300a00 */
[----:B------:R-:W4:Y:S01]  /*303d0*/  LDL.LU R8, [R1+0x1860] ;  /* 0x0018600001087983 */ /* 0x000f220000300800 */
[----:B---3--:R-:W-:-:S03]  /*303e0*/  IMAD.MOV.U32 R4, RZ, RZ, R18 ;  /* 0x000000ffff047224 */ /* 0x008fc600078e0012 */
[----:B------:R-:W3:Y:S01]  /*303f0*/  LDL R26, [R1+0x1f8] ;  /* 0x0001f800011a7983 */ /* 0x000ee20000100800 */
[----:B-----5:R-:W-:-:S03]  /*30400*/  IMAD.MOV.U32 R7, RZ, RZ, R16 ;  /* 0x000000ffff077224 */ /* 0x020fc600078e0010 */
[----:B------:R-:W5:Y:S06]  /*30410*/  LDL R27, [R1+0x1fc] ;  /* 0x0001fc00011b7983 */ /* 0x000f6c0000100800 */
[----:B------:R-:W-:Y:S04]  /*30420*/  STL [R1+0x1804], R20 ;  /* 0x0018041401007387 */ /* 0x000fe80000100800 */
[----:B------:R0:W-:Y:S04]  /*30430*/  STL [R1+0x1800], R21 ;  /* 0x0018001501007387 */ /* 0x0001e80000100800 */
[----:B------:R1:W-:Y:S01]  /*30440*/  STL [R1+0x17fc], R22 ;  /* 0x0017fc1601007387 */ /* 0x0003e20000100800 */
[----:B0-----:R-:W-:-:S03]  /*30450*/  F2FP.F16.E4M3.UNPACK_B R21, R19 ;  /* 0x00000013ff15723e */ /* 0x001fc600020006ff */
[----:B------:R0:W-:Y:S01]  /*30460*/  STL [R1+0x17f8], R23 ;  /* 0x0017f81701007387 */ /* 0x0001e20000100800 */
[----:B--2---:R-:W-:Y:S01]  /*30470*/  F2FP.F16.E4M3.UNPACK_B R20, R11 ;  /* 0x0000000bff14723e */ /* 0x004fe200020006ff */
[----:B------:R-:W-:Y:S02]  /*30480*/  IMAD.MOV.U32 R5, RZ, RZ, R10 ;  /* 0x000000ffff057224 */ /* 0x000fe400078e000a */
[----:B----4-:R-:W-:Y:S01]  /*30490*/  IMAD.MOV.U32 R6, RZ, RZ, R8 ;  /* 0x000000ffff067224 */ /* 0x010fe200078e0008 */
[----:B------:R2:W-:Y:S04]  /*304a0*/  STL [R1+0x1808], R11 ;  /* 0x0018080b01007387 */ /* 0x0005e80000100800 */
[----:B------:R4:W-:Y:S02]  /*304b0*/  STL [R1+0x108], R20 ;  /* 0x0001081401007387 */ /* 0x0009e40000100800 */
[----:B------:R-:W-:Y:S02]  /*304c0*/  HMMA.16816.F32 R4, R4, R20, R12 ;  /* 0x000000140404723c */ /* 0x000fe4000000180c */
[----:B------:R0:W-:Y:S04]  /*304d0*/  STL [R1+0x10c], R21 ;  /* 0x00010c1501007387 */ /* 0x0001e80000100800 */
[----:B------:R-:W5:Y:S04]  /*304e0*/  LDL.LU.64 R14, [R1+0x1858] ;  /* 0x00185800010e7983 */ /* 0x000f680000300a00 */
[----:B------:R-:W5:Y:S01]  /*304f0*/  LDL.LU.64 R12, [R1+0x1850] ;  /* 0x00185000010c7983 */ /* 0x000f620000300a00 */
[----:B-1----:R-:W-:-:S02]  /*30500*/  F2FP.F16.E4M3.UNPACK_B R22, R24 ;  /* 0x00000018ff16723e */ /* 0x002fc400020006ff */
[----:B0-----:R-:W-:-:S06]  /*30510*/  F2FP.F16.E4M3.UNPACK_B R23, R25 ;  /* 0x00000019ff17723e */ /* 0x001fcc00020006ff */
[----:B--2---:R-:W-:Y:S01]  /*30520*/  IMAD.MOV.U32 R11, RZ, RZ, R5 ;  /* 0x000000ffff0b7224 */ /* 0x004fe200078e0005 */
[----:B------:R0:W-:Y:S01]  /*30530*/  STL [R1+0x10], R4 ;  /* 0x0000100401007387 */ /* 0x0001e20000100800 */
[----:B----4-:R-:W-:Y:S02]  /*30540*/  IMAD.MOV.U32 R20, RZ, RZ, R6 ;  /* 0x000000ffff147224 */ /* 0x010fe400078e0006 */
[----:B------:R-:W-:Y:S02]  /*30550*/  IMAD.MOV.U32 R21, RZ, RZ, R7 ;  /* 0x000000ffff157224 */ /* 0x000fe400078e0007 */
[----:B------:R-:W-:Y:S02]  /*30560*/  IMAD.MOV.U32 R5, RZ, RZ, R10 ;  /* 0x000000ffff057224 */ /* 0x000fe400078e000a */
[----:B------:R-:W-:Y:S02]  /*30570*/  IMAD.MOV.U32 R6, RZ, RZ, R8 ;  /* 0x000000ffff067224 */ /* 0x000fe400078e0008 */
[----:B------:R-:W-:-:S02]  /*30580*/  IMAD.MOV.U32 R7, RZ, RZ, R16 ;  /* 0x000000ffff077224 */ /* 0x000fc400078e0010 */
[----:B0-----:R-:W-:Y:S01]  /*30590*/  IMAD.MOV.U32 R4, RZ, RZ, R18 ;  /* 0x000000ffff047224 */ /* 0x001fe200078e0012 */
[----:B------:R0:W-:Y:S04]  /*305a0*/  STL [R1+0x100], R22 ;  /* 0x0001001601007387 */ /* 0x0001e80000100800 */
[----:B------:R1:W-:Y:S01]  /*305b0*/  STL [R1+0x104], R23 ;  /* 0x0001041701007387 */ /* 0x0003e20000100800 */
[----:B---3--:R-:W-:Y:S02]  /*305c0*/  F2FP.F16.E4M3.UNPACK_B R24, R26 ;  /* 0x0000001aff18723e */ /* 0x008fe400020006ff */
[----:B-----5:R-:W-:Y:S01]  /*305d0*/  F2FP.F16.E4M3.UNPACK_B R25, R27 ;  /* 0x0000001bff19723e */ /* 0x020fe200020006ff */
[----:B------:R-:W-:Y:S01]  /*305e0*/  HMMA.16816.F32 R4, R4, R22, R12 ;  /* 0x000000160404723c */ /* 0x000fe2000000180c */
[----:B------:R-:W2:Y:S04]  /*305f0*/  LDL.LU R14, [R1+0x1848] ;  /* 0x00184800010e7983 */ /* 0x000ea80000300800 */
[----:B------:R-:W3:-:S14]  /*30600*/  LDL.LU.64 R12, [R1+0x1840] ;  /* 0x00184000010c7983 */ /* 0x000edc0000300a00 */
[----:B0-----:R-:W-:Y:S02]  /*30610*/  IMAD.MOV.U32 R22, RZ, RZ, R4 ;  /* 0x000000ffff167224 */ /* 0x001fe400078e0004 */
[----:B-1----:R-:W-:-:S05]  /*30620*/  IMAD.MOV.U32 R23, RZ, RZ, R5 ;  /* 0x000000ffff177224 */ /* 0x002fca00078e0005 */
[----:B------:R0:W-:Y:S04]  /*30630*/  STL.64 [R1+0x1818], R22 ;  /* 0x0018181601007387 */ /* 0x0001e80000100a00 */
[----:B------:R1:W-:Y:S01]  /*30640*/  STL.64 [R1+0x1810], R20 ;  /* 0x0018101401007387 */ /* 0x0003e20000100a00 */
[----:B0-----:R-:W-:Y:S02]  /*30650*/  IMAD.MOV.U32 R23, RZ, RZ, R28 ;  /* 0x000000ffff177224 */ /* 0x001fe400078e001c */
[----:B------:R-:W-:Y:S01]  /*30660*/  IMAD.MOV.U32 R22, RZ, RZ, R29 ;  /* 0x000000ffff167224 */ /* 0x000fe200078e001d */
[----:B-1----:R-:W4:Y:S04]  /*30670*/  LDL.LU R20, [R1+0x40] ;  /* 0x0000400001147983 */ /* 0x002f280000300800 */
[----:B------:R-:W4:Y:S04]  /*30680*/  LDL.LU R21, [R1+0x44] ;  /* 0x0000440001157983 */ /* 0x000f280000300800 */
[----:B------:R-:W5:Y:S04]  /*30690*/  LDL.LU R28, [R1+0x248] ;  /* 0x00024800011c7983 */ /* 0x000f680000300800 */
[----:B------:R-:W2:Y:S04]  /*306a0*/  LDL.LU R29, [R1+0x24c] ;  /* 0x00024c00011d7983 */ /* 0x000ea80000300800 */
[----:B------:R-:W-:Y:S04]  /*306b0*/  STL [R1+0xf0], R24 ;  /* 0x0000f01801007387 */ /* 0x000fe80000100800 */
[----:B------:R4:W-:Y:S04]  /*306c0*/  STL [R1+0xf4], R25 ;  /* 0x0000f41901007387 */ /* 0x0009e80000100800 */
[----:B------:R-:W2:Y:S01]  /*306d0*/  LDL R15, [R1+0x218] ;  /* 0x00021800010f7983 */ /* 0x000ea20000100800 */
[----:B------:R-:W-:-:S02]  /*306e0*/  IMAD.MOV.U32 R17, RZ, RZ, R6 ;  /* 0x000000ffff117224 */ /* 0x000fc400078e0006 */
[----:B------:R-:W-:Y:S02]  /*306f0*/  IMAD.MOV.U32 R9, RZ, RZ, R7 ;  /* 0x000000ffff097224 */ /* 0x000fe400078e0007 */
[----:B------:R-:W-:Y:S02]  /*30700*/  IMAD.MOV.U32 R4, RZ, RZ, R18 ;  /* 0x000000ffff047224 */ /* 0x000fe400078e0012 */
[----:B------:R-:W-:Y:S02]  /*30710*/  IMAD.MOV.U32 R5, RZ, RZ, R10 ;  /* 0x000000ffff057224 */ /* 0x000fe400078e000a */
[----:B------:R-:W-:Y:S02]  /*30720*/  IMAD.MOV.U32 R6, RZ, RZ, R8 ;  /* 0x000000ffff067224 */ /* 0x000fe400078e0008 */
[----:B------:R-:W-:-:S07]  /*30730*/  IMAD.MOV.U32 R7, RZ, RZ, R16 ;  /* 0x000000ffff077224 */ /* 0x000fce00078e0010 */
[----:B----4-:R-:W-:Y:S01]  /*30740*/  HMMA.16816.F32 R24, R4, R24, R20 ;  /* 0x000000180418723c */ /* 0x010fe20000001814 */
[----:B--2---:R-:W-:Y:S04]  /*30750*/  STL.64 [R1+0x1838], R14 ;  /* 0x0018380e01007387 */ /* 0x004fe80000100a00 */
[----:B---3--:R0:W-:Y:S04]  /*30760*/  STL.64 [R1+0x1830], R12 ;  /* 0x0018300c01007387 */ /* 0x0081e80000100a00 */
[----:B0-----:R-:W2:Y:S04]  /*30770*/  LDL.LU R12, [R1+0x30] ;  /* 0x00003000010c7983 */ /* 0x001ea80000300800 */
[----:B------:R-:W2:Y:S04]  /*30780*/  LDL.LU R13, [R1+0x34] ;  /* 0x00003400010d7983 */ /* 0x000ea80000300800 */
[----:B------:R-:W2:Y:S04]  /*30790*/  LDL.LU R14, [R1+0x38] ;  /* 0x00003800010e7983 */ /* 0x000ea80000300800 */
[----:B------:R-:W2:Y:S04]  /*307a0*/  LDL.LU R15, [R1+0x3c] ;  /* 0x00003c00010f7983 */ /* 0x000ea80000300800 */
[----:B------:R-:W3:Y:S04]  /*307b0*/  LDL R0, [R1+0x21c] ;  /* 0x00021c0001007983 */ /* 0x000ee80000100800 */
[----:B------:R-:W4:Y:S04]  /*307c0*/  LDL.LU R20, [R1+0x90] ;  /* 0x0000900001147983 */ /* 0x000f280000300800 */
[----:B------:R-:W4:Y:S04]  /*307d0*/  LDL.LU R21, [R1+0x94] ;  /* 0x0000940001157983 */ /* 0x000f280000300800 */
[----:B------:R-:W2:Y:S04]  /*307e0*/  LDL.LU R22, [R1+0x98] ;  /* 0x0000980001167983 */ /* 0x000ea80000300800 */
[----:B------:R-:W2:Y:S04]  /*307f0*/  LDL.LU R23, [R1+0x9c] ;  /* 0x00009c0001177983 */ /* 0x000ea80000300800 */
[----:B--2---:R-:W-:Y:S04]  /*30800*/  STL.64 [R1+0x1828], R22 ;  /* 0x0018281601007387 */ /* 0x004fe80000100a00 */
[----:B----4-:R0:W-:Y:S04]  /*30810*/  STL.64 [R1+0x1820], R20 ;  /* 0x0018201401007387 */ /* 0x0101e80000100a00 */
[----:B0-----:R-:W2:Y:S04]  /*30820*/  LDL.LU R20, [R1+0x20] ;  /* 0x0000200001147983 */ /* 0x001ea80000300800 */
[----:B------:R-:W2:Y:S04]  /*30830*/  LDL.LU R21, [R1+0x24] ;  /* 0x0000240001157983 */ /* 0x000ea80000300800 */
[----:B------:R-:W2:Y:S04]  /*30840*/  LDL.LU R22, [R1+0x28] ;  /* 0x0000280001167983 */ /* 0x000ea80000300800 */
[----:B------:R-:W2:Y:S04]  /*30850*/  LDL.LU R23, [R1+0x2c] ;  /* 0x00002c0001177983 */ /* 0x000ea80000300800 */
[----:B------:R0:W-:Y:S04]  /*30860*/  STL.64 [R1+0x17c0], R26 ;  /* 0x0017c01a01007387 */ /* 0x0001e80000100a00 */
[----:B------:R-:W-:Y:S01]  /*30870*/  STL.64 [R1+0x17b8], R24 ;  /* 0x0017b81801007387 */ /* 0x000fe20000100a00 */
[----:B0-----:R-:W-:-:S02]  /*30880*/  F2FP.F16.E4M3.UNPACK_B R26, R2 ;  /* 0x00000002ff1a723e */ /* 0x001fc400020006ff */
[----:B------:R-:W-:Y:S01]  /*30890*/  F2FP.F16.E4M3.UNPACK_B R27, R3 ;  /* 0x00000003ff1b723e */ /* 0x000fe200020006ff */
[----:B------:R0:W-:Y:S04]  /*308a0*/  STL.64 [R1+0x17c8], R2 ;  /* 0x0017c80201007387 */ /* 0x0001e80000100a00 */
[----:B------:R-:W-:Y:S02]  /*308b0*/  STL [R1+0xe8], R26 ;  /* 0x0000e81a01007387 */ /* 0x000fe40000100800 */
[----:B------:R-:W-:Y:S02]  /*308c0*/  HMMA.16816.F32 R4, R4, R26, R12 ;  /* 0x0000001a0404723c */ /* 0x000fe4000000180c */
[----:B------:R-:W-:Y:S04]  /*308d0*/  STL [R1+0xec], R27 ;  /* 0x0000ec1b01007387 */ /* 0x000fe80000100800 */
[----:B------:R-:W4:Y:S04]  /*308e0*/  LDL.LU.64 R14, [R1+0x1838] ;  /* 0x00183800010e7983 */ /* 0x000f280000300a00 */
[----:B------:R-:W2:Y:S04]  /*308f0*/  LDL.LU.64 R12, [R1+0x1830] ;  /* 0x00183000010c7983 */ /* 0x000ea80000300a00 */
[----:B0-----:R-:W5:Y:S04]  /*30900*/  LDL R2, [R1+0x238] ;  /* 0x0002380001027983 */ /* 0x001f680000100800 */
[----:B------:R-:W5:Y:S04]  /*30910*/  LDL R3, [R1+0x23c] ;  /* 0x00023c0001037983 */ /* 0x000f680000100800 */
[----:B------:R-:W5:Y:S04]  /*30920*/  LDL.LU R24, [R1+0x80] ;  /* 0x0000800001187983 */ /* 0x000f680000300800 */
[----:B------:R0:W-:Y:S04]  /*30930*/  STL [R1+0x17b0], R4 ;  /* 0x0017b00401007387 */ /* 0x0001e80000100800 */
[----:B0-----:R-:W5:Y:S04]  /*30940*/  LDL R4, [R1+0x228] ;  /* 0x0002280001047983 */ /* 0x001f680000100800 */
[----:B------:R0:W-:Y:S04]  /*30950*/  STL [R1+0x17ac], R5 ;  /* 0x0017ac0501007387 */ /* 0x0001e80000100800 */
[----:B0-----:R-:W5:Y:S04]  /*30960*/  LDL R5, [R1+0x22c] ;  /* 0x00022c0001057983 */ /* 0x001f680000100800 */
[----:B------:R-:W-:Y:S04]  /*30970*/  STL [R1+0x17a8], R6 ;  /* 0x0017a80601007387 */ /* 0x000fe80000100800 */
[----:B------:R3:W-:Y:S02]  /*30980*/  STL [R1+0x17a4], R7 ;  /* 0x0017a40701007387 */ /* 0x0007e40000100800 */
[----:B---3--:R-:W-:Y:S01]  /*30990*/  F2FP.F16.E4M3.UNPACK_B R7, R0 ;  /* 0x00000000ff07723e */ /* 0x008fe200020006ff */
[----:B----4-:R-:W-:Y:S01]  /*309a0*/  IMAD.MOV.U32 R25, RZ, RZ, R14 ;  /* 0x000000ffff197224 */ /* 0x010fe200078e000e */
[----:B------:R-:W-:Y:S01]  /*309b0*/  F2FP.F16.E4M3.UNPACK_B R6, R15 ;  /* 0x0000000fff06723e */ /* 0x000fe200020006ff */
[----:B------:R-:W-:-:S02]  /*309c0*/  IMAD.MOV.U32 R14, RZ, RZ, R8 ;  /* 0x000000ffff0e7224 */ /* 0x000fc400078e0008 */
[----:B--2---:R-:W-:Y:S02]  /*309d0*/  IMAD.MOV.U32 R26, RZ, RZ, R13 ;  /* 0x000000ffff1a7224 */ /* 0x004fe400078e000d */
[----:B------:R-:W-:Y:S02]  /*309e0*/  IMAD.MOV.U32 R27, RZ, RZ, R12 ;  /* 0x000000ffff1b7224 */ /* 0x000fe400078e000c */
[----:B------:R-:W-:Y:S02]  /*309f0*/  IMAD.MOV.U32 R12, RZ, RZ, R18 ;  /* 0x000000ffff0c7224 */ /* 0x000fe400078e0012 */
[----:B------:R-:W-:Y:S02]  /*30a00*/  IMAD.MOV.U32 R13, RZ, RZ, R10 ;  /* 0x000000ffff0d7224 */ /* 0x000fe400078e000a */
[----:B------:R-:W-:Y:S01]  /*30a10*/  IMAD.MOV.U32 R15, RZ, RZ, R16 ;  /* 0x000000ffff0f7224 */ /* 0x000fe200078e0010 */
[----:B------:R-:W-:Y:S04]  /*30a20*/  STL [R1+0xe0], R6 ;  /* 0x0000e00601007387 */ /* 0x000fe80000100800 */
[----:B------:R-:W-:Y:S02]  /*30a30*/  STL [R1+0xe4], R7 ;  /* 0x0000e40701007387 */ /* 0x000fe40000100800 */
[----:B------:R-:W-:Y:S02]  /*30a40*/  HMMA.16816.F32 R12, R12, R6, R20 ;  /* 0x000000060c0c723c */ /* 0x000fe40000001814 */
[----:B------:R-:W2:Y:S04]  /*30a50*/  LDL.LU.64 R22, [R1+0x1828] ;  /* 0x0018280001167983 */ /* 0x000ea80000300a00 */
[----:B------:R-:W2:Y:S01]  /*30a60*/  LDL.LU.64 R20, [R1+0x1820] ;  /* 0x0018200001147983 */ /* 0x000ea20000300a00 */
[----:B-----5:R-:W-:-:S12]  /*30a70*/  F2FP.F16.E4M3.UNPACK_B R4, R4 ;  /* 0x00000004ff04723e */ /* 0x020fd800020006ff */
[----:B------:R0:W-:Y:S01]  /*30a80*/  STL.64 [R1+0x50], R12 ;  /* 0x0000500c01007387 */ /* 0x0001e20000100a00 */
[----:B------:R-:W-:Y:S02]  /*30a90*/  IMAD.MOV.U32 R0, RZ, RZ, R14 ;  /* 0x000000ffff007224 */ /* 0x000fe400078e000e */
[----:B------:R-:W-:Y:S01]  /*30aa0*/  IMAD.MOV.U32 R14, RZ, RZ, R8 ;  /* 0x000000ffff0e7224 */ /* 0x000fe200078e0008 */
[----:B------:R1:W-:Y:S01]  /*30ab0*/  STL [R1+0x5c], R15 ;  /* 0x00005c0f01007387 */ /* 0x0003e20000100800 */
[----:B------:R-:W-:Y:S01]  /*30ac0*/  F2FP.F16.E4M3.UNPACK_B R5, R5 ;  /* 0x00000005ff05723e */ /* 0x000fe200020006ff */
[----:B0-----:R-:W-:Y:S02]  /*30ad0*/  IMAD.MOV.U32 R12, RZ, RZ, R18 ;  /* 0x000000ffff0c7224 */ /* 0x001fe400078e0012 */
[----:B------:R-:W-:Y:S02]  /*30ae0*/  IMAD.MOV.U32 R13, RZ, RZ, R10 ;  /* 0x000000ffff0d7224 */ /* 0x000fe400078e000a */
[----:B-1----:R-:W-:Y:S01]  /*30af0*/  IMAD.MOV.U32 R15, RZ, RZ, R16 ;  /* 0x000000ffff0f7224 */ /* 0x002fe200078e0010 */
[----:B------:R0:W-:Y:S01]  /*30b00*/  STL [R1+0xd8], R4 ;  /* 0x0000d80401007387 */ /* 0x0001e20000100800 */
[----:B------:R-:W-:-:S03]  /*30b10*/  F2FP.F16.E4M3.UNPACK_B R2, R2 ;  /* 0x00000002ff02723e */ /* 0x000fc600020006ff */
[----:B------:R1:W-:Y:S01]  /*30b20*/  STL [R1+0xdc], R5 ;  /* 0x0000dc0501007387 */ /* 0x0003e20000100800 */
[----:B------:R-:W-:Y:S01]  /*30b30*/  F2FP.F16.E4M3.UNPACK_B R3, R3 ;  /* 0x00000003ff03723e */ /* 0x000fe200020006ff */
[----:B--2---:R-:W-:Y:S02]  /*30b40*/  HMMA.16816.F32 R12, R12, R4, R20 ;  /* 0x000000040c0c723c */ /* 0x004fe40000001814 */
[----:B------:R-:W2:Y:S04]  /*30b50*/  LDL.LU.64 R22, [R1+0x1818] ;  /* 0x0018180001167983 */ /* 0x000ea80000300a00 */
[----:B------:R-:W3:-:S13]  /*30b60*/  LDL.LU.64 R20, [R1+0x1810] ;  /* 0x0018100001147983 */ /* 0x000eda0000300a00 */
[----:B------:R-:W-:Y:S02]  /*30b70*/  IMAD.MOV.U32 R6, RZ, RZ, R14 ;  /* 0x000000ffff067224 */ /* 0x000fe400078e000e */
[----:B------:R-:W-:Y:S02]  /*30b80*/  IMAD.MOV.U32 R7, RZ, RZ, R15 ;  /* 0x000000ffff077224 */ /* 0x000fe400078e000f */
[----:B0-----:R-:W-:Y:S02]  /*30b90*/  IMAD.MOV.U32 R4, RZ, RZ, R12 ;  /* 0x000000ffff047224 */ /* 0x001fe400078e000c */
[----:B-1----:R-:W-:Y:S01]  /*30ba0*/  IMAD.MOV.U32 R5, RZ, RZ, R13 ;  /* 0x000000ffff057224 */ /* 0x002fe200078e000d */
[----:B------:R-:W-:Y:S04]  /*30bb0*/  STL.64 [R1+0x17d8], R6 ;  /* 0x0017d80601007387 */ /* 0x000fe80000100a00 */
[----:B------:R0:W-:Y:S04]  /*30bc0*/  STL.64 [R1+0x17d0], R4 ;  /* 0x0017d00401007387 */ /* 0x0001e80000100a00 */
[----:B------:R-:W-:Y:S04]  /*30bd0*/  STL [R1+0xd0], R2 ;  /* 0x0000d00201007387 */ /* 0x000fe80000100800 */
[----:B------:R-:W-:Y:S04]  /*30be0*/  STL [R1+0xd4], R3 ;  /* 0x0000d40301007387 */ /* 0x000fe80000100800 */
[----:B0-----:R-:W4:Y:S01]  /*30bf0*/  LDL.LU R4, [R1+0x10] ;  /* 0x0000100001047983 */ /* 0x001f220000300800 */
[----:B------:R-:W-:-:S02]  /*30c00*/  IMAD.MOV.U32 R12, RZ, RZ, R18 ;  /* 0x000000ffff0c7224 */ /* 0x000fc400078e0012 */
[----:B------:R-:W-:Y:S02]  /*30c10*/  IMAD.MOV.U32 R13, RZ, RZ, R10 ;  /* 0x000000ffff0d7224 */ /* 0x000fe400078e000a */
[----:B------:R-:W-:Y:S02]  /*30c20*/  IMAD.MOV.U32 R14, RZ, RZ, R8 ;  /* 0x000000ffff0e7224 */ /* 0x000fe400078e0008 */
[----:B------:R-:W-:-:S07]  /*30c30*/  IMAD.MOV.U32 R15, RZ, RZ, R16 ;  /* 0x000000ffff0f7224 */ /* 0x000fce00078e0010 */
[----:B------:R-:W-:Y:S01]  /*30c40*/  HMMA.16816.F32 R12, R12, R2, R24 ;  /* 0x000000020c0c723c */ /* 0x000fe20000001818 */
[----:B------:R-:W-:-:S15]  /*30c50*/  IMAD.MOV.U32 R5, RZ, RZ, R11 ;  /* 0x000000ffff057224 */ /* 0x000fde00078e000b */
[----:B------:R-:W-:-:S03]  /*30c60*/  NOP ;  /* 0x0000000000007918 */ /* 0x000fc60000000000 */
[----:B------:R-:W-:Y:S04]  /*30c70*/  STL.64 [R1+0x30], R12 ;  /* 0x0000300c01007387 */ /* 0x000fe80000100a00 */
[----:B------:R-:W-:Y:S04]  /*30c80*/  STL.64 [R1+0x38], R14 ;  /* 0x0000380e01007387 */ /* 0x000fe80000100a00 */
[----:B------:R-:W5:Y:S01]  /*30c90*/  LDL.LU R11, [R1+0x1808] ;  /* 0x00180800010b7983 */ /* 0x000f620000300800 */
[----:B--2---:R-:W-:Y:S02]  /*30ca0*/  IMAD.MOV.U32 R24, RZ, RZ, R22 ;  /* 0x000000ffff187224 */ /* 0x004fe400078e0016 */
[----:B---3--:R-:W-:-:S02]  /*30cb0*/  IMAD.MOV.U32 R6, RZ, RZ, R20 ;  /* 0x000000ffff067224 */ /* 0x008fc400078e0014 */
[----:B------:R-:W-:Y:S02]  /*30cc0*/  IMAD.MOV.U32 R7, RZ, RZ, R21 ;  /* 0x000000ffff077224 */ /* 0x000fe400078e0015 */
[----:B------:R-:W-:Y:S01]  /*30cd0*/  IMAD.MOV.U32 R25, RZ, RZ, R23 ;  /* 0x000000ffff197224 */ /* 0x000fe200078e0017 */
[----:B----4-:R0:W-:Y:S04]  /*30ce0*/  STL.64 [R1+0x17e0], R4 ;  /* 0x0017e00401007387 */ /* 0x0101e80000100a00 */
[----:B------:R-:W2:Y:S04]  /*30cf0*/  LDL.LU R20, [R1+0x1804] ;  /* 0x0018040001147983 */ /* 0x000ea80000300800 */
[----:B------:R-:W2:Y:S04]  /*30d00*/  LDL.LU R21, [R1+0x1800] ;  /* 0x0018000001157983 */ /* 0x000ea80000300800 */
[----:B------:R-:W2:Y:S04]  /*30d10*/  LDL.LU R22, [R1+0x17fc] ;  /* 0x0017fc0001167983 */ /* 0x000ea80000300800 */
[----:B------:R-:W2:Y:S01]  /*30d20*/  LDL.LU R23, [R1+0x17f8] ;  /* 0x0017f80001177983 */ /* 0x000ea20000300800 */
[----:B------:R-:W-:Y:S01]  /*30d30*/  IMAD.MOV.U32 R26, RZ, RZ, R17 ;  /* 0x000000ffff1a7224 */ /* 0x000fe200078e0011 */
[----:B0-----:R-:W-:Y:S01]  /*30d40*/  F2FP.F16.E4M3.UNPACK_B R4, R28 ;  /* 0x0000001cff04723e */ /* 0x001fe200020006ff */
[----:B------:R-:W-:Y:S01]  /*30d50*/  IMAD.MOV.U32 R27, RZ, RZ, R9 ;  /* 0x000000ffff1b7224 */ /* 0x000fe200078e0009 */
[----:B------:R-:W3:Y:S01]  /*30d60*/  LDL.LU R17, [R1+0x17f4] ;  /* 0x0017f40001117983 */ /* 0x000ee20000300800 */
[----:B------:R-:W-:-:S03]  /*30d70*/  F2FP.F16.E4M3.UNPACK_B R5, R29 ;  /* 0x0000001dff05723e */ /* 0x000fc600020006ff */
[----:B------:R-:W4:Y:S01]  /*30d80*/  LDL.LU R9, [R1+0x17f0] ;  /* 0x0017f00001097983 */ /* 0x000f220000300800 */
[----:B------:R-:W-:-:S03]  /*30d90*/  IMAD.MOV.U32 R13, RZ, RZ, R10 ;  /* 0x000000ffff0d7224 */ /* 0x000fc600078e000a */
[----:B------:R-:W-:Y:S04]  /*30da0*/  STL [R1+0x1798], R28 ;  /* 0x0017981c01007387 */ /* 0x000fe80000100800 */
[----:B------:R0:W-:Y:S01]  /*30db0*/  STL [R1+0x179c], R29 ;  /* 0x00179c1d01007387 */ /* 0x0001e20000100800 */
[----:B------:R-:W-:-:S03]  /*30dc0*/  IMAD.MOV.U32 R12, RZ, RZ, R18 ;  /* 0x000000ffff0c7224 */ /* 0x000fc600078e0012 */
[----:B------:R-:W-:Y:S01]  /*30dd0*/  STL [R1+0xc8], R4 ;  /* 0x0000c80401007387 */ /* 0x000fe20000100800 */
[----:B------:R-:W-:Y:S01]  /*30de0*/  IMAD.MOV.U32 R14, RZ, RZ, R8 ;  /* 0x000000ffff0e7224 */ /* 0x000fe200078e0008 */
[----:B------:R-:W-:Y:S02]  /*30df0*/  F2FP.F16.E4M3.UNPACK_B R3, R19.H1 ;  /* 0x00000013ff03723e */ /* 0x000fe400030006ff */
[----:B------:R1:W-:Y:S01]  /*30e00*/  STL [R1+0xcc], R5 ;  /* 0x0000cc0501007387 */ /* 0x0003e20000100800 */
[----:B-----5:R-:W-:Y:S01]  /*30e10*/  F2FP.F16.E4M3.UNPACK_B R2, R11.H1 ;  /* 0x0000000bff02723e */ /* 0x020fe200030006ff */
[----:B------:R-:W-:Y:S02]  /*30e20*/  IMAD.MOV.U32 R15, RZ, RZ, R16 ;  /* 0x000000ffff0f7224 */ /* 0x000fe400078e0010 */
[----:B------:R-:W5:Y:S04]  /*30e30*/  LDL.LU R10, [R1+0x1fc] ;  /* 0x0001fc00010a7983 */ /* 0x000f680000300800 */
[----:B------:R-:W3:Y:S04]  /*30e40*/  LDL.LU R11, [R1+0x17ec] ;  /* 0x0017ec00010b7983 */ /* 0x000ee80000300800 */
[----:B------:R-:W4:Y:S04]  /*30e50*/  LDL.LU R19, [R1+0x17e8] ;  /* 0x0017e80001137983 */ /* 0x000f280000300800 */
[----:B0-----:R-:W5:Y:S04]  /*30e60*/  LDL.LU R29, [R1+0x218] ;  /* 0x00021800011d7983 */ /* 0x001f680000300800 */
[----:B------:R-:W5:Y:S04]  /*30e70*/  LDL.LU R28, [R1+0x21c] ;  /* 0x00021c00011c7983 */ /* 0x000f680000300800 */
[----:B------:R-:W-:Y:S01]  /*30e80*/  STL [R1+0x110], R2 ;  /* 0x0001100201007387 */ /* 0x000fe20000100800 */
[----:B--2---:R-:W-:Y:S03]  /*30e90*/  HMMA.16816.F32 R12, R12, R4, R20 ;  /* 0x000000040c0c723c */ /* 0x004fe60000001814 */
[----:B-1----:R-:W2:-:S15]  /*30ea0*/  LDL.LU.64 R4, [R1+0x17e0] ;  /* 0x0017e00001047983 */ /* 0x002e9e0000300a00 */
[----:B------:R-:W-:Y:S01]  /*30eb0*/  NOP ;  /* 0x0000000000007918 */ /* 0x000fe20000000000 */
[----:B------:R3:W-:Y:S04]  /*30ec0*/  STL [R1+0x24], R13 ;  /* 0x0000240d01007387 */ /* 0x0007e80000100800 */
[----:B------:R-:W5:Y:S04]  /*30ed0*/  LDL.LU R22, [R1+0x1e8] ;  /* 0x0001e80001167983 */ /* 0x000f680000300800 */
[----:B------:R-:W5:Y:S01]  /*30ee0*/  LDL.LU R23, [R1+0x1ec] ;  /* 0x0001ec0001177983 */ /* 0x000f620000300800 */
[----:B------:R-:W-:Y:S02]  /*30ef0*/  IMAD.MOV.U32 R16, RZ, RZ, R12 ;  /* 0x000000ffff107224 */ /* 0x000fe400078e000c */
[----:B------:R-:W-:-:S02]  /*30f00*/  IMAD.MOV.U32 R18, RZ, RZ, R14 ;  /* 0x000000ffff127224 */ /* 0x000fc400078e000e */
[----:B------:R-:W-:Y:S02]  /*30f10*/  IMAD.MOV.U32 R8, RZ, RZ, R15 ;  /* 0x000000ffff087224 */ /* 0x000fe400078e000f */
[----:B---3--:R-:W-:Y:S02]  /*30f20*/  IMAD.MOV.U32 R13, RZ, RZ, R11 ;  /* 0x000000ffff0d7224 */ /* 0x008fe400078e000b */
[----:B----4-:R-:W-:Y:S02]  /*30f30*/  IMAD.MOV.U32 R12, RZ, RZ, R19 ;  /* 0x000000ffff0c7224 */ /* 0x010fe400078e0013 */
[----:B------:R-:W-:Y:S02]  /*30f40*/  IMAD.MOV.U32 R14, RZ, RZ, R9 ;  /* 0x000000ffff0e7224 */ /* 0x000fe400078e0009 */
[----:B------:R-:W-:Y:S01]  /*30f50*/  IMAD.MOV.U32 R15, RZ, RZ, R17 ;  /* 0x000000ffff0f7224 */ /* 0x000fe200078e0011 */
[----:B------:R0:W-:Y:S04]  /*30f60*/  STL [R1+0x114], R3 ;  /* 0x0001140301007387 */ /* 0x0001e80000100800 */
[----:B------:R-:W3:Y:S02]  /*30f70*/  LDL.LU R21, [R1+0x1f8] ;  /* 0x0001f80001157983 */ /* 0x000ee40000300800 */
[----:B--2---:R-:W-:Y:S02]  /*30f80*/  HMMA.16816.F32 R12, R12, R2, R4 ;  /* 0x000000020c0c723c */ /* 0x004fe40000001804 */
[----:B------:R-:W2:Y:S04]  /*30f90*/  LDL.LU.64 R6, [R1+0x17d8] ;  /* 0x0017d80001067983 */ /* 0x000ea80000300a00 */
[----:B------:R-:W4:Y:S04]  /*30fa0*/  LDL.LU.64 R4, [R1+0x17d0] ;  /* 0x0017d00001047983 */ /* 0x000f280000300a00 */
[----:B0-----:R-:W2:Y:S09]  /*30fb0*/  LDL.LU.64 R2, [R1+0x17c8] ;  /* 0x0017c80001027983 */ /* 0x001eb20000300a00 */
[----:B------:R0:W-:Y:S01]  /*30fc0*/  STL.64 [R1+0x4b0], R12 ;  /* 0x0004b00c01007387 */ /* 0x0001e20000100a00 */
[----:B-----5:R-:W-:-:S03]  /*30fd0*/  F2FP.F16.E4M3.UNPACK_B R22, R22.H1 ;  /* 0x00000016ff16723e */ /* 0x020fc600030006ff */
[----:B------:R1:W-:Y:S01]  /*30fe0*/  STL.64 [R1+0x4b8], R14 ;  /* 0x0004b80e01007387 */ /* 0x0003e20000100a00 */
[----:B------:R-:W-:Y:S01]  /*30ff0*/  F2FP.F16.E4M3.UNPACK_B R23, R23.H1 ;  /* 0x00000017ff17723e */ /* 0x000fe200030006ff */
[----:B0-----:R-:W-:Y:S02]  /*31000*/  IMAD.MOV.U32 R12, RZ, RZ, R19 ;  /* 0x000000ffff0c7224 */ /* 0x001fe400078e0013 */
[----:B------:R-:W-:Y:S02]  /*31010*/  IMAD.MOV.U32 R13, RZ, RZ, R11 ;  /* 0x000000ffff0d7224 */ /* 0x000fe400078e000b */
[----:B-1----:R-:W-:Y:S02]  /*31020*/  IMAD.MOV.U32 R14, RZ, RZ, R9 ;  /* 0x000000ffff0e7224 */ /* 0x002fe400078e0009 */
[----:B------:R-:W-:Y:S01]  /*31030*/  IMAD.MOV.U32 R15, RZ, RZ, R17 ;  /* 0x000000ffff0f7224 */ /* 0x000fe200078e0011 */
[----:B------:R-:W-:Y:S04]  /*31040*/  STL [R1+0xf8], R22 ;  /* 0x0000f81601007387 */ /* 0x000fe80000100800 */
[----:B------:R-:W-:Y:S02]  /*31050*/  STL [R1+0xfc], R23 ;  /* 0x0000fc1701007387 */ /* 0x000fe40000100800 */
[----:B------:R-:W-:Y:S02]  /*31060*/  HMMA.16816.F32 R12, R12, R22, R24 ;  /* 0x000000160c0c723c */ /* 0x000fe40000001818 */
[----:B------:R-:W5:Y:S04]  /*31070*/  LDL.LU.64 R26, [R1+0x17c0] ;  /* 0x0017c000011a7983 */ /* 0x000f680000300a00 */
[----:B------:R-:W5:Y:S01]  /*31080*/  LDL.LU.64 R24, [R1+0x17b8] ;  /* 0x0017b80001187983 */ /* 0x000f620000300a00 */
[----:B---3--:R-:W-:-:S02]  /*31090*/  F2FP.F16.E4M3.UNPACK_B R20, R21.H1 ;  /* 0x00000015ff14723e */ /* 0x008fc400030006ff */
[----:B------:R-:W-:-:S10]  /*310a0*/  F2FP.F16.E4M3.UNPACK_B R21, R10.H1 ;  /* 0x0000000aff15723e */ /* 0x000fd400030006ff */
[----:B------:R0:W-:Y:S04]  /*310b0*/  STL.64 [R1+0x4c0], R12 ;  /* 0x0004c00c01007387 */ /* 0x0001e80000100a00 */
[----:B------:R1:W-:Y:S01]  /*310c0*/  STL.64 [R1+0x4c8], R14 ;  /* 0x0004c80e01007387 */ /* 0x0003e20000100a00 */
[----:B0-----:R-:W-:Y:S02]  /*310d0*/  IMAD.MOV.U32 R12, RZ, RZ, R19 ;  /* 0x000000ffff0c7224 */ /* 0x001fe400078e0013 */
[----:B------:R-:W-:Y:S02]  /*310e0*/  IMAD.MOV.U32 R13, RZ, RZ, R11 ;  /* 0x000000ffff0d7224 */ /* 0x000fe400078e000b */
[----:B-1----:R-:W-:Y:S02]  /*310f0*/  IMAD.MOV.U32 R14, RZ, RZ, R9 ;  /* 0x000000ffff0e7224 */ /* 0x002fe400078e0009 */
[----:B------:R-:W-:Y:S01]  /*31100*/  IMAD.MOV.U32 R15, RZ, RZ, R17 ;  /* 0x000000ffff0f7224 */ /* 0x000fe200078e0011 */
[----:B------:R-:W-:Y:S04]  /*31110*/  STL [R1+0xc0], R20 ;  /* 0x0000c01401007387 */ /* 0x000fe80000100800 */
[----:B------:R5:W-:Y:S01]  /*31120*/  STL [R1+0xc4], R21 ;  /* 0x0000c41501007387 */ /* 0x000be20000100800 */
[----:B------:R-:W-:-:S02]  /*31130*/  F2FP.F16.E4M3.UNPACK_B R29, R29.H1 ;  /* 0x0000001dff1d723e */ /* 0x000fc400030006ff */
[----:B------:R-:W-:Y:S02]  /*31140*/  F2FP.F16.E4M3.UNPACK_B R28, R28.H1 ;  /* 0x0000001cff1c723e */ /* 0x000fe400030006ff */
[----:B--2---:R-:W-:Y:S02]  /*31150*/  F2FP.F16.E4M3.UNPACK_B R2, R2.H1 ;  /* 0x00000002ff02723e */ /* 0x004fe400030006ff */
[----:B------:R-:W-:-:S03]  /*31160*/  F2FP.F16.E4M3.UNPACK_B R3, R3.H1 ;  /* 0x00000003ff03723e */ /* 0x000fc600030006ff */
[----:B------:R-:W-:Y:S01]  /*31170*/  STL [R1+0xb8], R2 ;  /* 0x0000b80201007387 */ /* 0x000fe20000100800 */
[----:B-----5:R-:W-:Y:S01]  /*31180*/  HMMA.16816.F32 R20, R12, R20, R24 ;  /* 0x000000140c14723c */ /* 0x020fe20000001818 */
[----:B----4-:R-:W-:Y:S02]  /*31190*/  IMAD.MOV.U32 R24, RZ, RZ, R4 ;  /* 0x000000ffff187224 */ /* 0x010fe400078e0004 */
[----:B------:R-:W-:Y:S02]  /*311a0*/  IMAD.MOV.U32 R25, RZ, RZ, R5 ;  /* 0x000000ffff197224 */ /* 0x000fe400078e0005 */
[----:B------:R-:W-:Y:S02]  /*311b0*/  IMAD.MOV.U32 R26, RZ, RZ, R6 ;  /* 0x000000ffff1a7224 */ /* 0x000fe400078e0006 */
[----:B------:R-:W-:-:S12]  /*311c0*/  IMAD.MOV.U32 R27, RZ, RZ, R7 ;  /* 0x000000ffff1b7224 */ /* 0x000fd800078e0007 */
[----:B------:R-:W-:Y:S04]  /*311d0*/  STL.64 [R1+0x450], R20 ;  /* 0x0004501401007387 */ /* 0x000fe80000100a00 */
[----:B------:R0:W-:Y:S04]  /*311e0*/  STL.64 [R1+0x458], R22 ;  /* 0x0004581601007387 */ /* 0x0001e80000100a00 */
[----:B------:R-:W-:Y:S04]  /*311f0*/  STL [R1+0xbc], R3 ;  /* 0x0000bc0301007387 */ /* 0x000fe80000100800 */
[----:B0-----:R-:W2:Y:S04]  /*31200*/  LDL.LU R22, [R1+0x228] ;  /* 0x0002280001167983 */ /* 0x001ea80000300800 */
[----:B------:R-:W3:Y:S04]  /*31210*/  LDL.LU R23, [R1+0x22c] ;  /* 0x00022c0001177983 */ /* 0x000ee80000300800 */
[----:B------:R-:W-:Y:S04]  /*31220*/  STL [R1+0xb0], R29 ;  /* 0x0000b01d01007387 */ /* 0x000fe80000100800 */
[----:B------:R-:W4:Y:S04]  /*31230*/  LDL.LU R10, [R1+0x23c] ;  /* 0x00023c00010a7983 */ /* 0x000f280000300800 */
[----:B------:R-:W-:Y:S04]  /*31240*/  STL [R1+0xb4], R28 ;  /* 0x0000b41c01007387 */ /* 0x000fe80000100800 */
[----:B------:R-:W5:Y:S04]  /*31250*/  LDL.LU R4, [R1+0x17b0] ;  /* 0x0017b00001047983 */ /* 0x000f680000300800 */
[----:B------:R-:W5:Y:S04]  /*31260*/  LDL.LU R5, [R1+0x17ac] ;  /* 0x0017ac0001057983 */ /* 0x000f680000300800 */
[----:B------:R-:W5:Y:S04]  /*31270*/  LDL.LU R6, [R1+0x17a8] ;  /* 0x0017a80001067983 */ /* 0x000f680000300800 */
[----:B------:R-:W5:Y:S04]  /*31280*/  LDL.LU R7, [R1+0x17a4] ;  /* 0x0017a40001077983 */ /* 0x000f680000300800 */
[----:B------:R0:W-:Y:S04]  /*31290*/  STL.64 [R1+0x1790], R26 ;  /* 0x0017901a01007387 */ /* 0x0001e80000100a00 */
[----:B------:R1:W-:Y:S01]  /*312a0*/  STL.64 [R1+0x1788], R24 ;  /* 0x0017881801007387 */ /* 0x0003e20000100a00 */
[----:B0-----:R-:W-:-:S03]  /*312b0*/  IMAD.MOV.U32 R26, RZ, RZ, R0 ;  /* 0x000000ffff1a7224 */ /* 0x001fc600078e0000 */
[----:B-1----:R-:W2:Y:S04]  /*312c0*/  LDL.LU R24, [R1+0x50] ;  /* 0x0000500001187983 */ /* 0x002ea80000300800 */
[----:B------:R-:W2:Y:S04]  /*312d0*/  LDL.LU R25, [R1+0x54] ;  /* 0x0000540001197983 */ /* 0x000ea80000300800 */
[----:B------:R-:W2:Y:S04]  /*312e0*/  LDL.LU R0, [R1+0x17a0] ;  /* 0x0017a00001007983 */ /* 0x000ea80000300800 */
[----:B------:R-:W3:Y:S01]  /*312f0*/  LDL.LU R27, [R1+0x5c] ;  /* 0x00005c00011b7983 */ /* 0x000ee20000300800 */
[----:B-----5:R-:W-:Y:S03]  /*31300*/  HMMA.16816.F32 R4, R12, R2, R4 ;  /* 0x000000020c04723c */ /* 0x020fe60000001804 */
[----:B------:R-:W5:Y:S04]  /*31310*/  LDL R15, [R1+0x370] ;  /* 0x00037000010f7983 */ /* 0x000f680000100800 */
[----:B--2---:R-:W0:Y:S04]  /*31320*/  LDS.64 R2, [R0+UR7+0x1000] ;  /* 0x0010000700027984 */ /* 0x004e280008000a00 */
[----:B------:R-:W1:Y:S08]  /*31330*/  LDS.64 R12, [R0+UR7+0x1800] ;  /* 0x00180007000c7984 */ /* 0x000e700008000a00 */
[----:B------:R2:W-:Y:S04]  /*31340*/  STL.64 [R1+0x460], R4 ;  /* 0x0004600401007387 */ /* 0x0005e80000100a00 */
[----:B------:R3:W-:Y:S01]  /*31350*/  STL.64 [R1+0x468], R6 ;  /* 0x0004680601007387 */ /* 0x0007e20000100a00 */
[----:B--2---:R-:W-:-:S02]  /*31360*/  IMAD.MOV.U32 R4, RZ, RZ, R19 ;  /* 0x000000ffff047224 */ /* 0x004fc400078e0013 */
[----:B------:R-:W-:Y:S02]  /*31370*/  IMAD.MOV.U32 R5, RZ, RZ, R11 ;  /* 0x000000ffff057224 */ /* 0x000fe400078e000b */
[----:B---3--:R-:W-:Y:S02]  /*31380*/  IMAD.MOV.U32 R6, RZ, RZ, R9 ;  /* 0x000000ffff067224 */ /* 0x008fe400078e0009 */
[----:B------:R-:W-:Y:S01]  /*31390*/  IMAD.MOV.U32 R7, RZ, RZ, R17 ;  /* 0x000000ffff077224 */ /* 0x000fe200078e0011 */
[----:B0-----:R0:W-:Y:S04]  /*313a0*/  STL [R1+0x1740], R3 ;  /* 0x0017400301007387 */ /* 0x0011e80000100800 */
[----:B0-----:R-:W2:Y:S04]  /*313b0*/  LDL.LU R3, [R1+0x238] ;  /* 0x0002380001037983 */ /* 0x001ea80000300800 */
[----:B------:R-:W-:Y:S04]  /*313c0*/  STL [R1+0x1778], R2 ;  /* 0x0017780201007387 */ /* 0x000fe80000100800 */
[----:B-1----:R-:W-:Y:S04]  /*313d0*/  STL [R1+0x1744], R13 ;  /* 0x0017440d01007387 */ /* 0x002fe80000100800 */
[----:B------:R-:W-:Y:S04]  /*313e0*/  STL [R1+0x1648], R0 ;  /* 0x0016480001007387 */ /* 0x000fe80000100800 */
[----:B-----5:R-:W-:Y:S04]  /*313f0*/  LDS.64 R20, [R15+UR7+0x1000] ;  /* 0x001000070f147984 */ /* 0x020fe80008000a00 */
[----:B------:R-:W0:Y:S04]  /*31400*/  LDS.64 R14, [R15+UR7+0x1800] ;  /* 0x001800070f0e7984 */ /* 0x000e280008000a00 */
[----:B0-----:R0:W-:Y:S02]  /*31410*/  STL.64 [R1+0x1780], R14 ;  /* 0x0017800e01007387 */ /* 0x0011e40000100a00 */
[----:B0-----:R-:W-:-:S02]  /*31420*/  IMAD.MOV.U32 R14, RZ, RZ, R29 ;  /* 0x000000ffff0e7224 */ /* 0x001fc400078e001d */
[----:B------:R-:W-:Y:S01]  /*31430*/  IMAD.MOV.U32 R15, RZ, RZ, R28 ;  /* 0x000000ffff0f7224 */ /* 0x000fe200078e001c */
[----:B------:R-:W3:Y:S04]  /*31440*/  LDL.LU R29, [R1+0x179c] ;  /* 0x00179c00011d7983 */ /* 0x000ee80000300800 */
[----:B------:R-:W5:Y:S02]  /*31450*/  LDL.LU R28, [R1+0x1798] ;  /* 0x00179800011c7983 */ /* 0x000f640000300800 */
[----:B------:R-:W-:Y:S02]  /*31460*/  HMMA.16816.F32 R4, R4, R14, R24 ;  /* 0x0000000e0404723c */ /* 0x000fe40000001818 */
[----:B------:R0:W-:Y:S04]  /*31470*/  STL [R1+0x177c], R12 ;  /* 0x00177c0c01007387 */ /* 0x0001e80000100800 */
[----:B------:R-:W3:Y:S04]  /*31480*/  LDL.LU.64 R26, [R1+0x1790] ;  /* 0x00179000011a7983 */ /* 0x000ee80000300a00 */
[----:B------:R-:W3:Y:S01]  /*31490*/  LDL.LU.64 R24, [R1+0x1788] ;  /* 0x0017880001187983 */ /* 0x000ee20000300a00 */
[----:B------:R-:W-:-:S03]  /*314a0*/  F2FP.F16.E4M3.UNPACK_B R22, R22.H1 ;  /* 0x00000016ff16723e */ /* 0x000fc600030006ff */
[----:B0-----:R-:W4:Y:S01]  /*314b0*/  LDL.LU R12, [R1+0x30] ;  /* 0x00003000010c7983 */ /* 0x001f220000300800 */
[----:B------:R-:W-:-:S04]  /*314c0*/  F2FP.F16.E4M3.UNPACK_B R23, R23.H1 ;  /* 0x00000017ff17723e */ /* 0x000fc800030006ff */
[----:B------:R0:W-:Y:S04]  /*314d0*/  STL.64 [R1+0x470], R4 ;  /* 0x0004700401007387 */ /* 0x0001e80000100a00 */
[----:B------:R1:W-:Y:S01]  /*314e0*/  STL.64 [R1+0x478], R6 ;  /* 0x0004780601007387 */ /* 0x0003e20000100a00 */
[----:B0-----:R-:W-:Y:S02]  /*314f0*/  IMAD.MOV.U32 R4, RZ, RZ, R19 ;  /* 0x000000ffff047224 */ /* 0x001fe400078e0013 */
[----:B------:R-:W-:Y:S02]  /*31500*/  IMAD.MOV.U32 R5, RZ, RZ, R11 ;  /* 0x000000ffff057224 */ /* 0x000fe400078e000b */
[----:B-1----:R-:W-:Y:S02]  /*31510*/  IMAD.MOV.U32 R6, RZ, RZ, R9 ;  /* 0x000000ffff067224 */ /* 0x002fe400078e0009 */
[----:B------:R-:W-:Y:S01]  /*31520*/  IMAD.MOV.U32 R7, RZ, RZ, R17 ;  /* 0x000000ffff077224 */ /* 0x000fe200078e0011 */
[----:B------:R-:W-:Y:S01]  /*31530*/  STL [R1+0xa8], R22 ;  /* 0x0000a81601007387 */ /* 0x000fe20000100800 */
[----:B--2---:R-:W-:-:S03]  /*31540*/  F2FP.F16.E4M3.UNPACK_B R2, R3.H1 ;  /* 0x00000003ff02723e */ /* 0x004fc600030006ff */
[----:B------:R-:W2:Y:S04]  /*31550*/  LDL.LU R13, [R1+0x34] ;  /* 0x00003400010d7983 */ /* 0x000ea80000300800 */
[----:B------:R-:W-:Y:S04]  /*31560*/  STL [R1+0xac], R23 ;  /* 0x0000ac1701007387 */ /* 0x000fe80000100800 */
[----:B------:R-:W2:Y:S04]  /*31570*/  LDL.LU R14, [R1+0x38] ;  /* 0x00003800010e7983 */ /* 0x000ea80000300800 */
[----:B------:R-:W2:Y:S01]  /*31580*/  LDL.LU R15, [R1+0x3c] ;  /* 0x00003c00010f7983 */ /* 0x000ea20000300800 */
[----:B---3--:R-:W-:Y:S03]  /*31590*/  HMMA.16816.F32 R4, R4, R22, R24 ;  /* 0x000000160404723c */ /* 0x008fe60000001818 */
[----:B------:R-:W3:-:S15]  /*315a0*/  LDL.LU R26, [R1+0x268] ;  /* 0x00026800011a7983 */ /* 0x000ede0000300800 */
[----:B------:R-:W-:Y:S01]  /*315b0*/  NOP ;  /* 0x0000000000007918 */ /* 0x000fe20000000000 */
[----:B------:R0:W-:Y:S04]  /*315c0*/  STL.64 [R1+0x480], R4 ;  /* 0x0004800401007387 */ /* 0x0001e80000100a00 */
[----:B------:R1:W-:Y:S04]  /*315d0*/  STL.64 [R1+0x488], R6 ;  /* 0x0004880601007387 */ /* 0x0003e80000100a00 */
[----:B------:R-:W-:Y:S04]  /*315e0*/  STL [R1+0xa0], R2 ;  /* 0x0000a00201007387 */ /* 0x000fe80000100800 */
[----:B------:R-:W3:Y:S01]  /*315f0*/  LDL.LU R27, [R1+0x26c] ;  /* 0x00026c00011b7983 */ /* 0x000ee20000300800 */
[----:B----4-:R-:W-:-:S05]  /*31600*/  F2FP.F16.E4M3.UNPACK_B R3, R10.H1 ;  /* 0x0000000aff03723e */ /* 0x010fca00030006ff */
[----:B------:R-:W-:Y:S01]  /*31610*/  STL [R1+0xa4], R3 ;  /* 0x0000a40301007387 */ /* 0x000fe20000100800 */
[----:B0-----:R-:W-:Y:S02]  /*31620*/  IMAD.MOV.U32 R4, RZ, RZ, R19 ;  /* 0x000000ffff047224 */ /* 0x001fe400078e0013 */
[----:B------:R-:W-:Y:S02]  /*31630*/  IMAD.MOV.U32 R5, RZ, RZ, R11 ;  /* 0x000000ffff057224 */ /* 0x000fe400078e000b */
[----:B-1----:R-:W-:Y:S01]  /*31640*/  IMAD.MOV.U32 R6, RZ, RZ, R9 ;  /* 0x000000ffff067224 */ /* 0x002fe200078e0009 */
[----:B---3--:R0:W-:Y:S04]  /*31650*/  STL.64 [R1+0x1760], R26 ;  /* 0x0017601a01007387 */ /* 0x0081e80000100a00 */
[----:B------:R-:W3:Y:S04]  /*31660*/  LDL.LU R22, [R1+0x270] ;  /* 0x0002700001167983 */ /* 0x000ee80000300800 */
[----:B------:R-:W3:Y:S04]  /*31670*/  LDL.LU R23, [R1+0x274] ;  /* 0x0002740001177983 */ /* 0x000ee80000300800 */
[----:B------:R-:W4:Y:S04]  /*31680*/  LDL.LU R24, [R1+0x310] ;  /* 0x0003100001187983 */ /* 0x000f280000300800 */
[----:B------:R-:W4:Y:S04]  /*31690*/  LDL.LU R25, [R1+0x314] ;  /* 0x0003140001197983 */ /* 0x000f280000300800 */
[----:B0-----:R-:W3:Y:S04]  /*316a0*/  LDL.LU R26, [R1+0x318] ;  /* 0x00031800011a7983 */ /* 0x001ee80000300800 */
[----:B------:R-:W3:Y:S01]  /*316b0*/  LDL.LU R27, [R1+0x31c] ;  /* 0x00031c00011b7983 */ /* 0x000ee20000300800 */
[----:B------:R-:W-:-:S07]  /*316c0*/  IMAD.MOV.U32 R7, RZ, RZ, R17 ;  /* 0x000000ffff077224 */ /* 0x000fce00078e0011 */
[----:B--2---:R-:W-:Y:S01]  /*316d0*/  HMMA.16816.F32 R4, R4, R2, R12 ;  /* 0x000000020404723c */ /* 0x004fe2000000180c */
[----:B---3--:R-:W-:Y:S04]  /*316e0*/  STL.64 [R1+0x1770], R26 ;  /* 0x0017701a01007387 */ /* 0x008fe80000100a00 */
[----:B----4-:R0:W-:Y:S04]  /*316f0*/  STL.64 [R1+0x1768], R24 ;  /* 0x0017681801007387 */ /* 0x0101e80000100a00 */
[----:B0-----:R-:W2:Y:S04]  /*31700*/  LDL.LU R24, [R1+0x320] ;  /* 0x0003200001187983 */ /* 0x001ea80000300800 */
[----:B------:R-:W2:Y:S04]  /*31710*/  LDL.LU R25, [R1+0x324] ;  /* 0x0003240001197983 */ /* 0x000ea80000300800 */
[----:B------:R-:W2:Y:S04]  /*31720*/  LDL.LU R26, [R1+0x328] ;  /* 0x00032800011a7983 */ /* 0x000ea80000300800 */
[----:B------:R-:W2:Y:S04]  /*31730*/  LDL.LU R27, [R1+0x32c] ;  /* 0x00032c00011b7983 */ /* 0x000ea80000300800 */
[----:B------:R-:W3:Y:S04]  /*31740*/  LDL.LU.64 R14, [R1+0x1780] ;  /* 0x00178000010e7983 */ /* 0x000ee80000300a00 */
[----:B------:R-:W4:Y:S04]  /*31750*/  LDL.LU R12, [R1+0x177c] ;  /* 0x00177c00010c7983 */ /* 0x000f280000300800 */
[----:B------:R-:W2:Y:S04]  /*31760*/  LDL.LU R2, [R1+0x1778] ;  /* 0x0017780001027983 */ /* 0x000ea80000300800 */
[----:B------:R0:W-:Y:S04]  /*31770*/  STL.64 [R1+0x490], R4 ;  /* 0x0004900401007387 */ /* 0x0001e80000100a00 */
[----:B------:R1:W-:Y:S04]  /*31780*/  STL.64 [R1+0x498], R6 ;  /* 0x0004980601007387 */ /* 0x0003e80000100a00 */
[----:B------:R-:W2:Y:S01]  /*31790*/  LDL.LU R10, [R1+0x278] ;  /* 0x00027800010a7983 */ /* 0x000ea20000300800 */
[----:B0-----:R-:W-:-:S03]  /*317a0*/  IMAD.MOV.U32 R5, RZ, RZ, R11 ;  /* 0x000000ffff057224 */ /* 0x001fc600078e000b */
[----:B------:R-:W2:Y:S01]  /*317b0*/  LDL.LU R11, [R1+0x27c] ;  /* 0x00027c00010b7983 */ /* 0x000ea20000300800 */
[----:B-1----:R-:W-:-:S03]  /*317c0*/  IMAD.MOV.U32 R7, RZ, RZ, R17 ;  /* 0x000000ffff077224 */ /* 0x002fc600078e0011 */
[----:B------:R-:W2:Y:S01]  /*317d0*/  LDL.LU R17, [R1+0x24] ;  /* 0x0000240001117983 */ /* 0x000ea20000300800 */
[----:B------:R-:W-:Y:S01]  /*317e0*/  IMAD.MOV.U32 R4, RZ, RZ, R19 ;  /* 0x000000ffff047224 */ /* 0x000fe200078e0013 */
[----:B-----5:R-:W-:Y:S01]  /*317f0*/  F2FP.F16.E4M3.UNPACK_B R28, R28.H1 ;  /* 0x0000001cff1c723e */ /* 0x020fe200030006ff */
[----:B------:R-:W-:Y:S01]  /*31800*/  IMAD.MOV.U32 R6, RZ, RZ, R9 ;  /* 0x000000ffff067224 */ /* 0x000fe200078e0009 */
[----:B------:R-:W-:Y:S01]  /*31810*/  F2FP.F16.E4M3.UNPACK_B R29, R29.H1 ;  /* 0x0000001dff1d723e */ /* 0x000fe200030006ff */
[----:B------:R-:W-:-:S07]  /*31820*/  IMAD.MOV.U32 R19, RZ, RZ, R8 ;  /* 0x000000ffff137224 */ /* 0x000fce00078e0008 */
[----:B--2---:R-:W-:Y:S01]  /*31830*/  HMMA.16816.F32 R4, R4, R28, R16 ;  /* 0x0000001c0404723c */ /* 0x004fe20000001810 */
[----:B------:R-:W2:-:S15]  /*31840*/  LDL.LU R18, [R1+0x260] ;  /* 0x0002600001127983 */ /* 0x000e9e0000300800 */
[----:B------:R-:W-:-:S03]  /*31850*/  NOP ;  /* 0x0000000000007918 */ /* 0x000fc60000000000 */
[----:B------:R0:W-:Y:S04]  /*31860*/  STL.64 [R1+0x4a0], R4 ;  /* 0x0004a00401007387 */ /* 0x0001e80000100a00 */
[----:B------:R1:W-:Y:S04]  /*31870*/  STL.64 [R1+0x4a8], R6 ;  /* 0x0004a80601007387 */ /* 0x0003e80000100a00 */
[----:B------:R-:W2:Y:S01]  /*31880*/  LDL.LU R19, [R1+0x264] ;  /* 0x0002640001137983 */ /* 0x000ea20000300800 */
[----:B0-----:R-:W-:Y:S02]  /*31890*/  IMAD.MOV.U32 R4, RZ, RZ, R2 ;  /* 0x000000ffff047224 */ /* 0x001fe400078e0002 */
[----:B----4-:R-:W-:-:S02]  /*318a0*/  IMAD.MOV.U32 R5, RZ, RZ, R12 ;  /* 0x000000ffff057224 */ /* 0x010fc400078e000c */
[----:B-1----:R-:W-:Y:S02]  /*318b0*/  IMAD.MOV.U32 R6, RZ, RZ, R20 ;  /* 0x000000ffff067224 */ /* 0x002fe400078e0014 */
[----:B---3--:R-:W-:Y:S01]  /*318c0*/  IMAD.MOV.U32 R7, RZ, RZ, R14 ;  /* 0x000000ffff077224 */ /* 0x008fe200078e000e */
[----:B------:R-:W-:Y:S06]  /*318d0*/  STL.64 [R1+0x14c8], R28 ;  /* 0x0014c81c01007387 */ /* 0x000fec0000100a00 */
[----:B------:R-:W-:Y:S01]  /*318e0*/  HMMA.16816.F32 R8, R4, R10, R24 ;  /* 0x0000000a0408723c */ /* 0x000fe20000001818 */
[----:B------:R-:W3:Y:S04]  /*318f0*/  LDL.LU.64 R26, [R1+0x1770] ;  /* 0x00177000011a7983 */ /* 0x000ee80000300a00 */
[----:B------:R-:W3:-:S14]  /*31900*/  LDL.LU.64 R24, [R1+0x1768] ;  /* 0x0017680001187983 */ /* 0x000edc0000300a00 */
[----:B------:R0:W-:Y:S04]  /*31910*/  STL.64 [R1+0x1718], R8 ;  /* 0x0017180801007387 */ /* 0x0001e80000100a00 */
[----:B------:R1:W-:Y:S04]  /*31920*/  STL.64 [R1+0x1700], R10 ;  /* 0x0017000a01007387 */ /* 0x0003e80000100a00 */
[----:B0-----:R-:W4:Y:S04]  /*31930*/  LDL.LU R8, [R1+0x300] ;  /* 0x0003000001087983 */ /* 0x001f280000300800 */
[----:B------:R-:W4:Y:S04]  /*31940*/  LDL.LU R9, [R1+0x304] ;  /* 0x0003040001097983 */ /* 0x000f280000300800 */
[----:B-1----:R-:W4:Y:S04]  /*31950*/  LDL.LU R10, [R1+0x308] ;  /* 0x00030800010a7983 */ /* 0x002f280000300800 */
[----:B------:R-:W4:Y:S01]  /*31960*/  LDL.LU R11, [R1+0x30c] ;  /* 0x00030c00010b7983 */ /* 0x000f220000300800 */
[----:B---3--:R-:W-:Y:S03]  /*31970*/  HMMA.16816.F32 R4, R4, R22, R24 ;  /* 0x000000160404723c */ /* 0x008fe60000001818 */
[----:B------:R-:W4:-:S15]  /*31980*/  LDL.LU.64 R26, [R1+0x1760] ;  /* 0x00176000011a7983 */ /* 0x000f1e0000300a00 */
[----:B------:R-:W-:Y:S01]  /*31990*/  NOP ;  /* 0x0000000000007918 */ /* 0x000fe20000000000 */
        /* <DEDUP_REMOVED lines=8> */
[C---:B----4-:R-:W-:Y:S01]  /*31a20*/  HMMA.16816.F32 R24, R4.reuse, R26, R8 ;  /* 0x0000001a0418723c */ /* 0x050fe20000001808 */
[----:B------:R-:W3:Y:S04]  /*31a30*/  LDL.LU R10, [R1+0x1a0] ;  /* 0x0001a000010a7983 */ /* 0x000ee80000300800 */
[----:B------:R-:W3:Y:S04]  /*31a40*/  LDL.LU R11, [R1+0x1a4] ;  /* 0x0001a400010b7983 */ /* 0x000ee80000300800 */
[----:B---3--:R0:W-:Y:S04]  /*31a50*/  STL.64 [R1+0x1758], R10 ;  /* 0x0017580a01007387 */ /* 0x0081e80000100a00 */
[----:B------:R-:W2:Y:S04]  /*31a60*/  LDL.LU R8, [R1+0x2f0] ;  /* 0x0002f00001087983 */ /* 0x000ea80000300800 */
[----:B------:R-:W2:Y:S04]  /*31a70*/  LDL.LU R9, [R1+0x2f4] ;  /* 0x0002f40001097983 */ /* 0x000ea80000300800 */
[----:B0-----:R-:W2:Y:S04]  /*31a80*/  LDL.LU R10, [R1+0x2f8] ;  /* 0x0002f800010a7983 */ /* 0x001ea80000300800 */
[----:B------:R-:W2:Y:S04]  /*31a90*/  LDL.LU R11, [R1+0x2fc] ;  /* 0x0002fc00010b7983 */ /* 0x000ea80000300800 */
[----:B------:R0:W-:Y:S04]  /*31aa0*/  STL.64 [R1+0x16f0], R26 ;  /* 0x0016f01a01007387 */ /* 0x0001e80000100a00 */
[----:B0-----:R-:W3:Y:S04]  /*31ab0*/  LDL.LU R26, [R1+0x250] ;  /* 0x00025000011a7983 */ /* 0x001ee80000300800 */
[----:B------:R-:W3:Y:S04]  /*31ac0*/  LDL.LU R27, [R1+0x254] ;  /* 0x00025400011b7983 */ /* 0x000ee80000300800 */
[----:B------:R-:W-:Y:S01]  /*31ad0*/  STL.64 [R1+0x16e8], R24 ;  /* 0x0016e81801007387 */ /* 0x000fe20000100a00 */
[----:B--2---:R-:W-:Y:S03]  /*31ae0*/  HMMA.16816.F32 R4, R4, R18, R8 ;  /* 0x000000120404723c */ /* 0x004fe60000001808 */
[----:B------:R-:W2:Y:S04]  /*31af0*/  LDL.LU.64 R10, [R1+0x1758] ;  /* 0x00175800010a7983 */ /* 0x000ea80000300a00 */
[----:B------:R-:W4:Y:S04]  /*31b00*/  LDL.LU R28, [R1+0x1c0] ;  /* 0x0001c000011c7983 */ /* 0x000f280000300800 */
[----:B------:R-:W4:Y:S04]  /*31b10*/  LDL.LU R29, [R1+0x1c4] ;  /* 0x0001c400011d7983 */ /* 0x000f280000300800 */
[----:B------:R-:W5:Y:S04]  /*31b20*/  LDL.LU R8, [R1+0x1b0] ;  /* 0x0001b00001087983 */ /* 0x000f680000300800 */
[----:B------:R-:W5:Y:S04]  /*31b30*/  LDL.LU R9, [R1+0x1b4] ;  /* 0x0001b40001097983 */ /* 0x000f680000300800 */
[----:B--2---:R-:W-:Y:S04]  /*31b40*/  STL.64 [R1+0x1738], R10 ;  /* 0x0017380a01007387 */ /* 0x004fe80000100a00 */
[----:B-----5:R0:W-:Y:S04]  /*31b50*/  STL.64 [R1+0x1730], R8 ;  /* 0x0017300801007387 */ /* 0x0201e80000100a00 */
[----:B0-----:R-:W2:Y:S04]  /*31b60*/  LDL.LU R8, [R1+0x2d0] ;  /* 0x0002d00001087983 */ /* 0x001ea80000300800 */
[----:B------:R-:W2:Y:S04]  /*31b70*/  LDL.LU R9, [R1+0x2d4] ;  /* 0x0002d40001097983 */ /* 0x000ea80000300800 */
[----:B------:R-:W5:Y:S04]  /*31b80*/  LDL.LU R10, [R1+0x2d8] ;  /* 0x0002d800010a7983 */ /* 0x000f680000300800 */
[----:B------:R-:W5:Y:S04]  /*31b90*/  LDL.LU R11, [R1+0x2dc] ;  /* 0x0002dc00010b7983 */ /* 0x000f680000300800 */
[----:B-----5:R-:W-:Y:S04]  /*31ba0*/  STL.64 [R1+0x1750], R10 ;  /* 0x0017500a01007387 */ /* 0x020fe80000100a00 */
[----:B--2---:R0:W-:Y:S04]  /*31bb0*/  STL.64 [R1+0x1748], R8 ;  /* 0x0017480801007387 */ /* 0x0041e80000100a00 */
[----:B0-----:R-:W3:Y:S04]  /*31bc0*/  LDL.LU R8, [R1+0x2e0] ;  /* 0x0002e00001087983 */ /* 0x001ee80000300800 */
[----:B------:R-:W3:Y:S04]  /*31bd0*/  LDL.LU R9, [R1+0x2e4] ;  /* 0x0002e40001097983 */ /* 0x000ee80000300800 */
[----:B------:R-:W3:Y:S04]  /*31be0*/  LDL.LU R10, [R1+0x2e8] ;  /* 0x0002e800010a7983 */ /* 0x000ee80000300800 */
[----:B------:R-:W3:Y:S04]  /*31bf0*/  LDL.LU R11, [R1+0x2ec] ;  /* 0x0002ec00010b7983 */ /* 0x000ee80000300800 */
[----:B------:R0:W-:Y:S04]  /*31c00*/  STL.64 [R1+0x16f8], R6 ;  /* 0x0016f80601007387 */ /* 0x0001e80000100a00 */
[----:B0-----:R-:W2:Y:S04]  /*31c10*/  LDL.LU R6, [R1+0x2a0] ;  /* 0x0002a00001067983 */ /* 0x001ea80000300800 */
[----:B------:R-:W2:Y:S04]  /*31c20*/  LDL.LU R7, [R1+0x2a4] ;  /* 0x0002a40001077983 */ /* 0x000ea80000300800 */
[----:B--2---:R-:W-:Y:S04]  /*31c30*/  STL.64 [R1+0x1710], R6 ;  /* 0x0017100601007387 */ /* 0x004fe80000100a00 */
[----:B------:R0:W-:Y:S04]  /*31c40*/  STL.64 [R1+0x1708], R4 ;  /* 0x0017080401007387 */ /* 0x0001e80000100a00 */
[----:B0-----:R-:W2:Y:S04]  /*31c50*/  LDL.LU R4, [R1+0x2b0] ;  /* 0x0002b00001047983 */ /* 0x001ea80000300800 */
[----:B------:R-:W2:Y:S04]  /*31c60*/  LDL.LU R5, [R1+0x2b4] ;  /* 0x0002b40001057983 */ /* 0x000ea80000300800 */
[----:B------:R-:W5:Y:S04]  /*31c70*/  LDL.LU R6, [R1+0x2b8] ;  /* 0x0002b80001067983 */ /* 0x000f680000300800 */
[----:B------:R-:W5:Y:S01]  /*31c80*/  LDL.LU R7, [R1+0x2bc] ;  /* 0x0002bc0001077983 */ /* 0x000f620000300800 */
[----:B------:R-:W-:-:S02]  /*31c90*/  IMAD.MOV.U32 R16, RZ, RZ, R2 ;  /* 0x000000ffff107224 */ /* 0x000fc400078e0002 */
[----:B------:R-:W-:Y:S02]  /*31ca0*/  IMAD.MOV.U32 R17, RZ, RZ, R12 ;  /* 0x000000ffff117224 */ /* 0x000fe400078e000c */
[----:B------:R-:W-:Y:S02]  /*31cb0*/  IMAD.MOV.U32 R18, RZ, RZ, R20 ;  /* 0x000000ffff127224 */ /* 0x000fe400078e0014 */
[----:B------:R-:W-:-:S07]  /*31cc0*/  IMAD.MOV.U32 R19, RZ, RZ, R14 ;  /* 0x000000ffff137224 */ /* 0x000fce00078e000e */
[----:B---3--:R-:W-:Y:S01]  /*31cd0*/  HMMA.16816.F32 R24, R16, R26, R8 ;  /* 0x0000001a1018723c */ /* 0x008fe20000001808 */
[----:B-----5:R-:W-:Y:S04]  /*31ce0*/  STL.64 [R1+0x1728], R6 ;  /* 0x0017280601007387 */ /* 0x020fe80000100a00 */
[----:B--2---:R0:W-:Y:S04]  /*31cf0*/  STL.64 [R1+0x1720], R4 ;  /* 0x0017200401007387 */ /* 0x0041e80000100a00 */
[----:B0-----:R-:W2:Y:S04]  /*31d00*/  LDL.LU R4, [R1+0x2c0] ;  /* 0x0002c00001047983 */ /* 0x001ea80000300800 */
[----:B------:R-:W2:Y:S04]  /*31d10*/  LDL.LU R5, [R1+0x2c4] ;  /* 0x0002c40001057983 */ /* 0x000ea80000300800 */
[----:B------:R-:W2:Y:S04]  /*31d20*/  LDL.LU R6, [R1+0x2c8] ;  /* 0x0002c80001067983 */ /* 0x000ea80000300800 */
[----:B------:R-:W2:Y:S04]  /*31d30*/  LDL.LU R7, [R1+0x2cc] ;  /* 0x0002cc0001077983 */ /* 0x000ea80000300800 */
[----:B------:R-:W4:Y:S04]  /*31d40*/  LDL.LU.64 R10, [R1+0x1750] ;  /* 0x00175000010a7983 */ /* 0x000f280000300a00 */
[----:B------:R-:W4:Y:S04]  /*31d50*/  LDL.LU.64 R8, [R1+0x1748] ;  /* 0x0017480001087983 */ /* 0x000f280000300a00 */
[----:B------:R0:W-:Y:S04]  /*31d60*/  STL.64 [R1+0x20], R24 ;  /* 0x0000201801007387 */ /* 0x0001e80000100a00 */
[----:B------:R-:W-:Y:S01]  /*31d70*/  STL [R1+0x2c], R27 ;  /* 0x00002c1b01007387 */ /* 0x000fe20000100800 */
[----:B0-----:R-:W-:-:S03]  /*31d80*/  IMAD.MOV.U32 R24, RZ, RZ, R13 ;  /* 0x000000ffff187224 */ /* 0x001fc600078e000d */
[----:B------:R-:W3:Y:S01]  /*31d90*/  LDL.LU R13, [R1+0x1744] ;  /* 0x00174400010d7983 */ /* 0x000ee20000300800 */
[----:B------:R-:W-:-:S03]  /*31da0*/  IMAD.MOV.U32 R25, RZ, RZ, R3 ;  /* 0x000000ffff197224 */ /* 0x000fc600078e0003 */
[----:B------:R-:W5:Y:S01]  /*31db0*/  LDL.LU R3, [R1+0x1740] ;  /* 0x0017400001037983 */ /* 0x000f620000300800 */
[----:B----4-:R-:W-:Y:S03]  /*31dc0*/  HMMA.16816.F32 R16, R16, R28, R8 ;  /* 0x0000001c1010723c */ /* 0x010fe60000001808 */
[----:B------:R-:W4:Y:S04]  /*31dd0*/  LDL.LU.64 R10, [R1+0x1738] ;  /* 0x00173800010a7983 */ /* 0x000f280000300a00 */
[----:B------:R-:W2:Y:S04]  /*31de0*/  LDL.LU.64 R8, [R1+0x1730] ;  /* 0x0017300001087983 */ /* 0x000ea80000300a00 */
[----:B------:R-:W3:Y:S08]  /*31df0*/  LDL.LU R28, [R1+0x280] ;  /* 0x00028000011c7983 */ /* 0x000ef00000300800 */
[----:B------:R0:W-:Y:S04]  /*31e00*/  STL.64 [R1+0x10], R16 ;  /* 0x0000101001007387 */ /* 0x0001e80000100a00 */
[----:B------:R1:W-:Y:S04]  /*31e10*/  STL.64 [R1+0x18], R18 ;  /* 0x0000181201007387 */ /* 0x0003e80000100a00 */
[----:B------:R-:W3:Y:S01]  /*31e20*/  LDL.LU R29, [R1+0x284] ;  /* 0x00028400011d7983 */ /* 0x000ee20000300800 */
[----:B0-----:R-:W-:-:S02]  /*31e30*/  IMAD.MOV.U32 R16, RZ, RZ, R2 ;  /* 0x000000ffff107224 */ /* 0x001fc400078e0002 */
[----:B------:R-:W-:Y:S02]  /*31e40*/  IMAD.MOV.U32 R17, RZ, RZ, R12 ;  /* 0x000000ffff117224 */ /* 0x000fe400078e000c */
[----:B-1----:R-:W-:Y:S02]  /*31e50*/  IMAD.MOV.U32 R18, RZ, RZ, R20 ;  /* 0x000000ffff127224 */ /* 0x002fe400078e0014 */
[----:B------:R-:W-:-:S07]  /*31e60*/  IMAD.MOV.U32 R19, RZ, RZ, R14 ;  /* 0x000000ffff137224 */ /* 0x000fce00078e000e */
[----:B--2---:R-:W-:Y:S01]  /*31e70*/  HMMA.16816.F32 R16, R16, R8, R4 ;  /* 0x000000081010723c */ /* 0x004fe20000001804 */
[----:B------:R-:W4:Y:S04]  /*31e80*/  LDL.LU.64 R6, [R1+0x1728] ;  /* 0x0017280001067983 */ /* 0x000f280000300a00 */
[----:B------:R-:W4:Y:S04]  /*31e90*/  LDL.LU.64 R4, [R1+0x1720] ;  /* 0x0017200001047983 */ /* 0x000f280000300a00 */
[----:B------:R-:W3:Y:S10]  /*31ea0*/  LDL.LU.64 R8, [R1+0x1718] ;  /* 0x0017180001087983 */ /* 0x000ef40000300a00 */
[----:B------:R0:W-:Y:S04]  /*31eb0*/  STL.64 [R1+0x30], R16 ;  /* 0x0000301001007387 */ /* 0x0001e80000100a00 */
[----:B------:R1:W-:Y:S01]  /*31ec0*/  STL.64 [R1+0x38], R18 ;  /* 0x0000381201007387 */ /* 0x0003e20000100a00 */
[----:B0-----:R-:W-:-:S02]  /*31ed0*/  IMAD.MOV.U32 R16, RZ, RZ, R2 ;  /* 0x000000ffff107224 */ /* 0x001fc400078e0002 */
[----:B------:R-:W-:Y:S02]  /*31ee0*/  IMAD.MOV.U32 R17, RZ, RZ, R12 ;  /* 0x000000ffff117224 */ /* 0x000fe400078e000c */
[----:B-1----:R-:W-:Y:S02]  /*31ef0*/  IMAD.MOV.U32 R18, RZ, RZ, R20 ;  /* 0x000000ffff127224 */ /* 0x002fe400078e0014 */
[----:B------:R-:W-:-:S07]  /*31f00*/  IMAD.MOV.U32 R19, RZ, RZ, R14 ;  /* 0x000000ffff137224 */ /* 0x000fce00078e000e */
[----:B----4-:R-:W-:Y:S01]  /*31f10*/  HMMA.16816.F32 R16, R16, R10, R4 ;  /* 0x0000000a1010723c */ /* 0x010fe20000001804 */
[----:B------:R-:W3:Y:S04]  /*31f20*/  LDL.LU.64 R6, [R1+0x1710] ;  /* 0x0017100001067983 */ /* 0x000ee80000300a00 */
[----:B------:R-:W2:Y:S04]  /*31f30*/  LDL.LU.64 R4, [R1+0x1708] ;  /* 0x0017080001047983 */ /* 0x000ea80000300a00 */
[----:B------:R-:W3:Y:S10]  /*31f40*/  LDL.LU.64 R10, [R1+0x1700] ;  /* 0x00170000010a7983 */ /* 0x000ef40000300a00 */
[----:B------:R-:W-:Y:S04]  /*31f50*/  STL.64 [R1+0x90], R16 ;  /* 0x0000901001007387 */ /* 0x000fe80000100a00 */
[----:B------:R0:W-:Y:S04]  /*31f60*/  STL.64 [R1+0x98], R18 ;  /* 0x0000981201007387 */ /* 0x0001e80000100a00 */
[----:B0-----:R-:W4:Y:S04]  /*31f70*/  LDL.LU R18, [R1+0x290] ;  /* 0x0002900001127983 */ /* 0x001f280000300800 */
[----:B------:R-:W4:Y:S01]  /*31f80*/  LDL.LU R19, [R1+0x294] ;  /* 0x0002940001137983 */ /* 0x000f220000300800 */
[----:B-----5:R-:W-:-:S02]  /*31f90*/  IMAD.MOV.U32 R12, RZ, RZ, R3 ;  /* 0x000000ffff0c7224 */ /* 0x020fc400078e0003 */
[----:B------:R-:W-:Y:S01]  /*31fa0*/  IMAD.MOV.U32 R14, RZ, RZ, R21 ;  /* 0x000000ffff0e7224 */ /* 0x000fe200078e0015 */
[----:B------:R-:W2:Y:S01]  /*31fb0*/  LDL.LU R16, [R1+0x258] ;  /* 0x0002580001107983 */ /* 0x000ea20000300800 */
[----:B------:R-:W-:-:S03]  /*31fc0*/  IMAD.MOV.U32 R22, RZ, RZ, R26 ;  /* 0x000000ffff167224 */ /* 0x000fc600078e001a */
[----:B------:R-:W2:Y:S01]  /*31fd0*/  LDL.LU R17, [R1+0x25c] ;  /* 0x00025c0001117983 */ /* 0x000ea20000300800 */
[----:B------:R-:W-:Y:S02]  /*31fe0*/  IMAD.MOV.U32 R26, RZ, RZ, R23 ;  /* 0x000000ffff1a7224 */ /* 0x000fe400078e0017 */
[----:B------:R-:W-:Y:S01]  /*31ff0*/  IMAD.MOV.U32 R27, RZ, RZ, R0 ;  /* 0x000000ffff1b7224 */ /* 0x000fe200078e0000 */
[----:B---3--:R-:W-:Y:S01]  /*32000*/  HMMA.16816.F32 R8, R12, R6, R8 ;  /* 0x000000060c08723c */ /* 0x008fe20000001808 */
[----:B------:R-:W2:-:S15]  /*32010*/  LDL.LU.64 R6, [R1+0x16f8] ;  /* 0x0016f80001067983 */ /* 0x000e9e0000300a00 */
[----:B------:R-:W-:-:S03]  /*32020*/  NOP ;  /* 0x0000000000007918 */ /* 0x000fc60000000000 */
[----:B------:R0:W-:Y:S01]  /*32030*/  STL.64 [R1+0x80], R8 ;  /* 0x0000800801007387 */ /* 0x0001e20000100a00 */
[----:B------:R-:W-:Y:S02]  /*32040*/  IMAD.MOV.U32 R23, RZ, RZ, R11 ;  /* 0x000000ffff177224 */ /* 0x000fe400078e000b */
[----:B------:R-:W-:Y:S01]  /*32050*/  IMAD.MOV.U32 R11, RZ, RZ, R15 ;  /* 0x000000ffff0b7224 */ /* 0x000fe200078e000f */
[----:B------:R1:W-:Y:S04]  /*32060*/  STL [R1+0x88], R10 ;  /* 0x0000880a01007387 */ /* 0x0003e80000100800 */
[----:B------:R-:W3:Y:S01]  /*32070*/  LDL.LU R2, [R1+0x2a8] ;  /* 0x0002a80001027983 */ /* 0x000ee20000300800 */
[----:B0-----:R-:W-:Y:S02]  /*32080*/  IMAD.MOV.U32 R8, RZ, RZ, R3 ;  /* 0x000000ffff087224 */ /* 0x001fe400078e0003 */
[----:B------:R-:W-:-:S02]  /*32090*/  IMAD.MOV.U32 R9, RZ, RZ, R13 ;  /* 0x000000ffff097224 */ /* 0x000fc400078e000d */
[----:B-1----:R-:W-:-:S07]  /*320a0*/  IMAD.MOV.U32 R10, RZ, RZ, R21 ;  /* 0x000000ffff0a7224 */ /* 0x002fce00078e0015 */
[----:B----4-:R-:W-:Y:S01]  /*320b0*/  HMMA.16816.F32 R8, R8, R18, R24 ;  /* 0x000000120808723c */ /* 0x010fe20000001818 */
[----:B------:R-:W4:Y:S04]  /*320c0*/  LDL.LU.64 R26, [R1+0x16f0] ;  /* 0x0016f000011a7983 */ /* 0x000f280000300a00 */
[----:B------:R-:W4:-:S14]  /*320d0*/  LDL.LU.64 R24, [R1+0x16e8] ;  /* 0x0016e80001187983 */ /* 0x000f1c0000300a00 */
[----:B------:R-:W-:Y:S01]  /*320e0*/  IMAD.MOV.U32 R14, RZ, RZ, R10 ;  /* 0x000000ffff0e7224 */ /* 0x000fe200078e000a */
[----:B------:R0:W-:Y:S01]  /*320f0*/  STL.64 [R1+0x70], R8 ;  /* 0x0000700801007387 */ /* 0x0001e20000100a00 */
[----:B------:R-:W-:Y:S02]  /*32100*/  IMAD.MOV.U32 R12, RZ, RZ, R11 ;  /* 0x000000ffff0c7224 */ /* 0x000fe400078e000b */
[----:B------:R-:W-:Y:S02]  /*32110*/  IMAD.MOV.U32 R10, RZ, RZ, R21 ;  /* 0x000000ffff0a7224 */ /* 0x000fe400078e0015 */
[----:B------:R-:W-:Y:S02]  /*32120*/  IMAD.MOV.U32 R11, RZ, RZ, R15 ;  /* 0x000000ffff0b7224 */ /* 0x000fe400078e000f */
[----:B0-----:R-:W-:Y:S02]  /*32130*/  IMAD.MOV.U32 R8, RZ, RZ, R3 ;  /* 0x000000ffff087224 */ /* 0x001fe400078e0003 */
[----:B------:R-:W-:-:S07]  /*32140*/  IMAD.MOV.U32 R9, RZ, RZ, R13 ;  /* 0x000000ffff097224 */ /* 0x000fce00078e000d */
[----:B----4-:R-:W-:Y:S01]  /*32150*/  HMMA.16816.F32 R8, R8, R28, R24 ;  /* 0x0000001c0808723c */ /* 0x010fe20000001818 */
[----:B------:R-:W4:-:S15]  /*32160*/  LDL.LU R28, [R1+0x288] ;  /* 0x00028800011c7983 */ /* 0x000f1e0000300800 */
[----:B------:R-:W-:-:S03]  /*32170*/  NOP ;  /* 0x0000000000007918 */ /* 0x000fc60000000000 */
[----:B------:R0:W-:Y:S04]  /*32180*/  STL.64 [R1], R8 ;  /* 0x0000000801007387 */ /* 0x0001e80000100a00 */
[----:B------:R1:W-:Y:S04]  /*32190*/  STL.64 [R1+0x8], R10 ;  /* 0x0000080a01007387 */ /* 0x0003e80000100a00 */
[----:B------:R-:W4:Y:S01]  /*321a0*/  LDL.LU R29, [R1+0x28c] ;  /* 0x00028c00011d7983 */ /* 0x000f220000300800 */
[----:B0-----:R-:W-:-:S03]  /*321b0*/  IMAD.MOV.U32 R8, RZ, RZ, R3 ;  /* 0x000000ffff087224 */ /* 0x001fc600078e0003 */
[----:B------:R-:W5:Y:S01]  /*321c0*/  LDL.LU R18, [R1+0x298] ;  /* 0x0002980001127983 */ /* 0x000f620000300800 */
[----:B------:R-:W-:Y:S02]  /*321d0*/  IMAD.MOV.U32 R9, RZ, RZ, R13 ;  /* 0x000000ffff097224 */ /* 0x000fe400078e000d */
[----:B-1----:R-:W-:Y:S01]  /*321e0*/  IMAD.MOV.U32 R10, RZ, RZ, R21 ;  /* 0x000000ffff0a7224 */ /* 0x002fe200078e0015 */
[----:B------:R-:W5:Y:S01]  /*321f0*/  LDL.LU R19, [R1+0x29c] ;  /* 0x00029c0001137983 */ /* 0x000f620000300800 */
[----:B------:R-:W-:-:S03]  /*32200*/  IMAD.MOV.U32 R11, RZ, RZ, R15 ;  /* 0x000000ffff0b7224 */ /* 0x000fc600078e000f */
[----:B------:R-:W4:Y:S04]  /*32210*/  LDL.LU R0, [R1+0x35c] ;  /* 0x00035c0001007983 */ /* 0x000f280000300800 */
[----:B--2---:R-:W-:Y:S01]  /*32220*/  HMMA.16816.F32 R4, R8, R16, R4 ;  /* 0x000000100804723c */ /* 0x004fe20000001804 */
[----:B------:R-:W2:-:S15]  /*32230*/  LDL.LU R26, [R1+0x1a8] ;  /* 0x0001a800011a7983 */ /* 0x000e9e0000300800 */
[----:B------:R-:W-:-:S03]  /*32240*/  NOP ;  /* 0x0000000000007918 */ /* 0x000fc60000000000 */
[----:B------:R-:W-:Y:S04]  /*32250*/  STL.64 [R1+0x60], R4 ;  /* 0x0000600401007387 */ /* 0x000fe80000100a00 */
[----:B------:R-:W-:Y:S04]  /*32260*/  STL.64 [R1+0x68], R6 ;  /* 0x0000680601007387 */ /* 0x000fe80000100a00 */
[----:B---3--:R-:W0:Y:S04]  /*32270*/  LDS.64 R4, [R2+UR7+0x1080] ;  /* 0x0010800702047984 */ /* 0x008e280008000a00 */
[----:B------:R-:W1:Y:S04]  /*32280*/  LDS.64 R6, [R2+UR7+0x1880] ;  /* 0x0018800702067984 */ /* 0x000e680008000a00 */
[----:B------:R-:W2:Y:S04]  /*32290*/  LDL.LU R27, [R1+0x1ac] ;  /* 0x0001ac00011b7983 */ /* 0x000ea80000300800 */
[----:B------:R-:W-:Y:S04]  /*322a0*/  STL [R1+0x16e4], R23 ;  /* 0x0016e41701007387 */ /* 0x000fe80000100800 */
[----:B------:R3:W-:Y:S04]  /*322b0*/  STL [R1+0x16e0], R21 ;  /* 0x0016e01501007387 */ /* 0x0007e80000100800 */
[----:B------:R-:W5:Y:S04]  /*322c0*/  LDL.LU R20, [R1+0x20] ;  /* 0x0000200001147983 */ /* 0x000f680000300800 */
[----:B---3--:R-:W5:Y:S04]  /*322d0*/  LDL.LU R21, [R1+0x24] ;  /* 0x0000240001157983 */ /* 0x008f680000300800 */
[----:B------:R-:W5:Y:S04]  /*322e0*/  LDL.LU R23, [R1+0x2c] ;  /* 0x00002c0001177983 */ /* 0x000f680000300800 */
[----:B0-----:R-:W-:Y:S04]  /*322f0*/  STL [R1+0x164c], R5 ;  /* 0x00164c0501007387 */ /* 0x001fe80000100800 */
[----:B-1----:R-:W-:Y:S04]  /*32300*/  STL [R1+0x1650], R7 ;  /* 0x0016500701007387 */ /* 0x002fe80000100800 */
[----:B------:R-:W-:Y:S04]  /*32310*/  STL [R1+0x16cc], R6 ;  /* 0x0016cc0601007387 */ /* 0x000fe80000100800 */
[----:B------:R0:W-:Y:S04]  /*32320*/  STL [R1+0x16c8], R4 ;  /* 0x0016c80401007387 */ /* 0x0001e80000100800 */
[----:B0-----:R-:W3:Y:S04]  /*32330*/  LDL.LU R4, [R1+0x30] ;  /* 0x0000300001047983 */ /* 0x001ee80000300800 */
[----:B------:R-:W3:Y:S04]  /*32340*/  LDL.LU R5, [R1+0x34] ;  /* 0x0000340001057983 */ /* 0x000ee80000300800 */
[----:B------:R-:W2:Y:S04]  /*32350*/  LDL.LU R6, [R1+0x38] ;  /* 0x0000380001067983 */ /* 0x000ea80000300800 */
[----:B------:R-:W2:Y:S04]  /*32360*/  LDL.LU R7, [R1+0x3c] ;  /* 0x00003c0001077983 */ /* 0x000ea80000300800 */
[----:B----4-:R-:W0:Y:S04]  /*32370*/  LDS.64 R24, [R0+UR7+0x1080] ;  /* 0x0010800700187984 */ /* 0x010e280008000a00 */
[----:B------:R-:W1:Y:S01]  /*32380*/  LDS.64 R16, [R0+UR7+0x1880] ;  /* 0x0018800700107984 */ /* 0x000e620008000a00 */
[----:B-----5:R-:W-:Y:S03]  /*32390*/  HMMA.16816.F32 R8, R8, R18, R20 ;  /* 0x000000120808723c */ /* 0x020fe60000001814 */
[----:B--2---:R-:W-:Y:S04]  /*323a0*/  STL.64 [R1+0x16d8], R6 ;  /* 0x0016d80601007387 */ /* 0x004fe80000100a00 */
[----:B---3--:R2:W-:Y:S04]  /*323b0*/  STL.64 [R1+0x16d0], R4 ;  /* 0x0016d00401007387 */ /* 0x0085e80000100a00 */
[----:B--2---:R-:W2:Y:S04]  /*323c0*/  LDL.LU R4, [R1+0x10] ;  /* 0x0000100001047983 */ /* 0x004ea80000300800 */
[----:B------:R-:W2:Y:S04]  /*323d0*/  LDL.LU R5, [R1+0x14] ;  /* 0x0000140001057983 */ /* 0x000ea80000300800 */
[----:B------:R-:W2:Y:S04]  /*323e0*/  LDL.LU R6, [R1+0x18] ;  /* 0x0000180001067983 */ /* 0x000ea80000300800 */
[----:B------:R-:W2:Y:S04]  /*323f0*/  LDL.LU R7, [R1+0x1c] ;  /* 0x00001c0001077983 */ /* 0x000ea80000300800 */
[----:B0-----:R-:W-:Y:S04]  /*32400*/  STL [R1+0x1654], R25 ;  /* 0x0016541901007387 */ /* 0x001fe80000100800 */
[----:B------:R0:W-:Y:S04]  /*32410*/  STL [R1+0x16bc], R24 ;  /* 0x0016bc1801007387 */ /* 0x0001e80000100800 */
[----:B-1----:R-:W-:Y:S04]  /*32420*/  STL [R1+0x1658], R17 ;  /* 0x0016581101007387 */ /* 0x002fe80000100800 */
[----:B------:R-:W3:Y:S04]  /*32430*/  LDL.LU R23, [R1+0x16e4] ;  /* 0x0016e40001177983 */ /* 0x000ee80000300800 */
[----:B------:R-:W4:Y:S04]  /*32440*/  LDL.LU R21, [R1+0x16e0] ;  /* 0x0016e00001157983 */ /* 0x000f280000300800 */
[----:B0-----:R-:W5:Y:S04]  /*32450*/  LDL.LU R24, [R1+0x198] ;  /* 0x0001980001187983 */ /* 0x001f680000300800 */
[----:B------:R0:W-:Y:S04]  /*32460*/  STL.64 [R1+0x50], R8 ;  /* 0x0000500801007387 */ /* 0x0001e80000100a00 */
[----:B------:R1:W-:Y:S04]  /*32470*/  STL.64 [R1+0x58], R10 ;  /* 0x0000580a01007387 */ /* 0x0003e80000100a00 */
[----:B------:R-:W5:Y:S01]  /*32480*/  LDL.LU R25, [R1+0x19c] ;  /* 0x00019c0001197983 */ /* 0x000f620000300800 */
[----:B0-----:R-:W-:-:S02]  /*32490*/  IMAD.MOV.U32 R8, RZ, RZ, R3 ;  /* 0x000000ffff087224 */ /* 0x001fc400078e0003 */
[----:B------:R-:W-:Y:S02]  /*324a0*/  IMAD.MOV.U32 R9, RZ, RZ, R13 ;  /* 0x000000ffff097224 */ /* 0x000fe400078e000d */
[----:B-1----:R-:W-:Y:S02]  /*324b0*/  IMAD.MOV.U32 R11, RZ, RZ, R15 ;  /* 0x000000ffff0b7224 */ /* 0x002fe400078e000f */
[----:B----4-:R-:W-:-:S07]  /*324c0*/  IMAD.MOV.U32 R10, RZ, RZ, R21 ;  /* 0x000000ffff0a7224 */ /* 0x010fce00078e0015 */
[----:B--2---:R-:W-:Y:S01]  /*324d0*/  HMMA.16816.F32 R8, R8, R28, R4 ;  /* 0x0000001c0808723c */ /* 0x004fe20000001804 */
[----:B------:R-:W2:Y:S04]  /*324e0*/  LDL.LU.64 R6, [R1+0x16d8] ;  /* 0x0016d80001067983 */ /* 0x000ea80000300a00 */
[----:B------:R-:W2:Y:S04]  /*324f0*/  LDL.LU.64 R4, [R1+0x16d0] ;  /* 0x0016d00001047983 */ /* 0x000ea80000300a00 */
[----:B------:R-:W3:Y:S04]  /*32500*/  LDL.LU R28, [R1+0x190] ;  /* 0x00019000011c7983 */ /* 0x000ee80000300800 */
[----:B------:R-:W3:Y:S06]  /*32510*/  LDL.LU R29, [R1+0x194] ;  /* 0x00019400011d7983 */ /* 0x000eec0000300800 */
[----:B------:R-:W-:-:S02]  /*32520*/  IMAD.MOV.U32 R22, RZ, RZ, R8 ;  /* 0x000000ffff167224 */ /* 0x000fc400078e0008 */
[----:B------:R-:W-:Y:S02]  /*32530*/  IMAD.MOV.U32 R20, RZ, RZ, R9 ;  /* 0x000000ffff147224 */ /* 0x000fe400078e0009 */
[----:B------:R-:W-:Y:S02]  /*32540*/  IMAD.MOV.U32 R18, RZ, RZ, R10 ;  /* 0x000000ffff127224 */ /* 0x000fe400078e000a */
[----:B------:R-:W-:Y:S02]  /*32550*/  IMAD.MOV.U32 R2, RZ, RZ, R11 ;  /* 0x000000ffff027224 */ /* 0x000fe400078e000b */
[----:B------:R-:W-:Y:S02]  /*32560*/  IMAD.MOV.U32 R8, RZ, RZ, R3 ;  /* 0x000000ffff087224 */ /* 0x000fe400078e0003 */
[----:B------:R-:W-:Y:S02]  /*32570*/  IMAD.MOV.U32 R9, RZ, RZ, R13 ;  /* 0x000000ffff097224 */ /* 0x000fe400078e000d */
[----:B------:R-:W-:-:S02]  /*32580*/  IMAD.MOV.U32 R10, RZ, RZ, R21 ;  /* 0x000000ffff0a7224 */ /* 0x000fc400078e0015 */
[----:B------:R-:W-:Y:S01]  /*32590*/  IMAD.MOV.U32 R11, RZ, RZ, R15 ;  /* 0x000000ffff0b7224 */ /* 0x000fe200078e000f */
[----:B------:R-:W-:Y:S06]  /*325a0*/  STL [R1+0x1688], R22 ;  /* 0x0016881601007387 */ /* 0x000fec0000100800 */
[----:B--2---:R-:W-:Y:S01]  /*325b0*/  HMMA.16816.F32 R8, R8, R26, R4 ;  /* 0x0000001a0808723c */ /* 0x004fe20000001804 */
[----:B------:R-:W2:Y:S04]  /*325c0*/  LDL.LU R6, [R1+0x16cc] ;  /* 0x0016cc0001067983 */ /* 0x000ea80000300800 */
[----:B------:R-:W4:Y:S04]  /*325d0*/  LDL.LU R4, [R1+0x16c8] ;  /* 0x0016c80001047983 */ /* 0x000f280000300800 */
[----:B------:R-:W2:Y:S04]  /*325e0*/  LDL.LU R26, [R1+0x188] ;  /* 0x00018800011a7983 */ /* 0x000ea80000300800 */
[----:B------:R-:W2:Y:S06]  /*325f0*/  LDL.LU R27, [R1+0x18c] ;  /* 0x00018c00011b7983 */ /* 0x000eac0000300800 */
[----:B------:R-:W-:-:S05]  /*32600*/  IMAD.MOV.U32 R19, RZ, RZ, R11 ;  /* 0x000000ffff137224 */ /* 0x000fca00078e000b */
[----:B------:R-:W-:Y:S04]  /*32610*/  STL [R1+0x1668], R19 ;  /* 0x0016681301007387 */ /* 0x000fe80000100800 */
[----:B------:R-:W-:Y:S04]  /*32620*/  STL [R1+0x16c4], R18 ;  /* 0x0016c41201007387 */ /* 0x000fe80000100800 */
[----:B------:R0:W-:Y:S04]  /*32630*/  STL [R1+0x16c0], R16 ;  /* 0x0016c01001007387 */ /* 0x0001e80000100800 */
[----:B0-----:R-:W5:Y:S04]  /*32640*/  LDL.LU R16, [R1+0x90] ;  /* 0x0000900001107983 */ /* 0x001f680000300800 */
[----:B------:R-:W5:Y:S04]  /*32650*/  LDL.LU R17, [R1+0x94] ;  /* 0x0000940001117983 */ /* 0x000f680000300800 */
[----:B------:R-:W5:Y:S04]  /*32660*/  LDL.LU R18, [R1+0x98] ;  /* 0x0000980001127983 */ /* 0x000f680000300800 */
[----:B------:R-:W5:Y:S01]  /*32670*/  LDL.LU R19, [R1+0x9c] ;  /* 0x00009c0001137983 */ /* 0x000f620000300800 */
[----:B------:R-:W-:-:S02]  /*32680*/  IMAD.MOV.U32 R0, RZ, RZ, R10 ;  /* 0x000000ffff007224 */ /* 0x000fc400078e000a */
[----:B------:R-:W-:Y:S02]  /*32690*/  IMAD.MOV.U32 R5, RZ, RZ, R9 ;  /* 0x000000ffff057224 */ /* 0x000fe400078e0009 */
[----:B------:R-:W-:Y:S01]  /*326a0*/  IMAD.MOV.U32 R7, RZ, RZ, R8 ;  /* 0x000000ffff077224 */ /* 0x000fe200078e0008 */
[----:B------:R-:W-:Y:S01]  /*326b0*/  STL [R1+0x1664], R0 ;  /* 0x0016640001007387 */ /* 0x000fe20000100800 */
[----:B------:R-:W-:Y:S02]  /*326c0*/  IMAD.MOV.U32 R8, RZ, RZ, R3 ;  /* 0x000000ffff087224 */ /* 0x000fe400078e0003 */
[----:B------:R-:W-:Y:S02]  /*326d0*/  IMAD.MOV.U32 R9, RZ, RZ, R13 ;  /* 0x000000ffff097224 */ /* 0x000fe400078e000d */
[----:B------:R-:W-:Y:S02]  /*326e0*/  IMAD.MOV.U32 R10, RZ, RZ, R21 ;  /* 0x000000ffff0a7224 */ /* 0x000fe400078e0015 */
[----:B------:R-:W-:Y:S01]  /*326f0*/  IMAD.MOV.U32 R11, RZ, RZ, R15 ;  /* 0x000000ffff0b7224 */ /* 0x000fe200078e000f */
[----:B------:R-:W-:Y:S04]  /*32700*/  STL [R1+0x1660], R5 ;  /* 0x0016600501007387 */ /* 0x000fe80000100800 */
[----:B------:R-:W-:Y:S04]  /*32710*/  STL [R1+0x165c], R7 ;  /* 0x00165c0701007387 */ /* 0x000fe80000100800 */
[----:B------:R0:W-:Y:S04]  /*32720*/  STL [R1+0x16b8], R20 ;  /* 0x0016b81401007387 */ /* 0x0001e80000100800 */
[----:B0-----:R-:W3:Y:S04]  /*32730*/  LDL.LU R20, [R1+0x80] ;  /* 0x0000800001147983 */ /* 0x001ee80000300800 */
[----:B------:R-:W3:Y:S04]  /*32740*/  LDL.LU R21, [R1+0x84] ;  /* 0x0000840001157983 */ /* 0x000ee80000300800 */
[----:B------:R-:W3:Y:S01]  /*32750*/  LDL.LU R22, [R1+0x88] ;  /* 0x0000880001167983 */ /* 0x000ee20000300800 */
[----:B-----5:R-:W-:Y:S03]  /*32760*/  HMMA.16816.F32 R8, R8, R24, R16 ;  /* 0x000000180808723c */ /* 0x020fe60000001810 */
[----:B------:R-:W5:Y:S04]  /*32770*/  LDL.LU R18, [R1+0x16c4] ;  /* 0x0016c40001127983 */ /* 0x000f680000300800 */
[----:B------:R-:W3:Y:S04]  /*32780*/  LDL.LU R16, [R1+0x16c0] ;  /* 0x0016c00001107983 */ /* 0x000ee80000300800 */
[----:B------:R-:W5:Y:S08]  /*32790*/  LDL.LU R24, [R1+0x16bc] ;  /* 0x0016bc0001187983 */ /* 0x000f700000300800 */
[----:B------:R0:W-:Y:S04]  /*327a0*/  STL [R1+0x1670], R8 ;  /* 0x0016700801007387 */ /* 0x0001e80000100800 */
[----:B------:R1:W-:Y:S04]  /*327b0*/  STL [R1+0x166c], R9 ;  /* 0x00166c0901007387 */ /* 0x0003e80000100800 */
[----:B0-----:R-:W5:Y:S04]  /*327c0*/  LDL.LU R8, [R1+0x180] ;  /* 0x0001800001087983 */ /* 0x001f680000300800 */
[----:B-1----:R-:W5:Y:S01]  /*327d0*/  LDL.LU R9, [R1+0x184] ;  /* 0x0001840001097983 */ /* 0x002f620000300800 */
[----:B--2---:R-:W-:-:S03]  /*327e0*/  IMAD.MOV.U32 R13, RZ, RZ, R6 ;  /* 0x000000ffff0d7224 */ /* 0x004fc600078e0006 */
[----:B------:R0:W-:Y:S02]  /*327f0*/  STL.64 [R1+0x1630], R10 ;  /* 0x0016300a01007387 */ /* 0x0001e40000100a00 */
[----:B0-----:R-:W-:Y:S02]  /*32800*/  IMAD.MOV.U32 R10, RZ, RZ, R14 ;  /* 0x000000ffff0a7224 */ /* 0x001fe400078e000e */
[----:B------:R-:W-:Y:S02]  /*32810*/  IMAD.MOV.U32 R11, RZ, RZ, R12 ;  /* 0x000000ffff0b7224 */ /* 0x000fe400078e000c */
[----:B----4-:R-:W-:Y:S02]  /*32820*/  IMAD.MOV.U32 R12, RZ, RZ, R4 ;  /* 0x000000ffff0c7224 */ /* 0x010fe400078e0004 */
[----:B---3--:R-:W-:Y:S02]  /*32830*/  IMAD.MOV.U32 R15, RZ, RZ, R16 ;  /* 0x000000ffff0f7224 */ /* 0x008fe400078e0010 */
[----:B-----5:R-:W-:-:S07]  /*32840*/  IMAD.MOV.U32 R14, RZ, RZ, R24 ;  /* 0x000000ffff0e7224 */ /* 0x020fce00078e0018 */
[----:B------:R-:W-:Y:S01]  /*32850*/  HMMA.16816.F32 R12, R12, R28, R20 ;  /* 0x0000001c0c0c723c */ /* 0x000fe20000001814 */
[----:B------:R0:W-:Y:S04]  /*32860*/  STL.64 [R1+0x16b0], R8 ;  /* 0x0016b00801007387 */ /* 0x0001e80000100a00 */
[----:B0-----:R-:W2:Y:S04]  /*32870*/  LDL.LU R8, [R1+0x70] ;  /* 0x0000700001087983 */ /* 0x001ea80000300800 */
[----:B------:R-:W2:Y:S04]  /*32880*/  LDL.LU R9, [R1+0x74] ;  /* 0x0000740001097983 */ /* 0x000ea80000300800 */
[----:B------:R-:W3:Y:S06]  /*32890*/  LDL.LU R20, [R1+0x16b8] ;  /* 0x0016b80001147983 */ /* 0x000eec0000300800 */
[----:B------:R0:W-:Y:S04]  /*328a0*/  STL.64 [R1+0x20], R12 ;  /* 0x0000200c01007387 */ /* 0x0001e80000100a00 */
[----:B------:R-:W4:Y:S04]  /*328b0*/  LDL.LU R28, [R1+0x170] ;  /* 0x00017000011c7983 */ /* 0x000f280000300800 */
[----:B------:R-:W4:Y:S04]  /*328c0*/  LDL.LU R29, [R1+0x174] ;  /* 0x00017400011d7983 */ /* 0x000f280000300800 */
[----:B------:R-:W5:Y:S04]  /*328d0*/  LDL.LU R22, [R1+0x178] ;  /* 0x0001780001167983 */ /* 0x000f680000300800 */
[----:B------:R-:W5:Y:S01]  /*328e0*/  LDL.LU R23, [R1+0x17c] ;  /* 0x00017c0001177983 */ /* 0x000f620000300800 */
[----:B------:R-:W-:-:S02]  /*328f0*/  IMAD.MOV.U32 R17, RZ, RZ, R14 ;  /* 0x000000ffff117224 */ /* 0x000fc400078e000e */
[----:B------:R-:W-:Y:S02]  /*32900*/  IMAD.MOV.U32 R25, RZ, RZ, R15 ;  /* 0x000000ffff197224 */ /* 0x000fe400078e000f */
[----:B0-----:R-:W-:Y:S02]  /*32910*/  IMAD.MOV.U32 R12, RZ, RZ, R4 ;  /* 0x000000ffff0c7224 */ /* 0x001fe400078e0004 */
[----:B------:R-:W-:Y:S02]  /*32920*/  IMAD.MOV.U32 R13, RZ, RZ, R6 ;  /* 0x000000ffff0d7224 */ /* 0x000fe400078e0006 */
[----:B------:R-:W-:Y:S02]  /*32930*/  IMAD.MOV.U32 R14, RZ, RZ, R24 ;  /* 0x000000ffff0e7224 */ /* 0x000fe400078e0018 */
[----:B------:R-:W-:-:S07]  /*32940*/  IMAD.MOV.U32 R15, RZ, RZ, R16 ;  /* 0x000000ffff0f7224 */ /* 0x000fce00078e0010 */
[----:B--2---:R-:W-:Y:S01]  /*32950*/  HMMA.16816.F32 R12, R12, R26, R8 ;  /* 0x0000001a0c0c723c */ /* 0x004fe20000001808 */
[----:B-----5:R-:W-:Y:S04]  /*32960*/  STL.64 [R1+0x16a8], R22 ;  /* 0x0016a81601007387 */ /* 0x020fe80000100a00 */
[----:B---3--:R0:W-:Y:S04]  /*32970*/  STL [R1+0x16a0], R20 ;  /* 0x0016a01401007387 */ /* 0x0081e80000100800 */
[----:B0-----:R-:W2:Y:S04]  /*32980*/  LDL.LU R20, [R1] ;  /* 0x0000000001147983 */ /* 0x001ea80000300800 */
[----:B------:R-:W2:Y:S04]  /*32990*/  LDL.LU R21, [R1+0x4] ;  /* 0x0000040001157983 */ /* 0x000ea80000300800 */
[----:B------:R-:W2:Y:S04]  /*329a0*/  LDL.LU R22, [R1+0x8] ;  /* 0x0000080001167983 */ /* 0x000ea80000300800 */
[----:B------:R-:W2:Y:S04]  /*329b0*/  LDL.LU R23, [R1+0xc] ;  /* 0x00000c0001177983 */ /* 0x000ea80000300800 */
[----:B------:R-:W-:Y:S04]  /*329c0*/  STL [R1+0x1678], R25 ;  /* 0x0016781901007387 */ /* 0x000fe80000100800 */
[----:B------:R-:W-:Y:S04]  /*329d0*/  STL [R1+0x1674], R17 ;  /* 0x0016741101007387 */ /* 0x000fe80000100800 */
[----:B------:R-:W2:Y:S01]  /*329e0*/  LDL.LU.64 R8, [R1+0x16b0] ;  /* 0x0016b00001087983 */ /* 0x000ea20000300a00 */
[----:B------:R-:W-:-:S02]  /*329f0*/  IMAD.MOV.U32 R19, RZ, RZ, R12 ;  /* 0x000000ffff137224 */ /* 0x000fc400078e000c */
[----:B------:R-:W-:Y:S01]  /*32a00*/  IMAD.MOV.U32 R0, RZ, RZ, R13 ;  /* 0x000000ffff007224 */ /* 0x000fe200078e000d */
[----:B------:R-:W3:Y:S01]  /*32a10*/  LDL.LU R26, [R1+0x168] ;  /* 0x00016800011a7983 */ /* 0x000ee20000300800 */
[----:B------:R-:W-:Y:S02]  /*32a20*/  IMAD.MOV.U32 R5, RZ, RZ, R14 ;  /* 0x000000ffff057224 */ /* 0x000fe400078e000e */
[----:B------:R-:W-:Y:S01]  /*32a30*/  IMAD.MOV.U32 R7, RZ, RZ, R15 ;  /* 0x000000ffff077224 */ /* 0x000fe200078e000f */
[----:B------:R-:W3:Y:S01]  /*32a40*/  LDL.LU R27, [R1+0x16c] ;  /* 0x00016c00011b7983 */ /* 0x000ee20000300800 */
[----:B------:R-:W-:Y:S02]  /*32a50*/  IMAD.MOV.U32 R12, RZ, RZ, R4 ;  /* 0x000000ffff0c7224 */ /* 0x000fe400078e0004 */
[----:B------:R-:W-:Y:S02]  /*32a60*/  IMAD.MOV.U32 R13, RZ, RZ, R6 ;  /* 0x000000ffff0d7224 */ /* 0x000fe400078e0006 */
[----:B------:R-:W-:-:S02]  /*32a70*/  IMAD.MOV.U32 R14, RZ, RZ, R24 ;  /* 0x000000ffff0e7224 */ /* 0x000fc400078e0018 */
[----:B------:R-:W-:-:S07]  /*32a80*/  IMAD.MOV.U32 R15, RZ, RZ, R16 ;  /* 0x000000ffff0f7224 */ /* 0x000fce00078e0010 */
[----:B--2---:R-:W-:Y:S01]  /*32a90*/  HMMA.16816.F32 R12, R12, R8, R20 ;  /* 0x000000080c0c723c */ /* 0x004fe20000001814 */
[----:B------:R-:W2:Y:S04]  /*32aa0*/  LDL.LU.64 R22, [R1+0x16a8] ;  /* 0x0016a80001167983 */ /* 0x000ea80000300a00 */
[----:B------:R-:W5:-:S14]  /*32ab0*/  LDL.LU R20, [R1+0x16a0] ;  /* 0x0016a00001147983 */ /* 0x000f5c0000300800 */
[----:B------:R-:W-:Y:S02]  /*32ac0*/  IMAD.MOV.U32 R8, RZ, RZ, R14 ;  /* 0x000000ffff087224 */ /* 0x000fe400078e000e */
[----:B------:R-:W-:-:S05]  /*32ad0*/  IMAD.MOV.U32 R9, RZ, RZ, R15 ;  /* 0x000000ffff097224 */ /* 0x000fca00078e000f */
[----:B------:R0:W-:Y:S04]  /*32ae0*/  STL.64 [R1+0x1680], R8 ;  /* 0x0016800801007387 */ /* 0x0001e80000100a00 */
[----:B0-----:R-:W2:Y:S04]  /*32af0*/  LDL.LU R8, [R1+0x50] ;  /* 0x0000500001087983 */ /* 0x001ea80000300800 */
[----:B------:R-:W2:Y:S04]  /*32b00*/  LDL.LU R9, [R1+0x54] ;  /* 0x0000540001097983 */ /* 0x000ea80000300800 */
[----:B------:R-:W2:Y:S04]  /*32b10*/  LDL.LU R10, [R1+0x58] ;  /* 0x00005800010a7983 */ /* 0x000ea80000300800 */
[----:B------:R-:W2:Y:S01]  /*32b20*/  LDL.LU R11, [R1+0x5c] ;  /* 0x00005c00010b7983 */ /* 0x000ea20000300800 */
[----:B------:R-:W-:-:S02]  /*32b30*/  IMAD.MOV.U32 R25, RZ, RZ, R12 ;  /* 0x000000ffff197224 */ /* 0x000fc400078e000c */
[----:B------:R-:W-:Y:S01]  /*32b40*/  IMAD.MOV.U32 R17, RZ, RZ, R13 ;  /* 0x000000ffff117224 */ /* 0x000fe200078e000d */
[----:B--2---:R-:W-:Y:S04]  /*32b50*/  STL.64 [R1+0x1698], R10 ;  /* 0x0016980a01007387 */ /* 0x004fe80000100a00 */
[----:B------:R0:W-:Y:S04]  /*32b60*/  STL.64 [R1+0x1690], R8 ;  /* 0x0016900801007387 */ /* 0x0001e80000100a00 */
[----:B0-----:R-:W2:Y:S04]  /*32b70*/  LDL.LU R8, [R1+0x60] ;  /* 0x0000600001087983 */ /* 0x001ea80000300800 */
[----:B------:R-:W2:Y:S04]  /*32b80*/  LDL.LU R9, [R1+0x64] ;  /* 0x0000640001097983 */ /* 0x000ea80000300800 */
[----:B------:R-:W2:Y:S04]  /*32b90*/  LDL.LU R10, [R1+0x68] ;  /* 0x00006800010a7983 */ /* 0x000ea80000300800 */
[----:B------:R-:W2:Y:S01]  /*32ba0*/  LDL.LU R11, [R1+0x6c] ;  /* 0x00006c00010b7983 */ /* 0x000ea20000300800 */
[----:B------:R-:W-:-:S02]  /*32bb0*/  IMAD.MOV.U32 R12, RZ, RZ, R4 ;  /* 0x000000ffff0c7224 */ /* 0x000fc400078e0004 */
[----:B------:R-:W-:Y:S02]  /*32bc0*/  IMAD.MOV.U32 R13, RZ, RZ, R6 ;  /* 0x000000ffff0d7224 */ /* 0x000fe400078e0006 */
[----:B------:R-:W-:Y:S02]  /*32bd0*/  IMAD.MOV.U32 R14, RZ, RZ, R24 ;  /* 0x000000ffff0e7224 */ /* 0x000fe400078e0018 */
[----:B------:R-:W-:-:S07]  /*32be0*/  IMAD.MOV.U32 R15, RZ, RZ, R16 ;  /* 0x000000ffff0f7224 */ /* 0x000fce00078e0010 */
[----:B--2---:R-:W-:Y:S01]  /*32bf0*/  HMMA.16816.F32 R12, R12, R22, R8 ;  /* 0x000000160c0c723c */ /* 0x004fe20000001808 */
[----:B------:R-:W4:Y:S04]  /*32c00*/  LDL.LU.64 R10, [R1+0x1698] ;  /* 0x00169800010a7983 */ /* 0x000f280000300a00 */
[----:B------:R-:W4:Y:S04]  /*32c10*/  LDL.LU.64 R8, [R1+0x1690] ;  /* 0x0016900001087983 */ /* 0x000f280000300a00 */
[----:B------:R-:W2:Y:S01]  /*32c20*/  LDL.LU R22, [R1+0x1688] ;  /* 0x0016880001167983 */ /* 0x000ea20000300800 */
[----:B------:R-:W-:-:S02]  /*32c30*/  IMAD.MOV.U32 R21, RZ, RZ, R6 ;  /* 0x000000ffff157224 */ /* 0x000fc400078e0006 */
[----:B------:R-:W-:-:S07]  /*32c40*/  IMAD.MOV.U32 R23, RZ, RZ, R16 ;  /* 0x000000ffff177224 */ /* 0x000fce00078e0010 */
[----:B------:R-:W-:Y:S04]  /*32c50*/  STL.64 [R1+0x1608], R14 ;  /* 0x0016080e01007387 */ /* 0x000fe80000100a00 */
[----:B------:R5:W-:Y:S02]  /*32c60*/  STL.64 [R1+0x1600], R12 ;  /* 0x0016000c01007387 */ /* 0x000be40000100a00 */
[----:B-----5:R-:W-:Y:S02]  /*32c70*/  IMAD.MOV.U32 R13, RZ, RZ, R20 ;  /* 0x000000ffff0d7224 */ /* 0x020fe400078e0014 */
[----:B------:R-:W-:Y:S02]  /*32c80*/  IMAD.MOV.U32 R20, RZ, RZ, R4 ;  /* 0x000000ffff147224 */ /* 0x000fe400078e0004 */
[----:B--2---:R-:W-:-:S02]  /*32c90*/  IMAD.MOV.U32 R12, RZ, RZ, R22 ;  /* 0x000000ffff0c7224 */ /* 0x004fc400078e0016 */
[----:B------:R-:W-:-:S07]  /*32ca0*/  IMAD.MOV.U32 R22, RZ, RZ, R24 ;  /* 0x000000ffff167224 */ /* 0x000fce00078e0018 */
[----:B----4-:R-:W-:Y:S01]  /*32cb0*/  HMMA.16816.F32 R20, R20, R28, R8 ;  /* 0x0000001c1414723c */ /* 0x010fe20000001808 */
[----:B------:R-:W2:Y:S01]  /*32cc0*/  LDL.LU.64 R8, [R1+0x1680] ;  /* 0x0016800001087983 */ /* 0x000ea20000300a00 */
[----:B------:R-:W-:Y:S02]  /*32cd0*/  IMAD.MOV.U32 R15, RZ, RZ, R2 ;  /* 0x000000ffff0f7224 */ /* 0x000fe400078e0002 */
[----:B------:R-:W-:-:S15]  /*32ce0*/  IMAD.MOV.U32 R14, RZ, RZ, R18 ;  /* 0x000000ffff0e7224 */ /* 0x000fde00078e0012 */
[----:B------:R-:W-:Y:S01]  /*32cf0*/  IMAD.MOV.U32 R3, RZ, RZ, R22 ;  /* 0x000000ffff037224 */ /* 0x000fe200078e0016 */
[----:B------:R0:W-:Y:S01]  /*32d00*/  STL.64 [R1+0x60], R20 ;  /* 0x0000601401007387 */ /* 0x0001e20000100a00 */
[----:B------:R-:W-:Y:S02]  /*32d10*/  IMAD.MOV.U32 R2, RZ, RZ, R23 ;  /* 0x000000ffff027224 */ /* 0x000fe400078e0017 */
[----:B------:R-:W-:Y:S01]  /*32d20*/  IMAD.MOV.U32 R22, RZ, RZ, R24 ;  /* 0x000000ffff167224 */ /* 0x000fe200078e0018 */
[----:B------:R-:W4:Y:S01]  /*32d30*/  LDL.LU R10, [R1+0x160] ;  /* 0x00016000010a7983 */ /* 0x000f220000300800 */
[----:B------:R-:W-:-:S03]  /*32d40*/  IMAD.MOV.U32 R23, RZ, RZ, R16 ;  /* 0x000000ffff177224 */ /* 0x000fc600078e0010 */
[----:B------:R-:W4:Y:S01]  /*32d50*/  LDL.LU R11, [R1+0x164] ;  /* 0x00016400010b7983 */ /* 0x000f220000300800 */
[----:B0-----:R-:W-:-:S03]  /*32d60*/  IMAD.MOV.U32 R20, RZ, RZ, R4 ;  /* 0x000000ffff147224 */ /* 0x001fc600078e0004 */
[----:B------:R-:W5:Y:S01]  /*32d70*/  LDL.LU R28, [R1+0x158] ;  /* 0x00015800011c7983 */ /* 0x000f620000300800 */
[----:B------:R-:W-:-:S03]  /*32d80*/  IMAD.MOV.U32 R21, RZ, RZ, R6 ;  /* 0x000000ffff157224 */ /* 0x000fc600078e0006 */
[----:B------:R-:W5:Y:S04]  /*32d90*/  LDL.LU R29, [R1+0x15c] ;  /* 0x00015c00011d7983 */ /* 0x000f680000300800 */
[----:B---3--:R-:W-:-:S15]  /*32da0*/  HMMA.16816.F32 R12, R20, R26, R12 ;  /* 0x0000001a140c723c */ /* 0x008fde000000180c */
[----:B------:R-:W-:-:S04]  /*32db0*/  NOP ;  /* 0x0000000000007918 */ /* 0x000fc80000000000 */
[----:B------:R0:W-:Y:S01]  /*32dc0*/  STL.64 [R1+0x50], R12 ;  /* 0x0000500c01007387 */ /* 0x0001e20000100a00 */
[----:B------:R-:W-:-:S03]  /*32dd0*/  IMAD.MOV.U32 R18, RZ, RZ, R15 ;  /* 0x000000ffff127224 */ /* 0x000fc600078e000f */
[----:B------:R2:W-:Y:S04]  /*32de0*/  STL [R1+0x58], R14 ;  /* 0x0000580e01007387 */ /* 0x0005e80000100800 */
[----:B------:R-:W3:Y:S04]  /*32df0*/  LDL.LU R26, [R1+0x130] ;  /* 0x00013000011a7983 */ /* 0x000ee80000300800 */
[----:B------:R-:W3:Y:S01]  /*32e00*/  LDL.LU R27, [R1+0x134] ;  /* 0x00013400011b7983 */ /* 0x000ee20000300800 */
[----:B0-----:R-:W-:Y:S02]  /*32e10*/  IMAD.MOV.U32 R12, RZ, RZ, R25 ;  /* 0x000000ffff0c7224 */ /* 0x001fe400078e0019 */
[----:B------:R-:W-:Y:S01]  /*32e20*/  IMAD.MOV.U32 R13, RZ, RZ, R17 ;  /* 0x000000ffff0d7224 */ /* 0x000fe200078e0011 */
[----:B------:R-:W3:Y:S04]  /*32e30*/  LDL.LU R25, [R1+0x1678] ;  /* 0x0016780001197983 */ /* 0x000ee80000300800 */
[----:B------:R-:W4:Y:S01]  /*32e40*/  LDL.LU R17, [R1+0x1674] ;  /* 0x0016740001117983 */ /* 0x000f220000300800 */
[----:B--2---:R-:W-:-:S02]  /*32e50*/  IMAD.MOV.U32 R14, RZ, RZ, R8 ;  /* 0x000000ffff0e7224 */ /* 0x004fc400078e0008 */
[----:B------:R-:W-:Y:S01]  /*32e60*/  IMAD.MOV.U32 R15, RZ, RZ, R9 ;  /* 0x000000ffff0f7224 */ /* 0x000fe200078e0009 */
[----:B------:R-:W5:Y:S04]  /*32e70*/  LDL.LU R8, [R1+0x1670] ;  /* 0x0016700001087983 */ /* 0x000f680000300800 */
[----:B------:R-:W5:Y:S04]  /*32e80*/  LDL.LU R9, [R1+0x166c] ;  /* 0x00166c0001097983 */ /* 0x000f680000300800 */
[----:B------:R0:W-:Y:S04]  /*32e90*/  STL.64 [R1+0x1618], R14 ;  /* 0x0016180e01007387 */ /* 0x0001e80000100a00 */
[----:B------:R1:W-:Y:S01]  /*32ea0*/  STL.64 [R1+0x1610], R12 ;  /* 0x0016100c01007387 */ /* 0x0003e20000100a00 */
[----:B0-----:R-:W-:-:S02]  /*32eb0*/  IMAD.MOV.U32 R14, RZ, RZ, R5 ;  /* 0x000000ffff0e7224 */ /* 0x001fc400078e0005 */
[----:B------:R-:W-:Y:S02]  /*32ec0*/  IMAD.MOV.U32 R15, RZ, RZ, R7 ;  /* 0x000000ffff0f7224 */ /* 0x000fe400078e0007 */
[----:B-1----:R-:W-:Y:S02]  /*32ed0*/  IMAD.MOV.U32 R12, RZ, RZ, R19 ;  /* 0x000000ffff0c7224 */ /* 0x002fe400078e0013 */
        /* <DEDUP_REMOVED lines=8> */
[----:B------:R-:W5:Y:S01]  /*32f60*/  LDL.LU R13, [R1+0x24] ;  /* 0x00002400010d7983 */ /* 0x000f620000300800 */
[----:B---3--:R-:W-:-:S02]  /*32f70*/  IMAD.MOV.U32 R15, RZ, RZ, R25 ;  /* 0x000000ffff0f7224 */ /* 0x008fc400078e0019 */
[----:B----4-:R-:W-:Y:S02]  /*32f80*/  IMAD.MOV.U32 R14, RZ, RZ, R17 ;  /* 0x000000ffff0e7224 */ /* 0x010fe400078e0011 */
[----:B------:R-:W3:Y:S04]  /*32f90*/  LDL.LU R17, [R1+0x1658] ;  /* 0x0016580001117983 */ /* 0x000ee80000300800 */
[----:B------:R-:W4:Y:S04]  /*32fa0*/  LDL.LU R25, [R1+0x1654] ;  /* 0x0016540001197983 */ /* 0x000f280000300800 */
[----:B------:R2:W-:Y:S02]  /*32fb0*/  STL.64 [R1+0x1640], R14 ;  /* 0x0016400e01007387 */ /* 0x0005e40000100a00 */
[----:B--2---:R-:W-:-:S02]  /*32fc0*/  IMAD.MOV.U32 R15, RZ, RZ, R19 ;  /* 0x000000ffff0f7224 */ /* 0x004fc400078e0013 */
[----:B-----5:R-:W-:Y:S01]  /*32fd0*/  IMAD.MOV.U32 R14, RZ, RZ, R0 ;  /* 0x000000ffff0e7224 */ /* 0x020fe200078e0000 */
[----:B------:R0:W-:Y:S02]  /*32fe0*/  STL.64 [R1+0x1638], R12 ;  /* 0x0016380c01007387 */ /* 0x0001e40000100a00 */
[----:B0-----:R-:W-:Y:S02]  /*32ff0*/  IMAD.MOV.U32 R12, RZ, RZ, R7 ;  /* 0x000000ffff0c7224 */ /* 0x001fe400078e0007 */
[----:B------:R-:W-:Y:S01]  /*33000*/  IMAD.MOV.U32 R13, RZ, RZ, R5 ;  /* 0x000000ffff0d7224 */ /* 0x000fe200078e0005 */
[----:B------:R-:W2:Y:S04]  /*33010*/  LDL.LU R7, [R1+0x1650] ;  /* 0x0016500001077983 */ /* 0x000ea80000300800 */
[----:B------:R-:W5:Y:S02]  /*33020*/  LDL.LU R5, [R1+0x164c] ;  /* 0x00164c0001057983 */ /* 0x000f640000300800 */
[----:B------:R-:W-:Y:S02]  /*33030*/  HMMA.16816.F32 R20, R20, R10, R12 ;  /* 0x0000000a1414723c */ /* 0x000fe4000000180c */
[----:B------:R-:W2:Y:S04]  /*33040*/  LDL.LU R0, [R1+0x1648] ;  /* 0x0016480001007983 */ /* 0x000ea80000300800 */
[----:B------:R-:W2:Y:S04]  /*33050*/  LDL.LU.64 R14, [R1+0x1640] ;  /* 0x00164000010e7983 */ /* 0x000ea80000300a00 */
[----:B------:R-:W2:Y:S04]  /*33060*/  LDL.LU.64 R12, [R1+0x1638] ;  /* 0x00163800010c7983 */ /* 0x000ea80000300a00 */
[----:B------:R-:W2:Y:S05]  /*33070*/  LDL.LU.64 R10, [R1+0x1630] ;  /* 0x00163000010a7983 */ /* 0x000eaa0000300a00 */
[----:B------:R0:W-:Y:S04]  /*33080*/  STL.64 [R1+0x40], R20 ;  /* 0x0000401401007387 */ /* 0x0001e80000100a00 */
[----:B------:R1:W-:Y:S01]  /*33090*/  STL.64 [R1+0x48], R22 ;  /* 0x0000481601007387 */ /* 0x0003e20000100a00 */
[----:B0-----:R-:W-:-:S02]  /*330a0*/  IMAD.MOV.U32 R20, RZ, RZ, R4 ;  /* 0x000000ffff147224 */ /* 0x001fc400078e0004 */
[----:B------:R-:W-:Y:S02]  /*330b0*/  IMAD.MOV.U32 R21, RZ, RZ, R6 ;  /* 0x000000ffff157224 */ /* 0x000fe400078e0006 */
[----:B-1----:R-:W-:Y:S02]  /*330c0*/  IMAD.MOV.U32 R22, RZ, RZ, R24 ;  /* 0x000000ffff167224 */ /* 0x002fe400078e0018 */
[----:B------:R-:W-:-:S07]  /*330d0*/  IMAD.MOV.U32 R23, RZ, RZ, R16 ;  /* 0x000000ffff177224 */ /* 0x000fce00078e0010 */
[----:B--2---:R-:W-:Y:S01]  /*330e0*/  HMMA.16816.F32 R8, R20, R28, R8 ;  /* 0x0000001c1408723c */ /* 0x004fe20000001808 */
[----:B------:R-:W2:Y:S04]  /*330f0*/  LDL.LU R20, [R1+0x140] ;  /* 0x0001400001147983 */ /* 0x000ea80000300800 */
[----:B------:R-:W2:Y:S04]  /*33100*/  LDL.LU R21, [R1+0x144] ;  /* 0x0001440001157983 */ /* 0x000ea80000300800 */
[----:B------:R-:W2:Y:S04]  /*33110*/  LDL.LU R22, [R1+0x120] ;  /* 0x0001200001167983 */ /* 0x000ea80000300800 */
[----:B------:R-:W2:Y:S06]  /*33120*/  LDL.LU R23, [R1+0x124] ;  /* 0x0001240001177983 */ /* 0x000eac0000300800 */
[----:B------:R-:W-:-:S02]  /*33130*/  IMAD.MOV.U32 R29, RZ, RZ, R8 ;  /* 0x000000ffff1d7224 */ /* 0x000fc400078e0008 */
[----:B------:R-:W-:-:S05]  /*33140*/  IMAD.MOV.U32 R28, RZ, RZ, R9 ;  /* 0x000000ffff1c7224 */ /* 0x000fca00078e0009 */
[----:B------:R0:W-:Y:S04]  /*33150*/  STL.64 [R1+0x15c0], R28 ;  /* 0x0015c01c01007387 */ /* 0x0001e80000100a00 */
[----:B0-----:R-:W2:Y:S04]  /*33160*/  LDL.LU R28, [R1+0x150] ;  /* 0x00015000011c7983 */ /* 0x001ea80000300800 */
[----:B------:R-:W2:Y:S01]  /*33170*/  LDL.LU R29, [R1+0x154] ;  /* 0x00015400011d7983 */ /* 0x000ea20000300800 */
[----:B------:R-:W-:Y:S02]  /*33180*/  IMAD.MOV.U32 R6, RZ, RZ, R10 ;  /* 0x000000ffff067224 */ /* 0x000fe400078e000a */
[----:B------:R-:W-:-:S02]  /*33190*/  IMAD.MOV.U32 R4, RZ, RZ, R11 ;  /* 0x000000ffff047224 */ /* 0x000fc400078e000b */
[----:B-----5:R-:W-:Y:S02]  /*331a0*/  IMAD.MOV.U32 R8, RZ, RZ, R5 ;  /* 0x000000ffff087224 */ /* 0x020fe400078e0005 */
[----:B------:R-:W-:Y:S02]  /*331b0*/  IMAD.MOV.U32 R9, RZ, RZ, R7 ;  /* 0x000000ffff097224 */ /* 0x000fe400078e0007 */
[----:B----4-:R-:W-:Y:S02]  /*331c0*/  IMAD.MOV.U32 R10, RZ, RZ, R25 ;  /* 0x000000ffff0a7224 */ /* 0x010fe400078e0019 */
[----:B---3--:R-:W-:-:S07]  /*331d0*/  IMAD.MOV.U32 R11, RZ, RZ, R17 ;  /* 0x000000ffff0b7224 */ /* 0x008fce00078e0011 */
        /* <DEDUP_REMOVED lines=11> */
[----:B------:R-:W2:-:S14]  /*33290*/  LDL.LU.64 R12, [R1+0x1610] ;  /* 0x00161000010c7983 */ /* 0x000e9c0000300a00 */
        /* <DEDUP_REMOVED lines=10> */
[----:B------:R-:W-:Y:S02]  /*33340*/  IMAD.MOV.U32 R27, RZ, RZ, R10 ;  /* 0x000000ffff1b7224 */ /* 0x000fe400078e000a */
[----:B------:R-:W-:Y:S01]  /*33350*/  IMAD.MOV.U32 R26, RZ, RZ, R11 ;  /* 0x000000ffff1a7224 */ /* 0x000fe200078e000b */
[----:B------:R0:W-:Y:S04]  /*33360*/  STL.64 [R1], R8 ;  /* 0x0000000801007387 */ /* 0x0001e80000100a00 */
[----:B------:R-:W3:Y:S04]  /*33370*/  LDL.LU R19, [R1+0x370] ;  /* 0x0003700001137983 */ /* 0x000ee80000300800 */
[----:B------:R1:W-:Y:S04]  /*33380*/  STL.64 [R1+0x15d0], R26 ;  /* 0x0015d01a01007387 */ /* 0x0003e80000100a00 */
[----:B------:R-:W4:Y:S04]  /*33390*/  LDL.LU R28, [R1+0x128] ;  /* 0x00012800011c7983 */ /* 0x000f280000300800 */
[----:B------:R-:W4:Y:S01]  /*333a0*/  LDL.LU R29, [R1+0x12c] ;  /* 0x00012c00011d7983 */ /* 0x000f220000300800 */
[----:B0-----:R-:W-:-:S02]  /*333b0*/  IMAD.MOV.U32 R8, RZ, RZ, R5 ;  /* 0x000000ffff087224 */ /* 0x001fc400078e0005 */
[----:B------:R-:W-:Y:S02]  /*333c0*/  IMAD.MOV.U32 R9, RZ, RZ, R7 ;  /* 0x000000ffff097224 */ /* 0x000fe400078e0007 */
[----:B------:R-:W-:Y:S02]  /*333d0*/  IMAD.MOV.U32 R10, RZ, RZ, R25 ;  /* 0x000000ffff0a7224 */ /* 0x000fe400078e0019 */
[----:B------:R-:W-:-:S07]  /*333e0*/  IMAD.MOV.U32 R11, RZ, RZ, R17 ;  /* 0x000000ffff0b7224 */ /* 0x000fce00078e0011 */
[----:B--2---:R-:W-:Y:S01]  /*333f0*/  HMMA.16816.F32 R20, R8, R22, R12 ;  /* 0x000000160814723c */ /* 0x004fe2000000180c */
[----:B------:R-:W-:Y:S01]  /*33400*/  IMAD.MOV.U32 R13, RZ, RZ, R7 ;  /* 0x000000ffff0d7224 */ /* 0x000fe200078e0007 */
[----:B------:R-:W-:Y:S04]  /*33410*/  LDS.64 R8, [R0+UR7+0x1880] ;  /* 0x0018800700087984 */ /* 0x000fe80008000a00 */
[----:B---3--:R-:W-:Y:S04]  /*33420*/  LDS.64 R10, [R19+UR7+0x1080] ;  /* 0x00108007130a7984 */ /* 0x008fe80008000a00 */
[----:B----4-:R0:W-:Y:S04]  /*33430*/  STL.64 [R1+0x15e8], R28 ;  /* 0x0015e81c01007387 */ /* 0x0101e80000100a00 */
[----:B-1----:R-:W2:Y:S04]  /*33440*/  LDL.LU R26, [R1+0x138] ;  /* 0x00013800011a7983 */ /* 0x002ea80000300800 */
[----:B------:R-:W2:Y:S04]  /*33450*/  LDL.LU R27, [R1+0x13c] ;  /* 0x00013c00011b7983 */ /* 0x000ea80000300800 */
[----:B0-----:R-:W3:Y:S04]  /*33460*/  LDL.LU R28, [R1+0x148] ;  /* 0x00014800011c7983 */ /* 0x001ee80000300800 */
[----:B------:R-:W3:Y:S04]  /*33470*/  LDL.LU R29, [R1+0x14c] ;  /* 0x00014c00011d7983 */ /* 0x000ee80000300800 */
[----:B------:R-:W-:Y:S04]  /*33480*/  STL.64 [R1+0x15a8], R22 ;  /* 0x0015a81601007387 */ /* 0x000fe80000100a00 */
[----:B------:R0:W-:Y:S04]  /*33490*/  STL.64 [R1+0x15a0], R20 ;  /* 0x0015a01401007387 */ /* 0x0001e80000100a00 */
[----:B0-----:R-:W4:Y:S04]  /*334a0*/  LDL.LU R20, [R1+0x118] ;  /* 0x0001180001147983 */ /* 0x001f280000300800 */
[----:B------:R-:W4:Y:S04]  /*334b0*/  LDL.LU R21, [R1+0x11c] ;  /* 0x00011c0001157983 */ /* 0x000f280000300800 */
[----:B------:R0:W-:Y:S02]  /*334c0*/  STL.64 [R1+0x15f8], R6 ;  /* 0x0015f80601007387 */ /* 0x0001e40000100a00 */
[----:B0-----:R-:W-:-:S02]  /*334d0*/  IMAD.MOV.U32 R6, RZ, RZ, R3 ;  /* 0x000000ffff067224 */ /* 0x001fc400078e0003 */
[----:B------:R-:W-:Y:S02]  /*334e0*/  IMAD.MOV.U32 R7, RZ, RZ, R2 ;  /* 0x000000ffff077224 */ /* 0x000fe400078e0002 */
[----:B------:R-:W0:Y:S01]  /*334f0*/  LDS.64 R2, [R0+UR7+0x1080] ;  /* 0x0010800700027984 */ /* 0x000e220008000a00 */
[----:B------:R-:W-:-:S03]  /*33500*/  IMAD.MOV.U32 R12, RZ, RZ, R5 ;  /* 0x000000ffff0c7224 */ /* 0x000fc600078e0005 */
[----:B------:R1:W-:Y:S04]  /*33510*/  STL.64 [R1+0x15f0], R4 ;  /* 0x0015f00401007387 */ /* 0x0003e80000100a00 */
[----:B-1----:R-:W3:Y:S04]  /*33520*/  LDL.LU R4, [R1+0x60] ;  /* 0x0000600001047983 */ /* 0x002ee80000300800 */
[----:B------:R-:W3:Y:S04]  /*33530*/  LDL.LU R5, [R1+0x64] ;  /* 0x0000640001057983 */ /* 0x000ee80000300800 */
[----:B0-----:R-:W-:Y:S04]  /*33540*/  STL [R1+0x1540], R3 ;  /* 0x0015400301007387 */ /* 0x001fe80000100800 */
[----:B------:R-:W-:Y:S04]  /*33550*/  STL [R1+0x1544], R9 ;  /* 0x0015440901007387 */ /* 0x000fe80000100800 */
[----:B------:R-:W-:Y:S04]  /*33560*/  STL [R1+0x1548], R11 ;  /* 0x0015480b01007387 */ /* 0x000fe80000100800 */
[----:B------:R-:W-:Y:S04]  /*33570*/  STL [R1+0x15cc], R10 ;  /* 0x0015cc0a01007387 */ /* 0x000fe80000100800 */
[----:B------:R0:W-:Y:S04]  /*33580*/  STL [R1+0x15c8], R8 ;  /* 0x0015c80801007387 */ /* 0x0001e80000100800 */
[----:B0-----:R-:W5:Y:S04]  /*33590*/  LDL.LU R8, [R1+0x40] ;  /* 0x0000400001087983 */ /* 0x001f680000300800 */
[----:B------:R-:W5:Y:S04]  /*335a0*/  LDL.LU R9, [R1+0x44] ;  /* 0x0000440001097983 */ /* 0x000f680000300800 */
[----:B------:R-:W2:Y:S04]  /*335b0*/  LDL.LU R10, [R1+0x48] ;  /* 0x00004800010a7983 */ /* 0x000ea80000300800 */
[----:B------:R-:W2:Y:S01]  /*335c0*/  LDL.LU R11, [R1+0x4c] ;  /* 0x00004c00010b7983 */ /* 0x000ea20000300800 */
[----:B------:R-:W-:-:S02]  /*335d0*/  IMAD.MOV.U32 R14, RZ, RZ, R25 ;  /* 0x000000ffff0e7224 */ /* 0x000fc400078e0019 */
[----:B------:R-:W-:-:S07]  /*335e0*/  IMAD.MOV.U32 R15, RZ, RZ, R17 ;  /* 0x000000ffff0f7224 */ /* 0x000fce00078e0011 */
[----:B---3--:R-:W-:Y:S01]  /*335f0*/  HMMA.16816.F32 R12, R12, R28, R4 ;  /* 0x0000001c0c0c723c */ /* 0x008fe20000001804 */
[----:B--2---:R0:W-:Y:S02]  /*33600*/  STL.64 [R1+0x15e0], R10 ;  /* 0x0015e00a01007387 */ /* 0x0041e40000100a00 */
[----:B0-----:R-:W-:Y:S02]  /*33610*/  IMAD.MOV.U32 R11, RZ, RZ, R18 ;  /* 0x000000ffff0b7224 */ /* 0x001fe400078e0012 */
[----:B------:R-:W0:Y:S04]  /*33620*/  LDS.64 R18, [R19+UR7+0x1880] ;  /* 0x0018800713127984 */ /* 0x000e280008000a00 */
[----:B-----5:R1:W-:Y:S04]  /*33630*/  STL.64 [R1+0x15d8], R8 ;  /* 0x0015d80801007387 */ /* 0x0203e80000100a00 */
[----:B-1----:R-:W2:Y:S04]  /*33640*/  LDL.LU R8, [R1+0x50] ;  /* 0x0000500001087983 */ /* 0x002ea80000300800 */
[----:B------:R-:W2:Y:S04]  /*33650*/  LDL.LU R9, [R1+0x54] ;  /* 0x0000540001097983 */ /* 0x000ea80000300800 */
[----:B------:R-:W2:Y:S04]  /*33660*/  LDL.LU R10, [R1+0x58] ;  /* 0x00005800010a7983 */ /* 0x000ea80000300800 */
[----:B------:R-:W3:Y:S04]  /*33670*/  LDL.LU R22, [R1+0x108] ;  /* 0x0001080001167983 */ /* 0x000ee80000300800 */
[----:B------:R-:W3:Y:S04]  /*33680*/  LDL.LU R23, [R1+0x10c] ;  /* 0x00010c0001177983 */ /* 0x000ee80000300800 */
[----:B0-----:R-:W-:Y:S04]  /*33690*/  STL [R1+0x154c], R19 ;  /* 0x00154c1301007387 */ /* 0x001fe80000100800 */
[----:B------:R-:W5:Y:S04]  /*336a0*/  LDL.LU.64 R6, [R1+0x15f8] ;  /* 0x0015f80001067983 */ /* 0x000f680000300a00 */
[----:B------:R-:W2:Y:S01]  /*336b0*/  LDL.LU.64 R4, [R1+0x15f0] ;  /* 0x0015f00001047983 */ /* 0x000ea20000300a00 */
[----:B------:R-:W-:-:S03]  /*336c0*/  IMAD.MOV.U32 R24, RZ, RZ, R12 ;  /* 0x000000ffff187224 */ /* 0x000fc600078e000c */
[----:B------:R-:W3:Y:S04]  /*336d0*/  LDL.LU.64 R28, [R1+0x15e8] ;  /* 0x0015e800011c7983 */ /* 0x000ee80000300a00 */
[----:B------:R-:W-:Y:S04]  /*336e0*/  STL [R1+0x74], R13 ;  /* 0x0000740d01007387 */ /* 0x000fe80000100800 */
[----:B------:R0:W-:Y:S02]  /*336f0*/  STL.64 [R1+0x78], R14 ;  /* 0x0000780e01007387 */ /* 0x0001e40000100a00 */
[----:B0-----:R-:W-:-:S02]  /*33700*/  IMAD.MOV.U32 R14, RZ, RZ, R25 ;  /* 0x000000ffff0e7224 */ /* 0x001fc400078e0019 */
[----:B------:R-:W-:Y:S02]  /*33710*/  IMAD.MOV.U32 R15, RZ, RZ, R17 ;  /* 0x000000ffff0f7224 */ /* 0x000fe400078e0011 */
[----:B-----5:R-:W-:Y:S02]  /*33720*/  IMAD.MOV.U32 R13, RZ, RZ, R7 ;  /* 0x000000ffff0d7224 */ /* 0x020fe400078e0007 */
[----:B--2---:R-:W-:-:S07]  /*33730*/  IMAD.MOV.U32 R12, RZ, RZ, R5 ;  /* 0x000000ffff0c7224 */ /* 0x004fce00078e0005 */
[----:B------:R-:W-:Y:S01]  /*33740*/  HMMA.16816.F32 R12, R12, R26, R8 ;  /* 0x0000001a0c0c723c */ /* 0x000fe20000001808 */
[----:B------:R-:W3:Y:S04]  /*33750*/  LDL.LU.64 R10, [R1+0x15e0] ;  /* 0x0015e000010a7983 */ /* 0x000ee80000300a00 */
[----:B------:R-:W3:Y:S04]  /*33760*/  LDL.LU.64 R8, [R1+0x15d8] ;  /* 0x0015d80001087983 */ /* 0x000ee80000300a00 */
[----:B------:R-:W2:Y:S10]  /*33770*/  LDL.LU.64 R26, [R1+0x15d0] ;  /* 0x0015d000011a7983 */ /* 0x000eb40000300a00 */
[----:B------:R0:W-:Y:S04]  /*33780*/  STL.64 [R1+0x60], R12 ;  /* 0x0000600c01007387 */ /* 0x0001e80000100a00 */
[----:B------:R1:W-:Y:S01]  /*33790*/  STL.64 [R1+0x68], R14 ;  /* 0x0000680e01007387 */ /* 0x0003e20000100a00 */
[----:B0-----:R-:W-:-:S02]  /*337a0*/  IMAD.MOV.U32 R12, RZ, RZ, R5 ;  /* 0x000000ffff0c7224 */ /* 0x001fc400078e0005 */
[----:B------:R-:W-:Y:S02]  /*337b0*/  IMAD.MOV.U32 R13, RZ, RZ, R7 ;  /* 0x000000ffff0d7224 */ /* 0x000fe400078e0007 */
[----:B-1----:R-:W-:Y:S02]  /*337c0*/  IMAD.MOV.U32 R14, RZ, RZ, R25 ;  /* 0x000000ffff0e7224 */ /* 0x002fe400078e0019 */
[----:B------:R-:W-:-:S07]  /*337d0*/  IMAD.MOV.U32 R15, RZ, RZ, R17 ;  /* 0x000000ffff0f7224 */ /* 0x000fce00078e0011 */
[----:B---3--:R-:W-:Y:S01]  /*337e0*/  HMMA.16816.F32 R12, R12, R28, R8 ;  /* 0x0000001c0c0c723c */ /* 0x008fe20000001808 */
[----:B------:R-:W3:Y:S04]  /*337f0*/  LDL.LU R10, [R1+0x15cc] ;  /* 0x0015cc00010a7983 */ /* 0x000ee80000300800 */
[----:B------:R-:W5:Y:S04]  /*33800*/  LDL.LU R8, [R1+0x15c8] ;  /* 0x0015c80001087983 */ /* 0x000f680000300800 */
[----:B------:R-:W2:Y:S10]  /*33810*/  LDL.LU.64 R28, [R1+0x15c0] ;  /* 0x0015c000011c7983 */ /* 0x000eb40000300a00 */
[----:B------:R-:W-:Y:S04]  /*33820*/  STL.64 [R1+0x50], R12 ;  /* 0x0000500c01007387 */ /* 0x000fe80000100a00 */
[----:B------:R0:W-:Y:S02]  /*33830*/  STL.64 [R1+0x58], R14 ;  /* 0x0000580e01007387 */ /* 0x0001e40000100a00 */
[----:B0-----:R-:W-:-:S02]  /*33840*/  IMAD.MOV.U32 R14, RZ, RZ, R6 ;  /* 0x000000ffff0e7224 */ /* 0x001fc400078e0006 */
[----:B------:R-:W-:Y:S02]  /*33850*/  IMAD.MOV.U32 R6, RZ, RZ, R25 ;  /* 0x000000ffff067224 */ /* 0x000fe400078e0019 */
[----:B--2---:R-:W-:Y:S02]  /*33860*/  IMAD.MOV.U32 R13, RZ, RZ, R28 ;  /* 0x000000ffff0d7224 */ /* 0x004fe400078e001c */
[----:B------:R-:W-:Y:S01]  /*33870*/  IMAD.MOV.U32 R12, RZ, RZ, R29 ;  /* 0x000000ffff0c7224 */ /* 0x000fe200078e001d */
[----:B------:R-:W2:Y:S04]  /*33880*/  LDL.LU R28, [R1+0x100] ;  /* 0x00010000011c7983 */ /* 0x000ea80000300800 */
[----:B------:R-:W2:Y:S04]  /*33890*/  LDL.LU R29, [R1+0x104] ;  /* 0x00010400011d7983 */ /* 0x000ea80000300800 */
[----:B------:R-:W-:Y:S04]  /*338a0*/  STL.64 [R1+0x15b8], R26 ;  /* 0x0015b81a01007387 */ /* 0x000fe80000100a00 */
[----:B------:R0:W-:Y:S04]  /*338b0*/  STL [R1+0x15b0], R24 ;  /* 0x0015b01801007387 */ /* 0x0001e80000100800 */
        /* <DEDUP_REMOVED lines=8> */
[----:B----4-:R-:W-:Y:S01]  /*33940*/  HMMA.16816.F32 R4, R4, R20, R12 ;  /* 0x000000140404723c */ /* 0x010fe2000000180c */
[----:B------:R-:W-:Y:S02]  /*33950*/  IMAD.MOV.U32 R12, RZ, RZ, R2 ;  /* 0x000000ffff0c7224 */ /* 0x000fe400078e0002 */
[----:B-----5:R-:W-:Y:S02]  /*33960*/  IMAD.MOV.U32 R13, RZ, RZ, R8 ;  /* 0x000000ffff0d7224 */ /* 0x020fe400078e0008 */
[----:B---3--:R-:W-:Y:S02]  /*33970*/  IMAD.MOV.U32 R14, RZ, RZ, R10 ;  /* 0x000000ffff0e7224 */ /* 0x008fe400078e000a */
[----:B------:R-:W-:-:S12]  /*33980*/  IMAD.MOV.U32 R15, RZ, RZ, R18 ;  /* 0x000000ffff0f7224 */ /* 0x000fd800078e0012 */
[----:B------:R0:W-:Y:S04]  /*33990*/  STL [R1+0x155c], R4 ;  /* 0x00155c0401007387 */ /* 0x0001e80000100800 */
[----:B------:R1:W-:Y:S04]  /*339a0*/  STL [R1+0x1558], R5 ;  /* 0x0015580501007387 */ /* 0x0003e80000100800 */
[----:B------:R3:W-:Y:S04]  /*339b0*/  STL [R1+0x1554], R6 ;  /* 0x0015540601007387 */ /* 0x0007e80000100800 */
[----:B------:R4:W-:Y:S04]  /*339c0*/  STL [R1+0x1550], R7 ;  /* 0x0015500701007387 */ /* 0x0009e80000100800 */
[----:B0-----:R-:W5:Y:S04]  /*339d0*/  LDL.LU R4, [R1+0x10] ;  /* 0x0000100001047983 */ /* 0x001f680000300800 */
[----:B-1----:R-:W5:Y:S04]  /*339e0*/  LDL.LU R5, [R1+0x14] ;  /* 0x0000140001057983 */ /* 0x002f680000300800 */
[----:B---3--:R-:W5:Y:S01]  /*339f0*/  LDL.LU R6, [R1+0x18] ;  /* 0x0000180001067983 */ /* 0x008f620000300800 */
[----:B--2---:R-:W-:Y:S03]  /*33a00*/  HMMA.16816.F32 R20, R12, R22, R24 ;  /* 0x000000160c14723c */ /* 0x004fe60000001818 */
[----:B------:R-:W2:Y:S01]  /*33a10*/  LDL.LU.64 R26, [R1+0x15b8] ;  /* 0x0015b800011a7983 */ /* 0x000ea20000300a00 */
[----:B----4-:R-:W-:-:S03]  /*33a20*/  IMAD.MOV.U32 R7, RZ, RZ, R16 ;  /* 0x000000ffff077224 */ /* 0x010fc600078e0010 */
[----:B------:R-:W3:Y:S04]  /*33a30*/  LDL.LU R24, [R1+0x15b0] ;  /* 0x0015b00001187983 */ /* 0x000ee80000300800 */
[----:B------:R-:W4:Y:S04]  /*33a40*/  LDL.LU R16, [R1+0xf0] ;  /* 0x0000f00001107983 */ /* 0x000f280000300800 */
[----:B------:R-:W4:Y:S04]  /*33a50*/  LDL.LU R17, [R1+0xf4] ;  /* 0x0000f40001117983 */ /* 0x000f280000300800 */
[----:B------:R-:W-:-:S02]  /*33a60*/  IMAD.MOV.U32 R0, RZ, RZ, R23 ;  /* 0x000000ffff007224 */ /* 0x000fc400078e0017 */
[----:B------:R-:W-:Y:S02]  /*33a70*/  IMAD.MOV.U32 R3, RZ, RZ, R22 ;  /* 0x000000ffff037224 */ /* 0x000fe400078e0016 */
[----:B------:R-:W-:Y:S02]  /*33a80*/  IMAD.MOV.U32 R11, RZ, RZ, R20 ;  /* 0x000000ffff0b7224 */ /* 0x000fe400078e0014 */
[----:B------:R-:W-:Y:S01]  /*33a90*/  IMAD.MOV.U32 R9, RZ, RZ, R21 ;  /* 0x000000ffff097224 */ /* 0x000fe200078e0015 */
[----:B------:R-:W4:Y:S04]  /*33aa0*/  LDL.LU R20, [R1] ;  /* 0x0000000001147983 */ /* 0x000f280000300800 */
[----:B------:R-:W4:Y:S04]  /*33ab0*/  LDL.LU R21, [R1+0x4] ;  /* 0x0000040001157983 */ /* 0x000f280000300800 */
[----:B------:R-:W-:Y:S04]  /*33ac0*/  STL [R1+0x156c], R0 ;  /* 0x00156c0001007387 */ /* 0x000fe80000100800 */
[----:B------:R-:W-:Y:S04]  /*33ad0*/  STL [R1+0x1568], R3 ;  /* 0x0015680301007387 */ /* 0x000fe80000100800 */
[----:B------:R-:W-:Y:S04]  /*33ae0*/  STL [R1+0x1564], R9 ;  /* 0x0015640901007387 */ /* 0x000fe80000100800 */
[----:B------:R-:W-:Y:S01]  /*33af0*/  STL [R1+0x1560], R11 ;  /* 0x0015600b01007387 */ /* 0x000fe20000100800 */
[----:B--2---:R-:W-:-:S02]  /*33b00*/  IMAD.MOV.U32 R23, RZ, RZ, R26 ;  /* 0x000000ffff177224 */ /* 0x004fc400078e001a */
[----:B------:R-:W-:Y:S01]  /*33b10*/  IMAD.MOV.U32 R22, RZ, RZ, R27 ;  /* 0x000000ffff167224 */ /* 0x000fe200078e001b */
[----:B------:R-:W2:Y:S04]  /*33b20*/  LDL.LU R26, [R1+0xd8] ;  /* 0x0000d800011a7983 */ /* 0x000ea80000300800 */
[----:B------:R-:W2:Y:S01]  /*33b30*/  LDL.LU R27, [R1+0xdc] ;  /* 0x0000dc00011b7983 */ /* 0x000ea20000300800 */
[----:B-----5:R-:W-:-:S15]  /*33b40*/  HMMA.16816.F32 R12, R12, R28, R4 ;  /* 0x0000001c0c0c723c */ /* 0x020fde0000001804 */
[----:B------:R-:W-:-:S04]  /*33b50*/  NOP ;  /* 0x0000000000007918 */ /* 0x000fc80000000000 */
        /* <DEDUP_REMOVED lines=9> */
[----:B--2---:R0:W-:Y:S04]  /*33bf0*/  STL.64 [R1+0x1598], R26 ;  /* 0x0015981a01007387 */ /* 0x0041e80000100a00 */
[----:B------:R-:W3:Y:S04]  /*33c00*/  LDL.LU R28, [R1+0xe0] ;  /* 0x0000e000011c7983 */ /* 0x000ee80000300800 */
[----:B------:R-:W3:Y:S04]  /*33c10*/  LDL.LU R29, [R1+0xe4] ;  /* 0x0000e400011d7983 */ /* 0x000ee80000300800 */
[----:B------:R-:W3:Y:S04]  /*33c20*/  LDL.LU R25, [R1+0x74] ;  /* 0x0000740001197983 */ /* 0x000ee80000300800 */
[----:B0-----:R-:W3:Y:S04]  /*33c30*/  LDL.LU R26, [R1+0x78] ;  /* 0x00007800011a7983 */ /* 0x001ee80000300800 */
[----:B------:R-:W3:Y:S04]  /*33c40*/  LDL.LU R27, [R1+0x7c] ;  /* 0x00007c00011b7983 */ /* 0x000ee80000300800 */
[----:B------:R-:W-:Y:S04]  /*33c50*/  STL [R1+0x157c], R19 ;  /* 0x00157c1301007387 */ /* 0x000fe80000100800 */
[----:B------:R-:W-:Y:S04]  /*33c60*/  STL [R1+0x1578], R7 ;  /* 0x0015780701007387 */ /* 0x000fe80000100800 */
[----:B------:R0:W-:Y:S04]  /*33c70*/  STL [R1+0x1574], R6 ;  /* 0x0015740601007387 */ /* 0x0001e80000100800 */
[----:B0-----:R-:W2:Y:S04]  /*33c80*/  LDL.LU R6, [R1+0xe8] ;  /* 0x0000e80001067983 */ /* 0x001ea80000300800 */
[----:B------:R-:W2:Y:S04]  /*33c90*/  LDL.LU R7, [R1+0xec] ;  /* 0x0000ec0001077983 */ /* 0x000ea80000300800 */
[----:B------:R0:W-:Y:S04]  /*33ca0*/  STL [R1+0x1570], R5 ;  /* 0x0015700501007387 */ /* 0x0001e80000100800 */
[----:B------:R-:W2:Y:S04]  /*33cb0*/  LDL.LU.64 R22, [R1+0x15a8] ;  /* 0x0015a80001167983 */ /* 0x000ea80000300a00 */
[----:B------:R-:W2:Y:S01]  /*33cc0*/  LDL.LU.64 R20, [R1+0x15a0] ;  /* 0x0015a00001147983 */ /* 0x000ea20000300a00 */
[----:B------:R-:W-:-:S02]  /*33cd0*/  IMAD.MOV.U32 R3, RZ, RZ, R12 ;  /* 0x000000ffff037224 */ /* 0x000fc400078e000c */
[----:B------:R-:W-:Y:S01]  /*33ce0*/  IMAD.MOV.U32 R9, RZ, RZ, R13 ;  /* 0x000000ffff097224 */ /* 0x000fe200078e000d */
[----:B------:R-:W4:Y:S01]  /*33cf0*/  LDL.LU R16, [R1+0xd0] ;  /* 0x0000d00001107983 */ /* 0x000f220000300800 */
[----:B------:R-:W-:Y:S02]  /*33d00*/  IMAD.MOV.U32 R11, RZ, RZ, R14 ;  /* 0x000000ffff0b7224 */ /* 0x000fe400078e000e */
[----:B------:R-:W-:Y:S01]  /*33d10*/  IMAD.MOV.U32 R4, RZ, RZ, R15 ;  /* 0x000000ffff047224 */ /* 0x000fe200078e000f */
[----:B------:R-:W4:Y:S01]  /*33d20*/  LDL.LU R17, [R1+0xd4] ;  /* 0x0000d40001117983 */ /* 0x000f220000300800 */
[----:B------:R-:W-:Y:S02]  /*33d30*/  IMAD.MOV.U32 R12, RZ, RZ, R2 ;  /* 0x000000ffff0c7224 */ /* 0x000fe400078e0002 */
[----:B------:R-:W-:Y:S02]  /*33d40*/  IMAD.MOV.U32 R13, RZ, RZ, R8 ;  /* 0x000000ffff0d7224 */ /* 0x000fe400078e0008 */
[----:B------:R-:W-:-:S02]  /*33d50*/  IMAD.MOV.U32 R14, RZ, RZ, R10 ;  /* 0x000000ffff0e7224 */ /* 0x000fc400078e000a */
[----:B------:R-:W-:Y:S01]  /*33d60*/  IMAD.MOV.U32 R15, RZ, RZ, R18 ;  /* 0x000000ffff0f7224 */ /* 0x000fe200078e0012 */
[----:B------:R-:W-:Y:S06]  /*33d70*/  STL [R1+0x1580], R3 ;  /* 0x0015800301007387 */ /* 0x000fec0000100800 */
[----:B--2---:R-:W-:-:S15]  /*33d80*/  HMMA.16816.F32 R20, R12, R6, R20 ;  /* 0x000000060c14723c */ /* 0x004fde0000001814 */
[----:B------:R-:W-:-:S04]  /*33d90*/  NOP ;  /* 0x0000000000007918 */ /* 0x000fc80000000000 */
[----:B------:R-:W-:Y:S02]  /*33da0*/  IMAD.MOV.U32 R7, RZ, RZ, R20 ;  /* 0x000000ffff077224 */ /* 0x000fe400078e0014 */
[----:B------:R-:W-:Y:S02]  /*33db0*/  IMAD.MOV.U32 R6, RZ, RZ, R21 ;  /* 0x000000ffff067224 */ /* 0x000fe400078e0015 */
[----:B0-----:R-:W-:-:S03]  /*33dc0*/  IMAD.MOV.U32 R5, RZ, RZ, R22 ;  /* 0x000000ffff057224 */ /* 0x001fc600078e0016 */
[----:B------:R-:W-:Y:S04]  /*33dd0*/  STL.64 [R1+0x1590], R6 ;  /* 0x0015900601007387 */ /* 0x000fe80000100a00 */
[----:B------:R0:W-:Y:S01]  /*33de0*/  STL.64 [R1+0x1588], R4 ;  /* 0x0015880401007387 */ /* 0x0001e20000100a00 */
[----:B------:R-:W-:Y:S01]  /*33df0*/  IMAD.MOV.U32 R0, RZ, RZ, R23 ;  /* 0x000000ffff007224 */ /* 0x000fe200078e0017 */
[----:B---3--:R-:W-:Y:S02]  /*33e00*/  HMMA.16816.F32 R12, R12, R28, R24 ;  /* 0x0000001c0c0c723c */ /* 0x008fe40000001818 */
[----:B0-----:R-:W2:Y:S04]  /*33e10*/  LDL.LU R4, [R1+0x60] ;  /* 0x0000600001047983 */ /* 0x001ea80000300800 */
[----:B------:R-:W2:Y:S04]  /*33e20*/  LDL.LU R5, [R1+0x64] ;  /* 0x0000640001057983 */ /* 0x000ea80000300800 */
[----:B------:R-:W2:Y:S04]  /*33e30*/  LDL.LU R6, [R1+0x68] ;  /* 0x0000680001067983 */ /* 0x000ea80000300800 */
[----:B------:R-:W2:Y:S04]  /*33e40*/  LDL.LU R7, [R1+0x6c] ;  /* 0x00006c0001077983 */ /* 0x000ea80000300800 */
[----:B------:R-:W4:Y:S04]  /*33e50*/  LDL.LU R20, [R1+0x50] ;  /* 0x0000500001147983 */ /* 0x000f280000300800 */
[----:B------:R-:W4:Y:S04]  /*33e60*/  LDL.LU R21, [R1+0x54] ;  /* 0x0000540001157983 */ /* 0x000f280000300800 */
[----:B------:R-:W4:Y:S04]  /*33e70*/  LDL.LU R22, [R1+0x58] ;  /* 0x0000580001167983 */ /* 0x000f280000300800 */
[----:B------:R-:W4:Y:S04]  /*33e80*/  LDL.LU R23, [R1+0x5c] ;  /* 0x00005c0001177983 */ /* 0x000f280000300800 */
[----:B------:R-:W2:Y:S01]  /*33e90*/  LDL.LU.64 R26, [R1+0x1598] ;  /* 0x00159800011a7983 */ /* 0x000ea20000300a00 */
        /* <DEDUP_REMOVED lines=8> */
[C---:B----4-:R-:W-:Y:S08]  /*33f20*/  HMMA.16816.F32 R20, R12.reuse, R16, R20 ;  /* 0x000000100c14723c */ /* 0x050ff00000001814 */
[----:B--2---:R-:W-:Y:S01]  /*33f30*/  HMMA.16816.F32 R24, R12, R26, R4 ;  /* 0x0000001a0c18723c */ /* 0x004fe20000001804 */
[----:B------:R-:W2:Y:S04]  /*33f40*/  LDL.LU.64 R6, [R1+0x1590] ;  /* 0x0015900001067983 */ /* 0x000ea80000300a00 */
[----:B------:R-:W3:-:S14]  /*33f50*/  LDL.LU.64 R4, [R1+0x1588] ;  /* 0x0015880001047983 */ /* 0x000edc0000300a00 */
[----:B------:R-:W-:Y:S04]  /*33f60*/  STL.64 [R1+0x14e0], R26 ;  /* 0x0014e01a01007387 */ /* 0x000fe80000100a00 */
[----:B------:R-:W-:Y:S04]  /*33f70*/  STL.64 [R1+0x14d8], R24 ;  /* 0x0014d81801007387 */ /* 0x000fe80000100a00 */
[----:B------:R0:W-:Y:S04]  /*33f80*/  STL.64 [R1+0x14e8], R20 ;  /* 0x0014e81401007387 */ /* 0x0001e80000100a00 */
[----:B------:R-:W4:Y:S04]  /*33f90*/  LDL.LU R16, [R1+0xb0] ;  /* 0x0000b00001107983 */ /* 0x000f280000300800 */
[----:B------:R-:W4:Y:S04]  /*33fa0*/  LDL.LU R17, [R1+0xb4] ;  /* 0x0000b40001117983 */ /* 0x000f280000300800 */
[----:B----4-:R1:W-:Y:S04]  /*33fb0*/  STL.64 [R1+0x1500], R16 ;  /* 0x0015001001007387 */ /* 0x0103e80000100a00 */
[----:B0-----:R-:W4:Y:S04]  /*33fc0*/  LDL.LU R20, [R1+0xb8] ;  /* 0x0000b80001147983 */ /* 0x001f280000300800 */
[----:B------:R-:W4:Y:S01]  /*33fd0*/  LDL.LU R21, [R1+0xbc] ;  /* 0x0000bc0001157983 */ /* 0x000f220000300800 */
[----:B------:R-:W-:-:S02]  /*33fe0*/  IMAD.MOV.U32 R24, RZ, RZ, R3 ;  /* 0x000000ffff187224 */ /* 0x000fc400078e0003 */
[----:B------:R-:W-:Y:S02]  /*33ff0*/  IMAD.MOV.U32 R25, RZ, RZ, R19 ;  /* 0x000000ffff197224 */ /* 0x000fe400078e0013 */
[----:B------:R-:W-:Y:S02]  /*34000*/  IMAD.MOV.U32 R26, RZ, RZ, R29 ;  /* 0x000000ffff1a7224 */ /* 0x000fe400078e001d */
[----:B------:R-:W-:Y:S01]  /*34010*/  IMAD.MOV.U32 R27, RZ, RZ, R28 ;  /* 0x000000ffff1b7224 */ /* 0x000fe200078e001c */
[----:B----4-:R0:W-:Y:S04]  /*34020*/  STL.64 [R1+0x1518], R20 ;  /* 0x0015181401007387 */ /* 0x0101e80000100a00 */
[----:B------:R-:W4:Y:S04]  /*34030*/  LDL.LU R3, [R1+0x1580] ;  /* 0x0015800001037983 */ /* 0x000f280000300800 */
[----:B------:R-:W5:Y:S04]  /*34040*/  LDL.LU R19, [R1+0x157c] ;  /* 0x00157c0001137983 */ /* 0x000f680000300800 */
[----:B-1----:R-:W5:Y:S04]  /*34050*/  LDL.LU R16, [R1+0xc0] ;  /* 0x0000c00001107983 */ /* 0x002f680000300800 */
[----:B------:R-:W5:Y:S04]  /*34060*/  LDL.LU R17, [R1+0xc4] ;  /* 0x0000c40001117983 */ /* 0x000f680000300800 */
[----:B0-----:R-:W5:Y:S04]  /*34070*/  LDL.LU R20, [R1+0xf8] ;  /* 0x0000f80001147983 */ /* 0x001f680000300800 */
[----:B------:R-:W5:Y:S04]  /*34080*/  LDL.LU R21, [R1+0xfc] ;  /* 0x0000fc0001157983 */ /* 0x000f680000300800 */
[----:B------:R-:W5:Y:S04]  /*34090*/  LDL.LU R28, [R1+0x110] ;  /* 0x00011000011c7983 */ /* 0x000f680000300800 */
[----:B------:R-:W5:Y:S04]  /*340a0*/  LDL.LU R29, [R1+0x114] ;  /* 0x00011400011d7983 */ /* 0x000f680000300800 */
[----:B------:R3:W-:Y:S04]  /*340b0*/  STL.64 [R1+0x14f8], R26 ;  /* 0x0014f81a01007387 */ /* 0x0007e80000100a00 */
[----:B------:R2:W-:Y:S01]  /*340c0*/  STL.64 [R1+0x14f0], R24 ;  /* 0x0014f01801007387 */ /* 0x0005e20000100a00 */
[----:B---3--:R-:W-:-:S02]  /*340d0*/  IMAD.MOV.U32 R26, RZ, RZ, R5 ;  /* 0x000000ffff1a7224 */ /* 0x008fc400078e0005 */
[----:B------:R-:W-:Y:S02]  /*340e0*/  IMAD.MOV.U32 R27, RZ, RZ, R0 ;  /* 0x000000ffff1b7224 */ /* 0x000fe400078e0000 */
[----:B--2---:R-:W-:Y:S02]  /*340f0*/  IMAD.MOV.U32 R24, RZ, RZ, R7 ;  /* 0x000000ffff187224 */ /* 0x004fe400078e0007 */
[----:B------:R-:W2:Y:S01]  /*34100*/  LDL.LU R7, [R1+0x1578] ;  /* 0x0015780001077983 */ /* 0x000ea20000300800 */
[----:B------:R-:W-:-:S03]  /*34110*/  IMAD.MOV.U32 R25, RZ, RZ, R6 ;  /* 0x000000ffff197224 */ /* 0x000fc600078e0006 */
[----:B------:R-:W3:Y:S04]  /*34120*/  LDL.LU R6, [R1+0x1574] ;  /* 0x0015740001067983 */ /* 0x000ee80000300800 */
[----:B------:R-:W3:Y:S04]  /*34130*/  LDL.LU R5, [R1+0x1570] ;  /* 0x0015700001057983 */ /* 0x000ee80000300800 */
[----:B------:R-:W3:Y:S04]  /*34140*/  LDL.LU R0, [R1+0x156c] ;  /* 0x00156c0001007983 */ /* 0x000ee80000300800 */
[----:B------:R0:W-:Y:S04]  /*34150*/  STL.64 [R1+0x1510], R26 ;  /* 0x0015101a01007387 */ /* 0x0001e80000100a00 */
[----:B------:R1:W-:Y:S01]  /*34160*/  STL.64 [R1+0x1508], R24 ;  /* 0x0015081801007387 */ /* 0x0003e20000100a00 */
[----:B0-----:R-:W-:-:S02]  /*34170*/  IMAD.MOV.U32 R26, RZ, RZ, R11 ;  /* 0x000000ffff1a7224 */ /* 0x001fc400078e000b */
[----:B-1----:R-:W-:Y:S02]  /*34180*/  IMAD.MOV.U32 R25, RZ, RZ, R9 ;  /* 0x000000ffff197224 */ /* 0x002fe400078e0009 */
[----:B----4-:R-:W-:Y:S02]  /*34190*/  IMAD.MOV.U32 R24, RZ, RZ, R3 ;  /* 0x000000ffff187224 */ /* 0x010fe400078e0003 */
[----:B------:R-:W4:Y:S04]  /*341a0*/  LDL.LU R3, [R1+0x1568] ;  /* 0x0015680001037983 */ /* 0x000f280000300800 */
[----:B------:R-:W4:Y:S04]  /*341b0*/  LDL.LU R9, [R1+0x1564] ;  /* 0x0015640001097983 */ /* 0x000f280000300800 */
[----:B------:R-:W4:Y:S01]  /*341c0*/  LDL.LU R11, [R1+0x1560] ;  /* 0x00156000010b7983 */ /* 0x000f220000300800 */
[----:B------:R-:W-:-:S03]  /*341d0*/  IMAD.MOV.U32 R27, RZ, RZ, R4 ;  /* 0x000000ffff1b7224 */ /* 0x000fc600078e0004 */
[----:B------:R-:W4:Y:S04]  /*341e0*/  LDL.LU R4, [R1+0x155c] ;  /* 0x00155c0001047983 */ /* 0x000f280000300800 */
[----:B------:R5:W-:Y:S04]  /*341f0*/  STL.64 [R1+0x1528], R26 ;  /* 0x0015281a01007387 */ /* 0x000be80000100a00 */
[----:B------:R3:W-:Y:S01]  /*34200*/  STL.64 [R1+0x1520], R24 ;  /* 0x0015201801007387 */ /* 0x0007e20000100a00 */
[----:B-----5:R-:W-:Y:S02]  /*34210*/  IMAD.MOV.U32 R27, RZ, RZ, R19 ;  /* 0x000000ffff1b7224 */ /* 0x020fe400078e0013 */
[----:B--2---:R-:W-:-:S02]  /*34220*/  IMAD.MOV.U32 R26, RZ, RZ, R7 ;  /* 0x000000ffff1a7224 */ /* 0x004fc400078e0007 */
[----:B---3--:R-:W-:Y:S02]  /*34230*/  IMAD.MOV.U32 R25, RZ, RZ, R6 ;  /* 0x000000ffff197224 */ /* 0x008fe400078e0006 */
[----:B------:R-:W-:Y:S02]  /*34240*/  IMAD.MOV.U32 R24, RZ, RZ, R5 ;  /* 0x000000ffff187224 */ /* 0x000fe400078e0005 */
[----:B------:R-:W2:Y:S04]  /*34250*/  LDL.LU R5, [R1+0x1558] ;  /* 0x0015580001057983 */ /* 0x000ea80000300800 */
[----:B------:R-:W2:Y:S04]  /*34260*/  LDL.LU R6, [R1+0x1554] ;  /* 0x0015540001067983 */ /* 0x000ea80000300800 */
[----:B------:R-:W2:Y:S04]  /*34270*/  LDL.LU R7, [R1+0x1550] ;  /* 0x0015500001077983 */ /* 0x000ea80000300800 */
[----:B------:R-:W3:Y:S04]  /*34280*/  LDL.LU R19, [R1+0x154c] ;  /* 0x00154c0001137983 */ /* 0x000ee80000300800 */
[----:B------:R4:W-:Y:S04]  /*34290*/  STL.64 [R1+0x1538], R26 ;  /* 0x0015381a01007387 */ /* 0x0009e80000100a00 */
[----:B------:R0:W-:Y:S01]  /*342a0*/  STL.64 [R1+0x1530], R24 ;  /* 0x0015301801007387 */ /* 0x0001e20000100a00 */
[----:B----4-:R-:W-:-:S02]  /*342b0*/  IMAD.MOV.U32 R26, RZ, RZ, R3 ;  /* 0x000000ffff1a7224 */ /* 0x010fc400078e0003 */
[----:B0-----:R-:W-:Y:S02]  /*342c0*/  IMAD.MOV.U32 R25, RZ, RZ, R9 ;  /* 0x000000ffff197224 */ /* 0x001fe400078e0009 */
[----:B------:R-:W-:Y:S02]  /*342d0*/  IMAD.MOV.U32 R24, RZ, RZ, R11 ;  /* 0x000000ffff187224 */ /* 0x000fe400078e000b */
[----:B------:R-:W4:Y:S04]  /*342e0*/  LDL.LU R11, [R1+0x1548] ;  /* 0x00154800010b7983 */ /* 0x000f280000300800 */
[----:B------:R-:W5:Y:S04]  /*342f0*/  LDL.LU R9, [R1+0x1544] ;  /* 0x0015440001097983 */ /* 0x000f680000300800 */
[----:B------:R-:W2:Y:S04]  /*34300*/  LDL.LU R3, [R1+0x1540] ;  /* 0x0015400001037983 */ /* 0x000ea80000300800 */
[----:B------:R0:W-:Y:S04]  /*34310*/  STL.64 [R1+0x14d0], R22 ;  /* 0x0014d01601007387 */ /* 0x0001e80000100a00 */
[----:B0-----:R-:W2:Y:S04]  /*34320*/  LDL.LU R22, [R1+0xc8] ;  /* 0x0000c80001167983 */ /* 0x001ea80000300800 */
[----:B------:R-:W2:Y:S01]  /*34330*/  LDL.LU R23, [R1+0xcc] ;  /* 0x0000cc0001177983 */ /* 0x000ea20000300800 */
[----:B------:R-:W-:Y:S01]  /*34340*/  IMAD.MOV.U32 R27, RZ, RZ, R0 ;  /* 0x000000ffff1b7224 */ /* 0x000fe200078e0000 */
[----:B--2---:R-:W-:Y:S01]  /*34350*/  HMMA.16816.F32 R4, R12, R22, R4 ;  /* 0x000000160c04723c */ /* 0x004fe20000001804 */
[----:B------:R-:W-:Y:S01]  /*34360*/  IMAD.MOV.U32 R12, RZ, RZ, R3 ;  /* 0x000000ffff0c7224 */ /* 0x000fe200078e0003 */
[----:B------:R-:W2:Y:S01]  /*34370*/  LDL.LU R22, [R1+0xa8] ;  /* 0x0000a80001167983 */ /* 0x000ea20000300800 */
[----:B-----5:R-:W-:-:S02]  /*34380*/  IMAD.MOV.U32 R13, RZ, RZ, R9 ;  /* 0x000000ffff0d7224 */ /* 0x020fc400078e0009 */
[----:B----4-:R-:W-:Y:S01]  /*34390*/  IMAD.MOV.U32 R14, RZ, RZ, R11 ;  /* 0x000000ffff0e7224 */ /* 0x010fe200078e000b */
[----:B------:R-:W2:Y:S01]  /*343a0*/  LDL.LU R23, [R1+0xac] ;  /* 0x0000ac0001177983 */ /* 0x000ea20000300800 */
[----:B---3--:R-:W-:-:S07]  /*343b0*/  IMAD.MOV.U32 R15, RZ, RZ, R19 ;  /* 0x000000ffff0f7224 */ /* 0x008fce00078e0013 */
[----:B------:R-:W-:Y:S01]  /*343c0*/  HMMA.16816.F32 R12, R12, R28, R24 ;  /* 0x0000001c0c0c723c */ /* 0x000fe20000001818 */
[----:B------:R-:W3:Y:S04]  /*343d0*/  LDL.LU.64 R26, [R1+0x1538] ;  /* 0x00153800011a7983 */ /* 0x000ee80000300a00 */
[----:B------:R-:W3:Y:S04]  /*343e0*/  LDL.LU.64 R24, [R1+0x1530] ;  /* 0x0015300001187983 */ /* 0x000ee80000300a00 */
[----:B------:R-:W4:Y:S10]  /*343f0*/  LDL.LU R28, [R1+0xa0] ;  /* 0x0000a000011c7983 */ /* 0x000f340000300800 */
[----:B------:R0:W-:Y:S04]  /*34400*/  STL.64 [R1+0x3a0], R12 ;  /* 0x0003a00c01007387 */ /* 0x0001e80000100a00 */
[----:B------:R1:W-:Y:S04]  /*34410*/  STL.64 [R1+0x3a8], R14 ;  /* 0x0003a80e01007387 */ /* 0x0003e80000100a00 */
[----:B------:R-:W4:Y:S01]  /*34420*/  LDL.LU R29, [R1+0xa4] ;  /* 0x0000a400011d7983 */ /* 0x000f220000300800 */
[----:B0-----:R-:W-:-:S02]  /*34430*/  IMAD.MOV.U32 R12, RZ, RZ, R3 ;  /* 0x000000ffff0c7224 */ /* 0x001fc400078e0003 */
[----:B------:R-:W-:Y:S02]  /*34440*/  IMAD.MOV.U32 R13, RZ, RZ, R9 ;  /* 0x000000ffff0d7224 */ /* 0x000fe400078e0009 */
[----:B-1----:R-:W-:Y:S02]  /*34450*/  IMAD.MOV.U32 R14, RZ, RZ, R11 ;  /* 0x000000ffff0e7224 */ /* 0x002fe400078e000b */
[----:B------:R-:W-:-:S07]  /*34460*/  IMAD.MOV.U32 R15, RZ, RZ, R19 ;  /* 0x000000ffff0f7224 */ /* 0x000fce00078e0013 */
[----:B---3--:R-:W-:Y:S01]  /*34470*/  HMMA.16816.F32 R12, R12, R20, R24 ;  /* 0x000000140c0c723c */ /* 0x008fe20000001818 */
[----:B------:R-:W3:Y:S04]  /*34480*/  LDL.LU.64 R26, [R1+0x1528] ;  /* 0x00152800011a7983 */ /* 0x000ee80000300a00 */
[----:B------:R-:W3:Y:S04]  /*34490*/  LDL.LU.64 R24, [R1+0x1520] ;  /* 0x0015200001187983 */ /* 0x000ee80000300a00 */
[----:B------:R-:W5:Y:S10]  /*344a0*/  LDL.LU.64 R20, [R1+0x1518] ;  /* 0x0015180001147983 */ /* 0x000f740000300a00 */
[----:B------:R0:W-:Y:S04]  /*344b0*/  STL.64 [R1+0x3c0], R12 ;  /* 0x0003c00c01007387 */ /* 0x0001e80000100a00 */
[----:B------:R1:W-:Y:S01]  /*344c0*/  STL.64 [R1+0x3c8], R14 ;  /* 0x0003c80e01007387 */ /* 0x0003e20000100a00 */
[----:B0-----:R-:W-:-:S02]  /*344d0*/  IMAD.MOV.U32 R12, RZ, RZ, R3 ;  /* 0x000000ffff0c7224 */ /* 0x001fc400078e0003 */
[----:B------:R-:W-:Y:S02]  /*344e0*/  IMAD.MOV.U32 R13, RZ, RZ, R9 ;  /* 0x000000ffff0d7224 */ /* 0x000fe400078e0009 */
[----:B-1----:R-:W-:Y:S02]  /*344f0*/  IMAD.MOV.U32 R14, RZ, RZ, R11 ;  /* 0x000000ffff0e7224 */ /* 0x002fe400078e000b */
[----:B------:R-:W-:-:S07]  /*34500*/  IMAD.MOV.U32 R15, RZ, RZ, R19 ;  /* 0x000000ffff0f7224 */ /* 0x000fce00078e0013 */
[----:B---3--:R-:W-:Y:S01]  /*34510*/  HMMA.16816.F32 R12, R12, R16, R24 ;  /* 0x000000100c0c723c */ /* 0x008fe20000001818 */
[----:B------:R-:W5:Y:S04]  /*34520*/  LDL.LU.64 R26, [R1+0x1510] ;  /* 0x00151000011a7983 */ /* 0x000f680000300a00 */
[----:B------:R-:W5:Y:S04]  /*34530*/  LDL.LU.64 R24, [R1+0x1508] ;  /* 0x0015080001187983 */ /* 0x000f680000300a00 */
[----:B------:R-:W3:Y:S10]  /*34540*/  LDL.LU.64 R16, [R1+0x1500] ;  /* 0x0015000001107983 */ /* 0x000ef40000300a00 */
[----:B------:R0:W-:Y:S04]  /*34550*/  STL.64 [R1+0x3e0], R12 ;  /* 0x0003e00c01007387 */ /* 0x0001e80000100a00 */
[----:B------:R1:W-:Y:S01]  /*34560*/  STL.64 [R1+0x3e8], R14 ;  /* 0x0003e80e01007387 */ /* 0x0003e20000100a00 */
[----:B0-----:R-:W-:-:S02]  /*34570*/  IMAD.MOV.U32 R12, RZ, RZ, R3 ;  /* 0x000000ffff0c7224 */ /* 0x001fc400078e0003 */
[----:B------:R-:W-:Y:S02]  /*34580*/  IMAD.MOV.U32 R13, RZ, RZ, R9 ;  /* 0x000000ffff0d7224 */ /* 0x000fe400078e0009 */
[----:B-1----:R-:W-:Y:S02]  /*34590*/  IMAD.MOV.U32 R14, RZ, RZ, R11 ;  /* 0x000000ffff0e7224 */ /* 0x002fe400078e000b */
[----:B------:R-:W-:-:S07]  /*345a0*/  IMAD.MOV.U32 R15, RZ, RZ, R19 ;  /* 0x000000ffff0f7224 */ /* 0x000fce00078e0013 */
[----:B-----5:R-:W-:Y:S01]  /*345b0*/  HMMA.16816.F32 R12, R12, R20, R24 ;  /* 0x000000140c0c723c */ /* 0x020fe20000001818 */
[----:B------:R-:W3:Y:S04]  /*345c0*/  LDL.LU.64 R26, [R1+0x14f8] ;  /* 0x0014f800011a7983 */ /* 0x000ee80000300a00 */
[----:B------:R-:W3:Y:S04]  /*345d0*/  LDL.LU.64 R24, [R1+0x14f0] ;  /* 0x0014f00001187983 */ /* 0x000ee80000300a00 */
[----:B------:R-:W4:Y:S10]  /*345e0*/  LDL.LU.64 R20, [R1+0x14e8] ;  /* 0x0014e80001147983 */ /* 0x000f340000300a00 */
[----:B------:R0:W-:Y:S04]  /*345f0*/  STL.64 [R1+0x400], R12 ;  /* 0x0004000c01007387 */ /* 0x0001e80000100a00 */
[----:B------:R1:W-:Y:S01]  /*34600*/  STL.64 [R1+0x408], R14 ;  /* 0x0004080e01007387 */ /* 0x0003e20000100a00 */
[----:B0-----:R-:W-:-:S02]  /*34610*/  IMAD.MOV.U32 R12, RZ, RZ, R3 ;  /* 0x000000ffff0c7224 */ /* 0x001fc400078e0003 */
[----:B------:R-:W-:Y:S02]  /*34620*/  IMAD.MOV.U32 R13, RZ, RZ, R9 ;  /* 0x000000ffff0d7224 */ /* 0x000fe400078e0009 */
[----:B-1----:R-:W-:Y:S02]  /*34630*/  IMAD.MOV.U32 R14, RZ, RZ, R11 ;  /* 0x000000ffff0e7224 */ /* 0x002fe400078e000b */
[----:B------:R-:W-:-:S07]  /*34640*/  IMAD.MOV.U32 R15, RZ, RZ, R19 ;  /* 0x000000ffff0f7224 */ /* 0x000fce00078e0013 */
[----:B---3--:R-:W-:Y:S01]  /*34650*/  HMMA.16816.F32 R12, R12, R16, R24 ;  /* 0x000000100c0c723c */ /* 0x008fe20000001818 */
[----:B------:R-:W2:Y:S04]  /*34660*/  LDL.LU.64 R26, [R1+0x14e0] ;  /* 0x0014e000011a7983 */ /* 0x000ea80000300a00 */
[----:B------:R-:W2:Y:S04]  /*34670*/  LDL.LU.64 R24, [R1+0x14d8] ;  /* 0x0014d80001187983 */ /* 0x000ea80000300a00 */
[----:B------:R-:W3:Y:S10]  /*34680*/  LDL.LU.64 R16, [R1+0x570] ;  /* 0x0005700001107983 */ /* 0x000ef40000300a00 */
[----:B------:R0:W-:Y:S04]  /*34690*/  STL.64 [R1+0x410], R12 ;  /* 0x0004100c01007387 */ /* 0x0001e80000100a00 */
[----:B------:R1:W-:Y:S01]  /*346a0*/  STL.64 [R1+0x418], R14 ;  /* 0x0004180e01007387 */ /* 0x0003e20000100a00 */
[----:B0-----:R-:W-:-:S02]  /*346b0*/  IMAD.MOV.U32 R12, RZ, RZ, R3 ;  /* 0x000000ffff0c7224 */ /* 0x001fc400078e0003 */
[----:B------:R-:W-:Y:S02]  /*346c0*/  IMAD.MOV.U32 R13, RZ, RZ, R9 ;  /* 0x000000ffff0d7224 */ /* 0x000fe400078e0009 */
[----:B-1----:R-:W-:Y:S02]  /*346d0*/  IMAD.MOV.U32 R14, RZ, RZ, R11 ;  /* 0x000000ffff0e7224 */ /* 0x002fe400078e000b */
[----:B------:R-:W-:-:S07]  /*346e0*/  IMAD.MOV.U32 R15, RZ, RZ, R19 ;  /* 0x000000ffff0f7224 */ /* 0x000fce00078e0013 */
[----:B--2---:R-:W-:Y:S01]  /*346f0*/  HMMA.16816.F32 R12, R12, R22, R24 ;  /* 0x000000160c0c723c */ /* 0x004fe20000001818 */
[----:B------:R-:W4:Y:S04]  /*34700*/  LDL.LU.64 R22, [R1+0x14d0] ;  /* 0x0014d00001167983 */ /* 0x000f280000300a00 */
[----:B------:R-:W3:-:S14]  /*34710*/  LDL.LU R24, [R1+0x360] ;  /* 0x0003600001187983 */ /* 0x000edc0000300800 */
        /* <DEDUP_REMOVED lines=8> */
[----:B------:R-:W-:-:S07]  /*347a0*/  IMAD.MOV.U32 R15, RZ, RZ, R19 ;  /* 0x000000ffff0f7224 */ /* 0x000fce00078e0013 */
[----:B----4-:R-:W-:Y:S01]  /*347b0*/  HMMA.16816.F32 R20, R12, R28, R20 ;  /* 0x0000001c0c14723c */ /* 0x010fe20000001814 */
[----:B------:R-:W2:Y:S01]  /*347c0*/  LDL.LU.64 R28, [R1+0x14c8] ;  /* 0x0014c800011c7983 */ /* 0x000ea20000300a00 */
[----:B------:R-:W-:Y:S02]  /*347d0*/  IMAD.MOV.U32 R10, RZ, RZ, R11 ;  /* 0x000000ffff0a7224 */ /* 0x000fe400078e000b */
[----:B------:R-:W-:Y:S01]  /*347e0*/  IMAD.MOV.U32 R8, RZ, RZ, R3 ;  /* 0x000000ffff087224 */ /* 0x000fe200078e0003 */
[----:B------:R-:W4:Y:S01]  /*347f0*/  LDL.LU R14, [R1+0x368] ;  /* 0x00036800010e7983 */ /* 0x000f220000300800 */
[----:B------:R-:W-:-:S13]  /*34800*/  IMAD.MOV.U32 R11, RZ, RZ, R19 ;  /* 0x000000ffff0b7224 */ /* 0x000fda00078e0013 */
[----:B------:R0:W-:Y:S04]  /*34810*/  STL.64 [R1+0x440], R20 ;  /* 0x0004401401007387 */ /* 0x0001e80000100a00 */
[----:B------:R1:W-:Y:S04]  /*34820*/  STL.64 [R1+0x448], R22 ;  /* 0x0004481601007387 */ /* 0x0003e80000100a00 */
[----:B------:R-:W4:Y:S04]  /*34830*/  LDL.LU R15, [R1+0x36c] ;  /* 0x00036c00010f7983 */ /* 0x000f280000300800 */
[----:B0-----:R-:W4:Y:S04]  /*34840*/  LDL.LU R20, [R1+0x338] ;  /* 0x0003380001147983 */ /* 0x001f280000300800 */
[----:B------:R-:W4:Y:S04]  /*34850*/  LDL.LU R21, [R1+0x33c] ;  /* 0x00033c0001157983 */ /* 0x000f280000300800 */
[----:B-1----:R-:W4:Y:S01]  /*34860*/  LDL.LU.64 R22, [R1+0x560] ;  /* 0x0005600001167983 */ /* 0x002f220000300a00 */
[----:B--2---:R-:W-:-:S15]  /*34870*/  HMMA.16816.F32 R4, R8, R28, R4 ;  /* 0x0000001c0804723c */ /* 0x004fde0000001804 */
[----:B------:R-:W-:-:S04]  /*34880*/  NOP ;  /* 0x0000000000007918 */ /* 0x000fc80000000000 */
[----:B------:R-:W-:Y:S04]  /*34890*/  STL.64 [R1+0x430], R4 ;  /* 0x0004300401007387 */ /* 0x000fe80000100a00 */
[----:B------:R0:W-:Y:S04]  /*348a0*/  STL.64 [R1+0x438], R6 ;  /* 0x0004380601007387 */ /* 0x0001e80000100a00 */
[----:B------:R-:W2:Y:S04]  /*348b0*/  LDL R0, [R1+0x34c] ;  /* 0x00034c0001007983 */ /* 0x000ea80000100800 */
[----:B0-----:R-:W5:Y:S01]  /*348c0*/  LDL R6, [R1+0x350] ;  /* 0x0003500001067983 */ /* 0x001f620000100800 */
[----:B---3--:R-:W-:-:S03]  /*348d0*/  FFMA2 R4, R16.F32x2.HI_LO, R26.F32x2.HI_LO, R24.F32x2.HI_LO ;  /* 0x0000001a10047249 */ /* 0x008fc60000000018 */
[----:B-----5:R0:W-:Y:S04]  /*348e0*/  STL [R1+0x554], R6 ;  /* 0x0005540601007387 */ /* 0x0201e80000100800 */
[----:B0-----:R-:W3:Y:S04]  /*348f0*/  LDL R6, [R1+0x348] ;  /* 0x0003480001067983 */ /* 0x001ee80000100800 */
[----:B--2---:R0:W-:Y:S04]  /*34900*/  STL [R1+0x558], R0 ;  /* 0x0005580001007387 */ /* 0x0041e80000100800 */
[----:B0-----:R-:W2:Y:S01]  /*34910*/  LDL R0, [R1+0x344] ;  /* 0x0003440001007983 */ /* 0x001ea20000100800 */
[----:B----4-:R-:W-:-:S04]  /*34920*/  FFMA2 R2, R22.F32x2.HI_LO, R20.F32x2.HI_LO, R14.F32x2.HI_LO ;  /* 0x0000001416027249 */ /* 0x010fc8000000000e */
[----:B------:R-:W-:Y:S02]  /*34930*/  IMAD.MOV.U32 R7, RZ, RZ, R3 ;  /* 0x000000ffff077224 */ /* 0x000fe400078e0003 */
[----:B------:R-:W-:Y:S01]  /*34940*/  IMAD.MOV.U32 R3, RZ, RZ, R5 ;  /* 0x000000ffff037224 */ /* 0x000fe200078e0005 */
[----:B------:R-:W-:-:S04]  /*34950*/  UIADD3 UR6, UPT, UPT, UR6, 0x80, URZ ;  /* 0x0000008006067890 */ /* 0x000fc8000fffe0ff */
[----:B------:R-:W-:Y:S02]  /*34960*/  UISETP.GE.AND UP0, UPT, UR6, UR16, UPT ;  /* 0x000000100600728c */ /* 0x000fe4000bf06270 */
[----:B------:R-:W-:Y:S02]  /*34970*/  ULEA UR5, UR15, UR5, 0x7 ;  /* 0x000000050f057291 */ /* 0x000fe4000f8e38ff */
[----:B------:R-:W-:Y:S01]  /*34980*/  ULEA UR4, UR10, UR4, 0x7 ;  /* 0x000000040a047291 */ /* 0x000fe2000f8e38ff */
[----:B---3--:R0:W-:Y:S02]  /*34990*/  STL [R1+0x55c], R6 ;  /* 0x00055c0601007387 */ /* 0x0081e40000100800 */
[----:B0-----:R-:W-:Y:S02]  /*349a0*/  IMAD.MOV.U32 R6, RZ, RZ, R2 ;  /* 0x000000ffff067224 */ /* 0x001fe400078e0002 */
[----:B------:R-:W-:Y:S01]  /*349b0*/  IMAD.MOV.U32 R2, RZ, RZ, R4 ;  /* 0x000000ffff027224 */ /* 0x000fe200078e0004 */
[----:B--2---:R0:W-:Y:S04]  /*349c0*/  STL [R1+0x568], R0 ;  /* 0x0005680001007387 */ /* 0x0041e80000100800 */
[----:B------:R0:W-:Y:S04]  /*349d0*/  STL.64 [R1+0x570], R2 ;  /* 0x0005700201007387 */ /* 0x0001e80000100a00 */
[----:B------:R0:W-:Y:S01]  /*349e0*/  STL.64 [R1+0x560], R6 ;  /* 0x0005600601007387 */ /* 0x0001e20000100a00 */
[----:B------:R-:W-:Y:S05]  /*349f0*/  BRA.U !UP0, `(.L_x_1) ;  /* 0xfffffdb508f07547 */ /* 0x000fea000b83ffff */
.L_x_0:
[----:B------:R-:W2:Y:S01]  /*34a00*/  LDL.LU.64 R4, [R1+0x560] ;  /* 0x0005600001047983 */ /* 0x000ea20000300a00 */
[----:B------:R-:W1:Y:S03]  /*34a10*/  LDCU.64 UR4, c[0x0][0x3e0] ;  /* 0x00007c00ff0477ac */ /* 0x000e660008000a00 */
[----:B0-----:R-:W3:Y:S01]  /*34a20*/  LDL.LU.64 R2, [R1+0x570] ;  /* 0x0005700001027983 */ /* 0x001ee20000300a00 */
[----:B------:R-:W0:Y:S02]  /*34a30*/  S2R R0, SR_TID.X ;  /* 0x0000000000007919 */ /* 0x000e240000002100 */
[----:B0-----:R-:W-:Y:S01]  /*34a40*/  LOP3.LUT R0, R0, 0x7f, RZ, 0xc0, !PT ;  /* 0x0000007f00007812 */ /* 0x001fe200078ec0ff */
[----:B------:R-:W-:Y:S03]  /*34a50*/  BAR.SYNC.DEFER_BLOCKING 0x0 ;  /* 0x0000000000007b1d */ /* 0x000fe60000010000 */
[----:B------:R-:W-:Y:S01]  /*34a60*/  ISETP.GE.U32.AND P0, PT, R0, 0x20, PT ;  /* 0x000000200000780c */ /* 0x000fe20003f06070 */
[----:B--2---:R-:W-:-:S02]  /*34a70*/  IMAD.MOV.U32 R29, RZ, RZ, R4 ;  /* 0x000000ffff1d7224 */ /* 0x004fc400078e0004 */
[----:B------:R-:W-:Y:S02]  /*34a80*/  IMAD.MOV.U32 R28, RZ, RZ, R5 ;  /* 0x000000ffff1c7224 */ /* 0x000fe400078e0005 */
[----:B---3--:R-:W-:Y:S01]  /*34a90*/  IMAD.MOV.U32 R27, RZ, RZ, R2 ;  /* 0x000000ffff1b7224 */ /* 0x008fe200078e0002 */
[----:B------:R-:W-:Y:S01]  /*34aa0*/  STL [R1+0x165c], R29 ;  /* 0x00165c1d01007387 */ /* 0x000fe20000100800 */
[----:B------:R-:W-:-:S03]  /*34ab0*/  IMAD.MOV.U32 R26, RZ, RZ, R3 ;  /* 0x000000ffff1a7224 */ /* 0x000fc600078e0003 */
[----:B------:R-:W-:Y:S04]  /*34ac0*/  STL [R1+0x166c], R28 ;  /* 0x00166c1c01007387 */ /* 0x000fe80000100800 */
[----:B------:R0:W-:Y:S04]  /*34ad0*/  STL [R1+0x163c], R27 ;  /* 0x00163c1b01007387 */ /* 0x0001e80000100800 */
[----:B------:R-:W-:Y:S04]  /*34ae0*/  STL [R1+0x1644], R26 ;  /* 0x0016441a01007387 */ /* 0x000fe80000100800 */
[----:B------:R-:W2:Y:S04]  /*34af0*/  LDL.LU R25, [R1+0x4b0] ;  /* 0x0004b00001197983 */ /* 0x000ea80000300800 */
[----:B--2---:R-:W-:Y:S04]  /*34b00*/  STL [R1+0x1640], R25 ;  /* 0x0016401901007387 */ /* 0x004fe80000100800 */
[----:B------:R-:W2:Y:S04]  /*34b10*/  LDL.LU R24, [R1+0x4b4] ;  /* 0x0004b40001187983 */ /* 0x000ea80000300800 */
[----:B--2---:R2:W-:Y:S04]  /*34b20*/  STL [R1+0x1648], R24 ;  /* 0x0016481801007387 */ /* 0x0045e80000100800 */
[----:B------:R-:W3:Y:S04]  /*34b30*/  LDL.LU R23, [R1+0x4b8] ;  /* 0x0004b80001177983 */ /* 0x000ee80000300800 */
[----:B---3--:R-:W-:Y:S04]  /*34b40*/  STL [R1+0x1658], R23 ;  /* 0x0016581701007387 */ /* 0x008fe80000100800 */
[----:B------:R-:W3:Y:S04]  /*34b50*/  LDL.LU R22, [R1+0x4bc] ;  /* 0x0004bc0001167983 */ /* 0x000ee80000300800 */
[----:B---3--:R-:W-:Y:S04]  /*34b60*/  STL [R1+0x1660], R22 ;  /* 0x0016601601007387 */ /* 0x008fe80000100800 */
[----:B------:R-:W3:Y:S04]  /*34b70*/  LDL.LU R21, [R1+0x4c0] ;  /* 0x0004c00001157983 */ /* 0x000ee80000300800 */
[----:B---3--:R3:W-:Y:S04]  /*34b80*/  STL [R1+0x164c], R21 ;  /* 0x00164c1501007387 */ /* 0x0087e80000100800 */
[----:B------:R-:W4:Y:S04]  /*34b90*/  LDL.LU R20, [R1+0x4c4] ;  /* 0x0004c40001147983 */ /* 0x000f280000300800 */
[----:B----4-:R-:W-:Y:S04]  /*34ba0*/  STL [R1+0x1650], R20 ;  /* 0x0016501401007387 */ /* 0x010fe80000100800 */
[----:B------:R-:W4:Y:S04]  /*34bb0*/  LDL.LU R19, [R1+0x4c8] ;  /* 0x0004c80001137983 */ /* 0x000f280000300800 */
[----:B----4-:R4:W-:Y:S04]  /*34bc0*/  STL [R1+0x1664], R19 ;  /* 0x0016641301007387 */ /* 0x0109e80000100800 */
[----:B------:R-:W5:Y:S04]  /*34bd0*/  LDL.LU R18, [R1+0x4cc] ;  /* 0x0004cc0001127983 */ /* 0x000f680000300800 */
[----:B-----5:R-:W-:Y:S04]  /*34be0*/  STL [R1+0x1668], R18 ;  /* 0x0016681201007387 */ /* 0x020fe80000100800 */
[----:B------:R-:W5:Y:S04]  /*34bf0*/  LDL.LU R17, [R1+0x450] ;  /* 0x0004500001117983 */ /* 0x000f680000300800 */
[----:B-----5:R5:W-:Y:S04]  /*34c00*/  STL [R1+0x1654], R17 ;  /* 0x0016541101007387 */ /* 0x020be80000100800 */
        /* <DEDUP_REMOVED lines=16> */
[----:B0-----:R-:W5:Y:S04]  /*34d10*/  LDL.LU R27, [R1+0x494] ;  /* 0x00049400011b7983 */ /* 0x001f680000300800 */
[----:B--2---:R-:W2:Y:S04]  /*34d20*/  LDL.LU R24, [R1+0x498] ;  /* 0x0004980001187983 */ /* 0x004ea80000300800 */
[----:B---3--:R-:W3:Y:S04]  /*34d30*/  LDL.LU R21, [R1+0x49c] ;  /* 0x00049c0001157983 */ /* 0x008ee80000300800 */
[----:B----4-:R-:W4:Y:S04]  /*34d40*/  LDL.LU R19, [R1+0x4a0] ;  /* 0x0004a00001137983 */ /* 0x010f280000300800 */
[----:B-----5:R-:W5:Y:S01]  /*34d50*/  LDL.LU R17, [R1+0x4a4] ;  /* 0x0004a40001117983 */ /* 0x020f620000300800 */
[----:B------:R-:W0:Y:S03]  /*34d60*/  S2R R18, SR_TID.X ;  /* 0x0000000000127919 */ /* 0x000e260000002100 */
[----:B----4-:R-:W-:Y:S04]  /*34d70*/  STL [R1+0xc], R19 ;  /* 0x00000c1301007387 */ /* 0x010fe80000100800 */
[----:B------:R-:W4:Y:S04]  /*34d80*/  LDL.LU R20, [R1+0x4a8] ;  /* 0x0004a80001147983 */ /* 0x000f280000300800 */
[----:B-----5:R5:W-:Y:S04]  /*34d90*/  STL [R1+0x10], R17 ;  /* 0x0000101101007387 */ /* 0x020be80000100800 */
[----:B-----5:R-:W5:Y:S04]  /*34da0*/  LDL.LU R17, [R1+0x4ac] ;  /* 0x0004ac0001117983 */ /* 0x020f680000300800 */
[----:B------:R-:W2:Y:S04]  /*34db0*/  LDL.LU R26, [R1+0x3a0] ;  /* 0x0003a000011a7983 */ /* 0x000ea80000300800 */
[----:B------:R-:W2:Y:S04]  /*34dc0*/  LDL.LU R19, [R1+0x3a4] ;  /* 0x0003a40001137983 */ /* 0x000ea80000300800 */
[----:B------:R-:W3:Y:S04]  /*34dd0*/  LDL.LU R22, [R1+0x3a8] ;  /* 0x0003a80001167983 */ /* 0x000ee80000300800 */
[----:B--2---:R2:W-:Y:S04]  /*34de0*/  STL [R1+0x20], R19 ;  /* 0x0000201301007387 */ /* 0x0045e80000100800 */
[----:B--2---:R-:W2:Y:S04]  /*34df0*/  LDL.LU R19, [R1+0x3ac] ;  /* 0x0003ac0001137983 */ /* 0x004ea80000300800 */
[----:B---3--:R3:W-:Y:S04]  /*34e00*/  STL [R1+0x24], R22 ;  /* 0x0000241601007387 */ /* 0x0087e80000100800 */
[----:B---3--:R-:W3:Y:S04]  /*34e10*/  LDL.LU R22, [R1+0x3c0] ;  /* 0x0003c00001167983 */ /* 0x008ee80000300800 */
        /* <DEDUP_REMOVED lines=42> */
[----:B---3--:R-:W-:Y:S04]  /*350c0*/  STL [R1+0x7c], R22 ;  /* 0x00007c1601007387 */ /* 0x008fe80000100800 */
[----:B--2---:R-:W-:Y:S04]  /*350d0*/  STL [R1+0x80], R19 ;  /* 0x0000801301007387 */ /* 0x004fe80000100800 */
[----:B------:R-:W2:Y:S01]  /*350e0*/  LDL.LU R25, [R1+0x448] ;  /* 0x0004480001197983 */ /* 0x000ea20000300800 */
[----:B0-----:R-:W-:Y:S01]  /*350f0*/  SHF.R.S32.HI R23, RZ, 0x4, R18 ;  /* 0x00000004ff177819 */ /* 0x001fe20000011412 */
[----:B------:R-:W-:-:S03]  /*35100*/  IMAD.SHL.U32 R28, R18, 0x40, RZ ;  /* 0x00000040121c7824 */ /* 0x000fc600078e00ff */
[----:B------:R-:W-:Y:S01]  /*35110*/  SGXT R23, R23, 0x1 ;  /* 0x000000011717781a */ /* 0x000fe20000000200 */
[----:B--2---:R0:W-:Y:S04]  /*35120*/  STL [R1+0x84], R25 ;  /* 0x0000841901007387 */ /* 0x0041e80000100800 */
[----:B------:R-:W2:Y:S01]  /*35130*/  LDL.LU R29, [R1+0x44c] ;  /* 0x00044c00011d7983 */ /* 0x000ea20000300800 */
[----:B0-----:R-:W-:-:S04]  /*35140*/  LOP3.LUT R25, R23, 0x840, RZ, 0xc0, !PT ;  /* 0x0000084017197812 */ /* 0x001fc800078ec0ff */
[----:B------:R-:W-:Y:S01]  /*35150*/  LOP3.LUT R25, R25, 0x40, R28, 0x78, !PT ;  /* 0x0000004019197812 */ /* 0x000fe200078e781c */
[C---:B------:R-:W-:Y:S01]  /*35160*/  IMAD.SHL.U32 R22, R18.reuse, 0x4, RZ ;  /* 0x0000000412167824 */ /* 0x040fe200078e00ff */
[----:B------:R-:W-:Y:S01]  /*35170*/  LOP3.LUT R19, R18, 0x60, RZ, 0xc0, !PT ;  /* 0x0000006012137812 */ /* 0x000fe200078ec0ff */
[----:B--2---:R0:W-:Y:S04]  /*35180*/  STL [R1+0x88], R29 ;  /* 0x0000881d01007387 */ /* 0x0041e80000100800 */
[----:B------:R-:W2:Y:S01]  /*35190*/  LDL.LU R28, [R1+0x430] ;  /* 0x00043000011c7983 */ /* 0x000ea20000300800 */
[----:B------:R-:W-:-:S05]  /*351a0*/  LOP3.LUT R22, R22, 0x38, RZ, 0xc0, !PT ;  /* 0x0000003816167812 */ /* 0x000fca00078ec0ff */
[----:B------:R-:W-:Y:S02]  /*351b0*/  IMAD R23, R19, 0x10, R22 ;  /* 0x0000001013177824 */ /* 0x000fe400078e0216 */
[C---:B------:R-:W-:Y:S02]  /*351c0*/  IMAD.SHL.U32 R22, R18.reuse, 0x8, RZ ;  /* 0x0000000812167824 */ /* 0x040fe400078e00ff */
[C---:B------:R-:W-:Y:S02]  /*351d0*/  IMAD.SHL.U32 R19, R18.reuse, 0x10, RZ ;  /* 0x0000001012137824 */ /* 0x040fe400078e00ff */
[----:B0-----:R-:W-:Y:S01]  /*351e0*/  IMAD.SHL.U32 R29, R18, 0x200, RZ ;  /* 0x00000200121d7824 */ /* 0x001fe200078e00ff */
[----:B------:R-:W-:Y:S02]  /*351f0*/  LOP3.LUT R22, R22, 0x180, RZ, 0xc0, !PT ;  /* 0x0000018016167812 */ /* 0x000fe400078ec0ff */
[----:B------:R-:W-:Y:S02]  /*35200*/  LOP3.LUT R19, R19, 0x70, RZ, 0xc0, !PT ;  /* 0x0000007013137812 */ /* 0x000fe400078ec0ff */
[----:B------:R-:W-:-:S02]  /*35210*/  LOP3.LUT R22, R22, 0x48, R18, 0xf8, !PT ;  /* 0x0000004816167812 */ /* 0x000fc400078ef812 */
[----:B------:R-:W-:Y:S01]  /*35220*/  LOP3.LUT R29, R19, 0x1800, R29, 0xf8, !PT ;  /* 0x00001800131d7812 */ /* 0x000fe200078ef81d */
[----:B--2---:R0:W-:Y:S04]  /*35230*/  STL [R1+0x8c], R28 ;  /* 0x00008c1c01007387 */ /* 0x0041e80000100800 */
[----:B0-----:R-:W2:Y:S04]  /*35240*/  LDL.LU R28, [R1+0x166c] ;  /* 0x00166c00011c7983 */ /* 0x001ea80000300800 */
[----:B------:R-:W3:Y:S04]  /*35250*/  LDL.LU R18, [R1+0x1668] ;  /* 0x0016680001127983 */ /* 0x000ee80000300800 */
[----:B------:R-:W2:Y:S04]  /*35260*/  LDL.LU R19, [R1+0x434] ;  /* 0x0004340001137983 */ /* 0x000ea80000300800 */
[----:B--2---:R0:W-:Y:S04]  /*35270*/  STL [R1+0x90], R19 ;  /* 0x0000901301007387 */ /* 0x0041e80000100800 */
[----:B0-----:R-:W2:Y:S01]  /*35280*/  LDL.LU R19, [R1+0x438] ;  /* 0x0004380001137983 */ /* 0x001ea20000300800 */
[----:B------:R-:W-:-:S02]  /*35290*/  FSETP.GT.AND P1, PT, |R28|, 8.50705917302346158658e+37, PT ;  /* 0x7e8000001c00780b */ /* 0x000fc40003f24200 */
[C---:B------:R-:W-:Y:S01]  /*352a0*/  FSETP.GEU.AND P5, PT, |R28|.reuse, 1.175494350822287508e-38, PT ;  /* 0x008000001c00780b */ /* 0x040fe20003fae200 */
[----:B------:R-:W-:Y:S02]  /*352b0*/  IMAD.IADD R25, R23, 0x1, R25 ;  /* 0x0000000117197824 */ /* 0x000fe400078e0219 */
[C---:B------:R-:W-:Y:S01]  /*352c0*/  FMUL R23, R28.reuse, 8388608 ;  /* 0x4b0000001c177820 */ /* 0x040fe20000400000 */
[----:B------:R-:W-:-:S04]  /*352d0*/  FSETP.GEU.AND P2, PT, R28, 1.175494350822287508e-38, PT ;  /* 0x008000001c00780b */ /* 0x000fc80003f4e000 */
[----:B------:R-:W-:-:S03]  /*352e0*/  FSEL R23, R23, R28, !P2 ;  /* 0x0000001c17177208 */ /* 0x000fc60005000000 */
[----:B------:R-:W-:-:S04]  /*352f0*/  @P1 FMUL R28, R28, 0.25 ;  /* 0x3e8000001c1c1820 */ /* 0x000fc80000400000 */
[----:B------:R-:W-:Y:S01]  /*35300*/  @!P5 FMUL R28, R28, 16777216 ;  /* 0x4b8000001c1cd820 */ /* 0x000fe20000400000 */
[----:B--2---:R0:W-:Y:S04]  /*35310*/  STL [R1+0x94], R19 ;  /* 0x0000941301007387 */ /* 0x0041e80000100800 */
[----:B0-----:R-:W2:Y:S01]  /*35320*/  LDL.LU R19, [R1+0x43c] ;  /* 0x00043c0001137983 */ /* 0x001ea20000300800 */
[----:B------:R-:W0:Y:S01]  /*35330*/  MUFU.RCP R28, R28 ;  /* 0x0000001c001c7308 */ /* 0x000e220000001000 */
[----:B-----5:R-:W-:Y:S01]  /*35340*/  @P1 FMUL R17, R17, 0.25 ;  /* 0x3e80000011111820 */ /* 0x020fe20000400000 */
[----:B----4-:R-:W-:Y:S01]  /*35350*/  @P1 FMUL R20, R20, 0.25 ;  /* 0x3e80000014141820 */ /* 0x010fe20000400000 */
[----:B------:R-:W-:Y:S01]  /*35360*/  LOP3.LUT R29, R29, R22, RZ, 0x3c, !PT ;  /* 0x000000161d1d7212 */ /* 0x000fe200078e3cff */
[----:B------:R-:W-:Y:S01]  /*35370*/  @P1 FMUL R21, R21, 0.25 ;  /* 0x3e80000015151820 */ /* 0x000fe20000400000 */
[----:B------:R-:W-:Y:S01]  /*35380*/  @!P5 FMUL R17, R17, 16777216 ;  /* 0x4b8000001111d820 */ /* 0x000fe20000400000 */
[----:B------:R-:W-:Y:S01]  /*35390*/  @P1 FMUL R24, R24, 0.25 ;  /* 0x3e80000018181820 */ /* 0x000fe20000400000 */
[----:B------:R-:W-:Y:S01]  /*353a0*/  @!P5 FMUL R20, R20, 16777216 ;  /* 0x4b8000001414d820 */ /* 0x000fe20000400000 */
[----:B------:R-:W-:Y:S01]  /*353b0*/  @P1 FMUL R2, R2, 0.25 ;  /* 0x3e80000002021820 */ /* 0x000fe20000400000 */
[----:B------:R-:W-:Y:S01]  /*353c0*/  @!P5 FMUL R21, R21, 16777216 ;  /* 0x4b8000001515d820 */ /* 0x000fe20000400000 */
[----:B------:R-:W-:Y:S01]  /*353d0*/  @!P5 FMUL R24, R24, 16777216 ;  /* 0x4b8000001818d820 */ /* 0x000fe20000400000 */
[----:B------:R-:W-:Y:S01]  /*353e0*/  @P1 FMUL R3, R3, 0.25 ;  /* 0x3e80000003031820 */ /* 0x000fe20000400000 */
[----:B------:R-:W-:Y:S01]  /*353f0*/  @!P5 FMUL R2, R2, 16777216 ;  /* 0x4b8000000202d820 */ /* 0x000fe20000400000 */
[C---:B0-----:R-:W-:Y:S01]  /*35400*/  FMUL R17, R28.reuse, R17 ;  /* 0x000000111c117220 */ /* 0x041fe20000400000 */
[C---:B------:R-:W-:Y:S01]  /*35410*/  FMUL R20, R28.reuse, R20 ;  /* 0x000000141c147220 */ /* 0x040fe20000400000 */
[C---:B------:R-:W-:Y:S01]  /*35420*/  FMUL R21, R28.reuse, R21 ;  /* 0x000000151c157220 */ /* 0x040fe20000400000 */
[C---:B------:R-:W-:Y:S01]  /*35430*/  FMUL R24, R28.reuse, R24 ;  /* 0x000000181c187220 */ /* 0x040fe20000400000 */
[----:B------:R-:W-:Y:S01]  /*35440*/  @!P5 FMUL R3, R3, 16777216 ;  /* 0x4b8000000303d820 */ /* 0x000fe20000400000 */
[----:B------:R-:W-:-:S03]  /*35450*/  FMUL R2, R28, R2 ;  /* 0x000000021c027220 */ /* 0x000fc60000400000 */
[----:B------:R-:W-:Y:S01]  /*35460*/  FMUL R3, R28, R3 ;  /* 0x000000031c037220 */ /* 0x000fe20000400000 */
[----:B--2---:R0:W-:Y:S04]  /*35470*/  STL [R1+0x98], R19 ;  /* 0x0000981301007387 */ /* 0x0041e80000100800 */
[----:B0-----:R-:W2:Y:S04]  /*35480*/  LDL.LU R19, [R1+0x1664] ;  /* 0x0016640001137983 */ /* 0x001ea80000300800 */
[----:B------:R-:W4:Y:S04]  /*35490*/  LDL.LU R22, [R1+0x1660] ;  /* 0x0016600001167983 */ /* 0x000f280000300800 */
[----:B------:R0:W-:Y:S04]  /*354a0*/  STL [R1+0x1d0], R29 ;  /* 0x0001d01d01007387 */ /* 0x0001e80000100800 */
[----:B0-----:R-:W5:Y:S04]  /*354b0*/  LDL.LU R29, [R1+0x165c] ;  /* 0x00165c00011d7983 */ /* 0x001f680000300800 */
[----:B------:R-:W-:Y:S04]  /*354c0*/  STL [R1+0xa8], R25 ;  /* 0x0000a81901007387 */ /* 0x000fe80000100800 */
[----:B------:R0:W-:Y:S04]  /*354d0*/  STL [R1+0x9c], R23 ;  /* 0x00009c1701007387 */ /* 0x0001e80000100800 */
[----:B0-----:R-:W5:Y:S04]  /*354e0*/  LDL.LU R23, [R1+0x1658] ;  /* 0x0016580001177983 */ /* 0x001f680000300800 */
        /* <DEDUP_REMOVED lines=8> */
[----:B------:R0:W-:Y:S02]  /*35570*/  STL [R1+0xfc], R2 ;  /* 0x0000fc0201007387 */ /* 0x0001e40000100800 */
[----:B0-----:R-:W-:-:S02]  /*35580*/  IMAD.MOV.U32 R2, RZ, RZ, R26 ;  /* 0x000000ffff027224 */ /* 0x001fc400078e001a */
[----:B------:R-:W5:Y:S04]  /*35590*/  LDL.LU R26, [R1+0x1644] ;  /* 0x00164400011a7983 */ /* 0x000f680000300800 */
[----:B------:R0:W-:Y:S04]  /*355a0*/  STL [R1+0xf8], R3 ;  /* 0x0000f80301007387 */ /* 0x0001e80000100800 */
[----:B0-----:R-:W5:Y:S01]  /*355b0*/  LDL.LU R3, [R1+0xa8] ;  /* 0x0000a80001037983 */ /* 0x001f620000300800 */
[----:B------:R-:W-:Y:S01]  /*355c0*/  @P1 FMUL R6, R6, 0.25 ;  /* 0x3e80000006061820 */ /* 0x000fe20000400000 */
[----:B------:R-:W-:Y:S01]  /*355d0*/  @P1 FMUL R7, R7, 0.25 ;  /* 0x3e80000007071820 */ /* 0x000fe20000400000 */
[----:B------:R-:W-:-:S02]  /*355e0*/  @P1 FMUL R10, R10, 0.25 ;  /* 0x3e8000000a0a1820 */ /* 0x000fc40000400000 */
[----:B------:R-:W-:Y:S01]  /*355f0*/  @!P5 FMUL R6, R6, 16777216 ;  /* 0x4b8000000606d820 */ /* 0x000fe20000400000 */
[----:B------:R-:W-:Y:S01]  /*35600*/  @P1 FMUL R11, R11, 0.25 ;  /* 0x3e8000000b0b1820 */ /* 0x000fe20000400000 */
[----:B------:R-:W-:Y:S01]  /*35610*/  @!P5 FMUL R7, R7, 16777216 ;  /* 0x4b8000000707d820 */ /* 0x000fe20000400000 */
[----:B------:R-:W-:Y:S01]  /*35620*/  @P1 FMUL R14, R14, 0.25 ;  /* 0x3e8000000e0e1820 */ /* 0x000fe20000400000 */
[----:B------:R-:W-:Y:S01]  /*35630*/  FMUL R6, R28, R6 ;  /* 0x000000061c067220 */ /* 0x000fe20000400000 */
[----:B------:R-:W-:Y:S01]  /*35640*/  @!P5 FMUL R10, R10, 16777216 ;  /* 0x4b8000000a0ad820 */ /* 0x000fe20000400000 */
[----:B------:R-:W-:Y:S01]  /*35650*/  @!P5 FMUL R11, R11, 16777216 ;  /* 0x4b8000000b0bd820 */ /* 0x000fe20000400000 */
[----:B------:R-:W-:Y:S01]  /*35660*/  FMUL R7, R28, R7 ;  /* 0x000000071c077220 */ /* 0x000fe20000400000 */
[----:B------:R-:W-:Y:S01]  /*35670*/  @P1 FMUL R15, R15, 0.25 ;  /* 0x3e8000000f0f1820 */ /* 0x000fe20000400000 */
[----:B------:R-:W-:Y:S01]  /*35680*/  @!P5 FMUL R14, R14, 16777216 ;  /* 0x4b8000000e0ed820 */ /* 0x000fe20000400000 */
[----:B------:R-:W-:Y:S01]  /*35690*/  STL [R1+0xf4], R6 ;  /* 0x0000f40601007387 */ /* 0x000fe20000100800 */
[----:B------:R-:W-:Y:S01]  /*356a0*/  FMUL R10, R28, R10 ;  /* 0x0000000a1c0a7220 */ /* 0x000fe20000400000 */
[----:B------:R-:W-:Y:S01]  /*356b0*/  @!P5 FMUL R15, R15, 16777216 ;  /* 0x4b8000000f0fd820 */ /* 0x000fe20000400000 */
[----:B---3--:R-:W-:Y:S01]  /*356c0*/  @P1 FMUL R18, R18, 0.25 ;  /* 0x3e80000012121820 */ /* 0x008fe20000400000 */
[----:B------:R0:W-:Y:S04]  /*356d0*/  STL [R1+0xf0], R7 ;  /* 0x0000f00701007387 */ /* 0x0001e80000100800 */
[----:B------:R3:W-:Y:S01]  /*356e0*/  STL [R1+0xec], R10 ;  /* 0x0000ec0a01007387 */ /* 0x0007e20000100800 */
[----:B------:R-:W-:Y:S01]  /*356f0*/  @!P5 FMUL R18, R18, 16777216 ;  /* 0x4b8000001212d820 */ /* 0x000fe20000400000 */
[----:B0-----:R-:W-:-:S02]  /*35700*/  FMUL R7, R28, R14 ;  /* 0x0000000e1c077220 */ /* 0x001fc40000400000 */
[----:B------:R-:W5:Y:S01]  /*35710*/  LDL.LU R14, [R1+0xc] ;  /* 0x00000c00010e7983 */ /* 0x000f620000300800 */
[----:B---3--:R-:W-:Y:S01]  /*35720*/  FMUL R10, R28, R18 ;  /* 0x000000121c0a7220 */ /* 0x008fe20000400000 */
[----:B--2---:R-:W-:Y:S01]  /*35730*/  @P1 FMUL R19, R19, 0.25 ;  /* 0x3e80000013131820 */ /* 0x004fe20000400000 */
[----:B----4-:R-:W-:-:S03]  /*35740*/  @P1 FMUL R22, R22, 0.25 ;  /* 0x3e80000016161820 */ /* 0x010fc60000400000 */
[----:B------:R-:W-:Y:S01]  /*35750*/  @!P5 FMUL R19, R19, 16777216 ;  /* 0x4b8000001313d820 */ /* 0x000fe20000400000 */
[----:B------:R-:W-:Y:S01]  /*35760*/  @!P5 FMUL R22, R22, 16777216 ;  /* 0x4b8000001616d820 */ /* 0x000fe20000400000 */
[C---:B-----5:R-:W-:Y:S01]  /*35770*/  FMUL R25, R29.reuse, 8388608 ;  /* 0x4b0000001d197820 */ /* 0x060fe20000400000 */
[----:B------:R-:W-:Y:S01]  /*35780*/  FSETP.GEU.AND P4, PT, R29, 1.175494350822287508e-38, PT ;  /* 0x008000001d00780b */ /* 0x000fe20003f8e000 */
[----:B------:R-:W-:-:S04]  /*35790*/  @P1 FMUL R23, R23, 0.25 ;  /* 0x3e80000017171820 */ /* 0x000fc80000400000 */
[----:B------:R-:W-:Y:S01]  /*357a0*/  @!P5 FMUL R23, R23, 16777216 ;  /* 0x4b8000001717d820 */ /* 0x000fe20000400000 */
[----:B------:R-:W-:Y:S02]  /*357b0*/  IMAD.MOV.U32 R6, RZ, RZ, R3 ;  /* 0x000000ffff067224 */ /* 0x000fe400078e0003 */
[----:B------:R-:W-:-:S05]  /*357c0*/  FMUL R3, R28, R11 ;  /* 0x0000000b1c037220 */ /* 0x000fca0000400000 */
[----:B------:R0:W-:Y:S04]  /*357d0*/  STL [R1+0xe8], R3 ;  /* 0x0000e80301007387 */ /* 0x0001e80000100800 */
[----:B------:R2:W-:Y:S01]  /*357e0*/  STL [R1+0xe4], R7 ;  /* 0x0000e40701007387 */ /* 0x0005e20000100800 */
[----:B0-----:R-:W-:-:S03]  /*357f0*/  FMUL R3, R28, R15 ;  /* 0x0000000f1c037220 */ /* 0x001fc60000400000 */
[----:B------:R-:W3:Y:S01]  /*35800*/  LDL.LU R15, [R1+0x10] ;  /* 0x00001000010f7983 */ /* 0x000ee20000300800 */
[----:B--2---:R-:W-:-:S03]  /*35810*/  FMUL R7, R28, R19 ;  /* 0x000000131c077220 */ /* 0x004fc60000400000 */
[----:B------:R0:W-:Y:S04]  /*35820*/  STL [R1+0xe0], R3 ;  /* 0x0000e00301007387 */ /* 0x0001e80000100800 */
[----:B------:R-:W-:Y:S01]  /*35830*/  STL [R1+0xd8], R10 ;  /* 0x0000d80a01007387 */ /* 0x000fe20000100800 */
[C---:B0-----:R-:W-:Y:S01]  /*35840*/  FMUL R3, R28.reuse, R22 ;  /* 0x000000161c037220 */ /* 0x041fe20000400000 */
[----:B------:R-:W-:Y:S02]  /*35850*/  FMUL R22, R28, R23 ;  /* 0x000000171c167220 */ /* 0x000fe40000400000 */
[----:B------:R-:W-:Y:S01]  /*35860*/  STL [R1+0xd0], R7 ;  /* 0x0000d00701007387 */ /* 0x000fe20000100800 */
[----:B------:R-:W-:-:S03]  /*35870*/  IMAD.MOV.U32 R11, RZ, RZ, R2 ;  /* 0x000000ffff0b7224 */ /* 0x000fc600078e0002 */
[----:B------:R-:W-:Y:S04]  /*35880*/  STL [R1+0x1628], R22 ;  /* 0x0016281601007387 */ /* 0x000fe80000100800 */
[----:B------:R0:W-:Y:S02]  /*35890*/  STL [R1+0xc8], R3 ;  /* 0x0000c80301007387 */ /* 0x0001e40000100800 */
[----:B0-----:R-:W-:Y:S02]  /*358a0*/  FSEL R3, R25, R29, !P4 ;  /* 0x0000001d19037208 */ /* 0x001fe40006000000 */
[----:B------:R-:W2:Y:S04]  /*358b0*/  LDL.LU R25, [R1+0x1640] ;  /* 0x0016400001197983 */ /* 0x000ea80000300800 */
[----:B------:R-:W4:Y:S01]  /*358c0*/  LDL R2, [R1+0x9c] ;  /* 0x00009c0001027983 */ /* 0x000f220000100800 */
[----:B------:R-:W-:-:S02]  /*358d0*/  FSETP.GT.AND P3, PT, |R29|, 8.50705917302346158658e+37, PT ;  /* 0x7e8000001d00780b */ /* 0x000fc40003f64200 */
[----:B------:R-:W-:-:S11]  /*358e0*/  FSETP.GEU.AND P5, PT, |R29|, 1.175494350822287508e-38, PT ;  /* 0x008000001d00780b */ /* 0x000fd60003fae200 */
[----:B------:R-:W-:-:S04]  /*358f0*/  @P3 FMUL R29, R29, 0.25 ;  /* 0x3e8000001d1d3820 */ /* 0x000fc80000400000 */
[----:B------:R-:W-:Y:S01]  /*35900*/  @!P5 FMUL R29, R29, 16777216 ;  /* 0x4b8000001d1dd820 */ /* 0x000fe20000400000 */
[----:B------:R0:W-:Y:S05]  /*35910*/  STL [R1+0x4], R3 ;  /* 0x0000040301007387 */ /* 0x0001ea0000100800 */
[----:B------:R-:W5:Y:S01]  /*35920*/  MUFU.RCP R29, R29 ;  /* 0x0000001d001d7308 */ /* 0x000f620000001000 */
[----:B0-----:R-:W-:Y:S02]  /*35930*/  VIADD R3, R3, 0xc0cafb0d ;  /* 0xc0cafb0d03037836 */ /* 0x001fe40000000000 */
[----:B------:R-:W-:Y:S01]  /*35940*/  @P3 FMUL R14, R14, 0.25 ;  /* 0x3e8000000e0e3820 */ /* 0x000fe20000400000 */
[----:B------:R-:W-:-:S02]  /*35950*/  @P3 FMUL R27, R27, 0.25 ;  /* 0x3e8000001b1b3820 */ /* 0x000fc40000400000 */
[----:B------:R-:W-:Y:S01]  /*35960*/  LOP3.LUT R3, R3, 0xff800000, RZ, 0xc0, !PT ;  /* 0xff80000003037812 */ /* 0x000fe200078ec0ff */
[----:B------:R-:W-:Y:S01]  /*35970*/  @!P5 FMUL R14, R14, 16777216 ;  /* 0x4b8000000e0ed820 */ /* 0x000fe20000400000 */
[----:B------:R-:W-:Y:S01]  /*35980*/  @P3 FMUL R0, R0, 0.25 ;  /* 0x3e80000000003820 */ /* 0x000fe20000400000 */
[----:B------:R-:W-:Y:S02]  /*35990*/  @P3 FMUL R4, R4, 0.25 ;  /* 0x3e80000004043820 */ /* 0x000fe40000400000 */
[----:B------:R-:W-:Y:S01]  /*359a0*/  STL [R1+0x110], R3 ;  /* 0x0001100301007387 */ /* 0x000fe20000100800 */
[----:B------:R-:W-:Y:S01]  /*359b0*/  @!P5 FMUL R27, R27, 16777216 ;  /* 0x4b8000001b1bd820 */ /* 0x000fe20000400000 */
[----:B------:R-:W-:Y:S01]  /*359c0*/  @P3 FMUL R5, R5, 0.25 ;  /* 0x3e80000005053820 */ /* 0x000fe20000400000 */
[----:B-----5:R-:W-:Y:S01]  /*359d0*/  FMUL R14, R29, R14 ;  /* 0x0000000e1d0e7220 */ /* 0x020fe20000400000 */
[----:B------:R-:W-:Y:S01]  /*359e0*/  @!P5 FMUL R0, R0, 16777216 ;  /* 0x4b8000000000d820 */ /* 0x000fe20000400000 */
[----:B------:R-:W-:Y:S01]  /*359f0*/  @!P5 FMUL R4, R4, 16777216 ;  /* 0x4b8000000404d820 */ /* 0x000fe20000400000 */
[----:B------:R-:W-:Y:S01]  /*35a00*/  @P3 FMUL R8, R8, 0.25 ;  /* 0x3e80000008083820 */ /* 0x000fe20000400000 */
[----:B------:R-:W-:Y:S01]  /*35a10*/  @!P5 FMUL R5, R5, 16777216 ;  /* 0x4b8000000505d820 */ /* 0x000fe20000400000 */
[----:B------:R-:W-:Y:S01]  /*35a20*/  @P3 FMUL R9, R9, 0.25 ;  /* 0x3e80000009093820 */ /* 0x000fe20000400000 */
[----:B------:R-:W-:Y:S01]  /*35a30*/  @P3 FMUL R12, R12, 0.25 ;  /* 0x3e8000000c0c3820 */ /* 0x000fe20000400000 */
[----:B------:R-:W-:Y:S01]  /*35a40*/  FMUL R0, R29, R0 ;  /* 0x000000001d007220 */ /* 0x000fe20000400000 */
[----:B------:R-:W-:Y:S01]  /*35a50*/  @!P5 FMUL R8, R8, 16777216 ;  /* 0x4b8000000808d820 */ /* 0x000fe20000400000 */
[----:B------:R-:W-:Y:S01]  /*35a60*/  @!P5 FMUL R9, R9, 16777216 ;  /* 0x4b8000000909d820 */ /* 0x000fe20000400000 */
[----:B------:R-:W-:Y:S01]  /*35a70*/  @!P5 FMUL R12, R12, 16777216 ;  /* 0x4b8000000c0cd820 */ /* 0x000fe20000400000 */
[----:B------:R-:W-:Y:S01]  /*35a80*/  @P3 FMUL R13, R13, 0.25 ;  /* 0x3e8000000d0d3820 */ /* 0x000fe20000400000 */
[----:B------:R-:W-:Y:S01]  /*35a90*/  @P3 FMUL R16, R16, 0.25 ;  /* 0x3e80000010103820 */ /* 0x000fe20000400000 */
[----:B------:R-:W-:-:S02]  /*35aa0*/  @P3 FMUL R17, R17, 0.25 ;  /* 0x3e80000011113820 */ /* 0x000fc40000400000 */
[----:B------:R-:W-:Y:S01]  /*35ab0*/  @!P5 FMUL R13, R13, 16777216 ;  /* 0x4b8000000d0dd820 */ /* 0x000fe20000400000 */
[----:B------:R-:W-:Y:S01]  /*35ac0*/  @!P5 FMUL R16, R16, 16777216 ;  /* 0x4b8000001010d820 */ /* 0x000fe20000400000 */
[----:B------:R-:W-:Y:S01]  /*35ad0*/  @!P5 FMUL R17, R17, 16777216 ;  /* 0x4b8000001111d820 */ /* 0x000fe20000400000 */
[----:B------:R-:W-:Y:S01]  /*35ae0*/  @P3 FMUL R20, R20, 0.25 ;  /* 0x3e80000014143820 */ /* 0x000fe20000400000 */
[----:B------:R-:W-:Y:S01]  /*35af0*/  @P3 FMUL R21, R21, 0.25 ;  /* 0x3e80000015153820 */ /* 0x000fe20000400000 */
[----:B------:R-:W-:Y:S02]  /*35b00*/  IMAD.MOV.U32 R10, RZ, RZ, R6 ;  /* 0x000000ffff0a7224 */ /* 0x000fe400078e0006 */
[----:B------:R-:W-:Y:S01]  /*35b10*/  @P3 FMUL R24, R24, 0.25 ;  /* 0x3e80000018183820 */ /* 0x000fe20000400000 */
[----:B------:R-:W-:Y:S01]  /*35b20*/  @!P5 FMUL R20, R20, 16777216 ;  /* 0x4b8000001414d820 */ /* 0x000fe20000400000 */
[----:B------:R-:W-:Y:S02]  /*35b30*/  @!P5 FMUL R21, R21, 16777216 ;  /* 0x4b8000001515d820 */ /* 0x000fe40000400000 */
[----:B------:R-:W-:Y:S01]  /*35b40*/  @!P5 FMUL R24, R24, 16777216 ;  /* 0x4b8000001818d820 */ /* 0x000fe20000400000 */
[C---:B------:R-:W-:Y:S01]  /*35b50*/  FMUL R23, R29.reuse, R20 ;  /* 0x000000141d177220 */ /* 0x040fe20000400000 */
[----:B------:R-:W-:-:S02]  /*35b60*/  FMUL R20, R29, R21 ;  /* 0x000000151d147220 */ /* 0x000fc40000400000 */
[----:B------:R-:W-:Y:S01]  /*35b70*/  FMUL R24, R29, R24 ;  /* 0x000000181d187220 */ /* 0x000fe20000400000 */
[----:B------:R-:W-:Y:S01]  /*35b80*/  FSEL R6, RZ, -23, P2 ;  /* 0xc1b80000ff067808 */ /* 0x000fe20001000000 */
[----:B---3--:R-:W-:-:S04]  /*35b90*/  @P3 FMUL R15, R15, 0.25 ;  /* 0x3e8000000f0f3820 */ /* 0x008fc80000400000 */
[----:B------:R-:W-:Y:S01]  /*35ba0*/  @!P5 FMUL R15, R15, 16777216 ;  /* 0x4b8000000f0fd820 */ /* 0x000fe20000400000 */
[----:B----4-:R-:W-:-:S05]  /*35bb0*/  VIADD R2, R2, 0xc0cafb0d ;  /* 0xc0cafb0d02027836 */ /* 0x010fca0000000000 */
[----:B------:R-:W-:-:S04]  /*35bc0*/  LOP3.LUT R18, R2, 0xff800000, RZ, 0xc0, !PT ;  /* 0xff80000002127812 */ /* 0x000fc800078ec0ff */
[----:B------:R-:W-:Y:S01]  /*35bd0*/  I2FP.F32.S32 R2, R18 ;  /* 0x0000001200027245 */ /* 0x000fe20000201400 */
[----:B------:R0:W-:Y:S02]  /*35be0*/  STL [R1+0x114], R18 ;  /* 0x0001141201007387 */ /* 0x0001e40000100800 */
[C---:B0-----:R-:W-:Y:S01]  /*35bf0*/  FMUL R18, R29.reuse, R15 ;  /* 0x0000000f1d127220 */ /* 0x041fe20000400000 */
[----:B------:R-:W-:-:S04]  /*35c00*/  FMUL R15, R29, R27 ;  /* 0x0000001b1d0f7220 */ /* 0x000fc80000400000 */
[----:B------:R-:W-:Y:S04]  /*35c10*/  STL [R1+0xdc], R18 ;  /* 0x0000dc1201007387 */ /* 0x000fe80000100800 */
[----:B------:R-:W3:Y:S04]  /*35c20*/  LDL.LU R27, [R1+0x163c] ;  /* 0x00163c00011b7983 */ /* 0x000ee80000300800 */
[----:B------:R0:W-:Y:S04]  /*35c30*/  STL [R1+0xd4], R14 ;  /* 0x0000d40e01007387 */ /* 0x0001e80000100800 */
[----:B------:R-:W-:Y:S01]  /*35c40*/  STL [R1+0xcc], R15 ;  /* 0x0000cc0f01007387 */ /* 0x000fe20000100800 */
[C---:B0-----:R-:W-:Y:S01]  /*35c50*/  FMUL R14, R29.reuse, R4 ;  /* 0x000000041d0e7220 */ /* 0x041fe20000400000 */
[----:B------:R-:W-:-:S02]  /*35c60*/  FMUL R4, R29, R5 ;  /* 0x000000051d047220 */ /* 0x000fc40000400000 */
[----:B------:R0:W-:Y:S01]  /*35c70*/  STL [R1+0xc4], R0 ;  /* 0x0000c40001007387 */ /* 0x0001e20000100800 */
[----:B------:R-:W-:-:S03]  /*35c80*/  FMUL R5, R29, R9 ;  /* 0x000000091d057220 */ /* 0x000fc60000400000 */
[----:B------:R-:W-:Y:S04]  /*35c90*/  STL [R1+0xc0], R14 ;  /* 0x0000c00e01007387 */ /* 0x000fe80000100800 */
[----:B------:R4:W-:Y:S01]  /*35ca0*/  STL [R1+0xbc], R4 ;  /* 0x0000bc0401007387 */ /* 0x0009e20000100800 */
[----:B0-----:R-:W-:-:S05]  /*35cb0*/  FMUL R0, R29, R8 ;  /* 0x000000081d007220 */ /* 0x001fca0000400000 */
[----:B------:R-:W-:Y:S01]  /*35cc0*/  STL [R1+0xb8], R0 ;  /* 0x0000b80001007387 */ /* 0x000fe20000100800 */
[----:B----4-:R-:W-:-:S03]  /*35cd0*/  FMUL R4, R29, R12 ;  /* 0x0000000c1d047220 */ /* 0x010fc60000400000 */
[----:B------:R0:W-:Y:S01]  /*35ce0*/  STL [R1+0xb4], R5 ;  /* 0x0000b40501007387 */ /* 0x0001e20000100800 */
[----:B------:R-:W-:-:S03]  /*35cf0*/  FMUL R8, R29, R16 ;  /* 0x000000101d087220 */ /* 0x000fc60000400000 */
[----:B------:R4:W-:Y:S01]  /*35d00*/  STL [R1+0xb0], R4 ;  /* 0x0000b00401007387 */ /* 0x0009e20000100800 */
[C---:B0-----:R-:W-:Y:S01]  /*35d10*/  FMUL R5, R29.reuse, R17 ;  /* 0x000000111d057220 */ /* 0x041fe20000400000 */
[----:B----4-:R-:W-:-:S05]  /*35d20*/  FMUL R4, R29, R13 ;  /* 0x0000000d1d047220 */ /* 0x010fca0000400000 */
[----:B------:R0:W-:Y:S01]  /*35d30*/  STL [R1+0xac], R4 ;  /* 0x0000ac0401007387 */ /* 0x0001e20000100800 */
[----:B------:R-:W-:-:S03]  /*35d40*/  IMAD.MOV.U32 R0, RZ, RZ, R11 ;  /* 0x000000ffff007224 */ /* 0x000fc600078e000b */
[----:B0-----:R-:W4:Y:S04]  /*35d50*/  LDL.LU R4, [R1+0x98] ;  /* 0x0000980001047983 */ /* 0x001f280000300800 */
[----:B------:R-:W-:Y:S04]  /*35d60*/  STL [R1+0xa4], R8 ;  /* 0x0000a40801007387 */ /* 0x000fe80000100800 */
[----:B------:R-:W5:Y:S04]  /*35d70*/  LDL.LU R19, [R1+0x94] ;  /* 0x0000940001137983 */ /* 0x000f680000300800 */
[----:B------:R0:W-:Y:S04]  /*35d80*/  STL [R1+0xa0], R5 ;  /* 0x0000a00501007387 */ /* 0x0001e80000100800 */
[----:B------:R-:W3:Y:S01]  /*35d90*/  LDL.LU R18, [R1+0x88] ;  /* 0x0000880001127983 */ /* 0x000ee20000300800 */
[----:B--2---:R-:W-:-:S03]  /*35da0*/  @P3 FMUL R25, R25, 0.25 ;  /* 0x3e80000019193820 */ /* 0x004fc60000400000 */
[----:B------:R-:W2:Y:S01]  /*35db0*/  LDL.LU R15, [R1+0x84] ;  /* 0x00008400010f7983 */ /* 0x000ea20000300800 */
[----:B------:R-:W-:-:S03]  /*35dc0*/  IMAD.MOV.U32 R14, RZ, RZ, R10 ;  /* 0x000000ffff0e7224 */ /* 0x000fc600078e000a */
[----:B------:R-:W2:Y:S01]  /*35dd0*/  LDL.LU R11, [R1+0x78] ;  /* 0x00007800010b7983 */ /* 0x000ea20000300800 */
[----:B------:R-:W-:-:S03]  /*35de0*/  @!P5 FMUL R25, R25, 16777216 ;  /* 0x4b8000001919d820 */ /* 0x000fc60000400000 */
[----:B------:R-:W2:Y:S04]  /*35df0*/  LDL.LU R10, [R1+0x74] ;  /* 0x00007400010a7983 */ /* 0x000ea80000300800 */
[----:B------:R-:W2:Y:S04]  /*35e00*/  LDL.LU R22, [R1+0x48] ;  /* 0x0000480001167983 */ /* 0x000ea80000300800 */
[----:B------:R-:W2:Y:S01]  /*35e10*/  LDL.LU R28, [R1+0x34] ;  /* 0x00003400011c7983 */ /* 0x000ea20000300800 */
[----:B------:R-:W-:-:S03]  /*35e20*/  FMUL R25, R29, R25 ;  /* 0x000000191d197220 */ /* 0x000fc60000400000 */
[----:B0-----:R-:W2:Y:S04]  /*35e30*/  LDL.LU R5, [R1+0x24] ;  /* 0x0000240001057983 */ /* 0x001ea80000300800 */
[----:B------:R0:W-:Y:S04]  /*35e40*/  STL [R1+0x162c], R23 ;  /* 0x00162c1701007387 */ /* 0x0001e80000100800 */
[----:B0-----:R-:W2:Y:S04]  /*35e50*/  LDL.LU R23, [R1+0x54] ;  /* 0x0000540001177983 */ /* 0x001ea80000300800 */
[----:B------:R0:W-:Y:S04]  /*35e60*/  STL [R1+0x1630], R20 ;  /* 0x0016301401007387 */ /* 0x0001e80000100800 */
[----:B0-----:R-:W2:Y:S04]  /*35e70*/  LDL.LU R20, [R1+0x58] ;  /* 0x0000580001147983 */ /* 0x001ea80000300800 */
[----:B------:R-:W2:Y:S04]  /*35e80*/  LDL.LU R21, [R1+0x28] ;  /* 0x0000280001157983 */ /* 0x000ea80000300800 */
[----:B------:R0:W-:Y:S04]  /*35e90*/  STL [R1+0x1634], R24 ;  /* 0x0016341801007387 */ /* 0x0001e80000100800 */
[----:B0-----:R-:W2:Y:S04]  /*35ea0*/  LDL.LU R24, [R1+0x64] ;  /* 0x0000640001187983 */ /* 0x001ea80000300800 */
[----:B------:R0:W-:Y:S04]  /*35eb0*/  STL [R1+0x1638], R25 ;  /* 0x0016381901007387 */ /* 0x0001e80000100800 */
[----:B0-----:R-:W2:Y:S01]  /*35ec0*/  LDL.LU R25, [R1+0x68] ;  /* 0x0000680001197983 */ /* 0x001ea20000300800 */
[----:B------:R-:W-:-:S03]  /*35ed0*/  FFMA.FTZ R2, R2, 1.1920928955078125e-07, R6 ;  /* 0x3400000002027823 */ /* 0x000fc60000010006 */
[----:B------:R-:W2:Y:S04]  /*35ee0*/  LDL.LU R29, [R1+0x38] ;  /* 0x00003800011d7983 */ /* 0x000ea80000300800 */
[----:B------:R-:W2:Y:S01]  /*35ef0*/  LDL.LU R6, [R1+0x44] ;  /* 0x0000440001067983 */ /* 0x000ea20000300800 */
[----:B------:R-:W-:Y:S02]  /*35f00*/  FSEL R7, RZ, -23, P4 ;  /* 0xc1b80000ff077808 */ /* 0x000fe40002000000 */
[----:B------:R-:W-:Y:S02]  /*35f10*/  I2FP.F32.S32 R3, R3 ;  /* 0x0000000300037245 */ /* 0x000fe40000201400 */
[----:B------:R-:W-:-:S03]  /*35f20*/  FSETP.GT.AND P1, PT, |R26|, 8.50705917302346158658e+37, PT ;  /* 0x7e8000001a00780b */ /* 0x000fc60003f24200 */
[----:B------:R-:W-:Y:S01]  /*35f30*/  FFMA.FTZ R3, R3, 1.1920928955078125e-07, R7 ;  /* 0x3400000003037823 */ /* 0x000fe20000010007 */
[----:B------:R-:W-:-:S04]  /*35f40*/  FSETP.GEU.AND P5, PT, |R26|, 1.175494350822287508e-38, PT ;  /* 0x008000001a00780b */ /* 0x000fc80003fae200 */
[----:B------:R0:W-:Y:S01]  /*35f50*/  STL [R1+0x11c], R3 ;  /* 0x00011c0301007387 */ /* 0x0001e20000100800 */
[C---:B------:R-:W-:Y:S01]  /*35f60*/  FSETP.GEU.AND P4, PT, R26.reuse, 1.175494350822287508e-38, PT ;  /* 0x008000001a00780b */ /* 0x040fe20003f8e000 */
[----:B0-----:R-:W-:Y:S02]  /*35f70*/  IMAD.MOV.U32 R3, RZ, RZ, R0 ;  /* 0x000000ffff037224 */ /* 0x001fe400078e0000 */
[----:B------:R-:W-:-:S05]  /*35f80*/  FMUL R0, R26, 8388608 ;  /* 0x4b0000001a007820 */ /* 0x000fca0000400000 */
[----:B------:R-:W-:Y:S01]  /*35f90*/  FSEL R0, R0, R26, !P4 ;  /* 0x0000001a00007208 */ /* 0x000fe20006000000 */
[----:B------:R-:W-:-:S04]  /*35fa0*/  @P1 FMUL R26, R26, 0.25 ;  /* 0x3e8000001a1a1820 */ /* 0x000fc80000400000 */
[----:B------:R-:W-:-:S06]  /*35fb0*/  @!P5 FMUL R26, R26, 16777216 ;  /* 0x4b8000001a1ad820 */ /* 0x000fcc0000400000 */
[----:B------:R-:W0:Y:S01]  /*35fc0*/  MUFU.RCP R26, R26 ;  /* 0x0000001a001a7308 */ /* 0x000e220000001000 */
[----:B------:R-:W-:Y:S01]  /*35fd0*/  STL [R1+0x118], R2 ;  /* 0x0001180201007387 */ /* 0x000fe20000100800 */
[----:B----4-:R-:W-:-:S04]  /*35fe0*/  @P1 FMUL R4, R4, 0.25 ;  /* 0x3e80000004041820 */ /* 0x010fc80000400000 */
[----:B------:R-:W-:Y:S01]  /*35ff0*/  @!P5 FMUL R4, R4, 16777216 ;  /* 0x4b8000000404d820 */ /* 0x000fe20000400000 */
[----:B-----5:R-:W-:-:S03]  /*36000*/  @P1 FMUL R19, R19, 0.25 ;  /* 0x3e80000013131820 */ /* 0x020fc60000400000 */
[----:B0-----:R-:W-:Y:S01]  /*36010*/  FMUL R7, R26, R4 ;  /* 0x000000041a077220 */ /* 0x001fe20000400000 */
[----:B------:R-:W-:Y:S01]  /*36020*/  @!P5 FMUL R19, R19, 16777216 ;  /* 0x4b8000001313d820 */ /* 0x000fe20000400000 */
[----:B---3--:R-:W-:-:S03]  /*36030*/  @P1 FMUL R18, R18, 0.25 ;  /* 0x3e80000012121820 */ /* 0x008fc60000400000 */
[----:B------:R-:W-:Y:S01]  /*36040*/  FMUL R4, R26, R19 ;  /* 0x000000131a047220 */ /* 0x000fe20000400000 */
[----:B--2---:R-:W-:Y:S01]  /*36050*/  @P1 FMUL R15, R15, 0.25 ;  /* 0x3e8000000f0f1820 */ /* 0x004fe20000400000 */
[----:B------:R-:W-:Y:S01]  /*36060*/  @!P5 FMUL R18, R18, 16777216 ;  /* 0x4b8000001212d820 */ /* 0x000fe20000400000 */
[----:B------:R-:W-:Y:S02]  /*36070*/  @P1 FMUL R11, R11, 0.25 ;  /* 0x3e8000000b0b1820 */ /* 0x000fe40000400000 */
[----:B------:R-:W-:Y:S01]  /*36080*/  @!P5 FMUL R15, R15, 16777216 ;  /* 0x4b8000000f0fd820 */ /* 0x000fe20000400000 */
[----:B------:R-:W-:Y:S01]  /*36090*/  FMUL R8, R26, R18 ;  /* 0x000000121a087220 */ /* 0x000fe20000400000 */
[----:B------:R-:W-:Y:S01]  /*360a0*/  @P1 FMUL R10, R10, 0.25 ;  /* 0x3e8000000a0a1820 */ /* 0x000fe20000400000 */
[----:B------:R-:W-:Y:S01]  /*360b0*/  @!P5 FMUL R11, R11, 16777216 ;  /* 0x4b8000000b0bd820 */ /* 0x000fe20000400000 */
[----:B------:R0:W-:Y:S02]  /*360c0*/  STL [R1+0x98], R7 ;  /* 0x0000980701007387 */ /* 0x0001e40000100800 */
[----:B------:R-:W-:-:S02]  /*360d0*/  @!P5 FMUL R10, R10, 16777216 ;  /* 0x4b8000000a0ad820 */ /* 0x000fc40000400000 */
[----:B------:R-:W-:Y:S04]  /*360e0*/  STL [R1+0x94], R4 ;  /* 0x0000940401007387 */ /* 0x000fe80000100800 */
[----:B------:R2:W-:Y:S01]  /*360f0*/  STL [R1+0x88], R8 ;  /* 0x0000880801007387 */ /* 0x0005e20000100800 */
[C---:B0-----:R-:W-:Y:S01]  /*36100*/  FMUL R7, R26.reuse, R15 ;  /* 0x0000000f1a077220 */ /* 0x041fe20000400000 */
[----:B------:R-:W-:-:S04]  /*36110*/  FMUL R9, R26, R10 ;  /* 0x0000000a1a097220 */ /* 0x000fc80000400000 */
[----:B------:R0:W-:Y:S01]  /*36120*/  STL [R1+0x84], R7 ;  /* 0x0000840701007387 */ /* 0x0001e20000100800 */
[----:B--2---:R-:W-:-:S03]  /*36130*/  FMUL R8, R26, R11 ;  /* 0x0000000b1a087220 */ /* 0x004fc60000400000 */
[----:B0-----:R-:W2:Y:S04]  /*36140*/  LDL.LU R7, [R1+0x80] ;  /* 0x0000800001077983 */ /* 0x001ea80000300800 */
[----:B------:R0:W-:Y:S01]  /*36150*/  STL [R1+0x78], R8 ;  /* 0x0000780801007387 */ /* 0x0001e20000100800 */
[----:B------:R-:W-:Y:S01]  /*36160*/  @P1 FMUL R23, R23, 0.25 ;  /* 0x3e80000017171820 */ /* 0x000fe20000400000 */
[----:B------:R-:W-:Y:S02]  /*36170*/  IMAD.MOV.U32 R4, RZ, RZ, R14 ;  /* 0x000000ffff047224 */ /* 0x000fe400078e000e */
[----:B0-----:R-:W3:Y:S01]  /*36180*/  LDL.LU R8, [R1+0x7c] ;  /* 0x00007c0001087983 */ /* 0x001ee20000300800 */
[----:B------:R-:W-:-:S03]  /*36190*/  @P1 FMUL R20, R20, 0.25 ;  /* 0x3e80000014141820 */ /* 0x000fc60000400000 */
[----:B------:R0:W-:Y:S01]  /*361a0*/  STL [R1+0x74], R9 ;  /* 0x0000740901007387 */ /* 0x0001e20000100800 */
[----:B------:R-:W-:Y:S01]  /*361b0*/  @P1 FMUL R22, R22, 0.25 ;  /* 0x3e80000016161820 */ /* 0x000fe20000400000 */
[----:B------:R-:W-:Y:S02]  /*361c0*/  @!P5 FMUL R20, R20, 16777216 ;  /* 0x4b8000001414d820 */ /* 0x000fe40000400000 */
[----:B0-----:R-:W4:Y:S01]  /*361d0*/  LDL.LU R9, [R1+0x70] ;  /* 0x0000700001097983 */ /* 0x001f220000300800 */
[----:B------:R-:W-:-:S03]  /*361e0*/  @P1 FMUL R24, R24, 0.25 ;  /* 0x3e80000018181820 */ /* 0x000fc60000400000 */
[----:B------:R-:W5:Y:S04]  /*361f0*/  LDL.LU R10, [R1+0x6c] ;  /* 0x00006c00010a7983 */ /* 0x000f680000300800 */
[----:B------:R-:W5:Y:S01]  /*36200*/  LDL.LU R11, [R1+0x60] ;  /* 0x00006000010b7983 */ /* 0x000f620000300800 */
[----:B------:R-:W-:-:S03]  /*36210*/  @!P5 FMUL R24, R24, 16777216 ;  /* 0x4b8000001818d820 */ /* 0x000fc60000400000 */
[----:B------:R-:W5:Y:S04]  /*36220*/  LDL.LU R12, [R1+0x5c] ;  /* 0x00005c00010c7983 */ /* 0x000f680000300800 */
[----:B------:R-:W5:Y:S01]  /*36230*/  LDL.LU R13, [R1+0x50] ;  /* 0x00005000010d7983 */ /* 0x000f620000300800 */
[----:B------:R-:W-:-:S03]  /*36240*/  @P1 FMUL R25, R25, 0.25 ;  /* 0x3e80000019191820 */ /* 0x000fc60000400000 */
[----:B------:R-:W5:Y:S01]  /*36250*/  LDL.LU R14, [R1+0x4c] ;  /* 0x00004c00010e7983 */ /* 0x000f620000300800 */
[----:B------:R-:W-:Y:S01]  /*36260*/  @!P5 FMUL R25, R25, 16777216 ;  /* 0x4b8000001919d820 */ /* 0x000fe20000400000 */
[----:B------:R-:W-:Y:S02]  /*36270*/  @P1 FMUL R29, R29, 0.25 ;  /* 0x3e8000001d1d1820 */ /* 0x000fe40000400000 */
[----:B------:R-:W5:Y:S01]  /*36280*/  LDL.LU R17, [R1+0x40] ;  /* 0x0000400001117983 */ /* 0x000f620000300800 */
[C---:B------:R-:W-:Y:S01]  /*36290*/  FMUL R25, R26.reuse, R25 ;  /* 0x000000191a197220 */ /* 0x040fe20000400000 */
[----:B------:R-:W-:Y:S01]  /*362a0*/  @!P5 FMUL R23, R23, 16777216 ;  /* 0x4b8000001717d820 */ /* 0x000fe20000400000 */
[----:B------:R-:W-:Y:S01]  /*362b0*/  FMUL R24, R26, R24 ;  /* 0x000000181a187220 */ /* 0x000fe20000400000 */
[----:B------:R-:W5:Y:S01]  /*362c0*/  LDL.LU R15, [R1+0x3c] ;  /* 0x00003c00010f7983 */ /* 0x000f620000300800 */
[----:B------:R-:W-:Y:S01]  /*362d0*/  @P1 FMUL R6, R6, 0.25 ;  /* 0x3e80000006061820 */ /* 0x000fe20000400000 */
[----:B------:R-:W-:-:S02]  /*362e0*/  @P1 FMUL R28, R28, 0.25 ;  /* 0x3e8000001c1c1820 */ /* 0x000fc40000400000 */
[----:B------:R-:W5:Y:S01]  /*362f0*/  LDL.LU R16, [R1+0x30] ;  /* 0x0000300001107983 */ /* 0x000f620000300800 */
[----:B------:R-:W-:Y:S01]  /*36300*/  @!P5 FMUL R22, R22, 16777216 ;  /* 0x4b8000001616d820 */ /* 0x000fe20000400000 */
[C---:B------:R-:W-:Y:S02]  /*36310*/  FMUL R20, R26.reuse, R20 ;  /* 0x000000141a147220 */ /* 0x040fe40000400000 */
[----:B------:R-:W5:Y:S01]  /*36320*/  LDL.LU R18, [R1+0x2c] ;  /* 0x00002c0001127983 */ /* 0x000f620000300800 */
[----:B------:R-:W-:Y:S01]  /*36330*/  @P1 FMUL R21, R21, 0.25 ;  /* 0x3e80000015151820 */ /* 0x000fe20000400000 */
[----:B------:R-:W-:Y:S02]  /*36340*/  @!P5 FMUL R29, R29, 16777216 ;  /* 0x4b8000001d1dd820 */ /* 0x000fe40000400000 */
[----:B------:R-:W5:Y:S01]  /*36350*/  LDL.LU R19, [R1+0x20] ;  /* 0x0000200001137983 */ /* 0x000f620000300800 */
[----:B------:R-:W-:Y:S01]  /*36360*/  FMUL R23, R26, R23 ;  /* 0x000000171a177220 */ /* 0x000fe20000400000 */
[----:B------:R-:W-:-:S02]  /*36370*/  @P1 FMUL R5, R5, 0.25 ;  /* 0x3e80000005051820 */ /* 0x000fc40000400000 */
[----:B------:R0:W-:Y:S01]  /*36380*/  STL [R1+0x68], R25 ;  /* 0x0000681901007387 */ /* 0x0001e20000100800 */
[----:B------:R-:W-:Y:S01]  /*36390*/  @!P5 FMUL R6, R6, 16777216 ;  /* 0x4b8000000606d820 */ /* 0x000fe20000400000 */
[----:B------:R-:W-:Y:S01]  /*363a0*/  @!P5 FMUL R28, R28, 16777216 ;  /* 0x4b8000001c1cd820 */ /* 0x000fe20000400000 */
[C---:B------:R-:W-:Y:S01]  /*363b0*/  FMUL R22, R26.reuse, R22 ;  /* 0x000000161a167220 */ /* 0x040fe20000400000 */
[----:B------:R-:W-:Y:S01]  /*363c0*/  @!P5 FMUL R21, R21, 16777216 ;  /* 0x4b8000001515d820 */ /* 0x000fe20000400000 */
[C---:B------:R-:W-:Y:S01]  /*363d0*/  FMUL R29, R26.reuse, R29 ;  /* 0x0000001d1a1d7220 */ /* 0x040fe20000400000 */
[----:B0-----:R-:W5:Y:S04]  /*363e0*/  LDL.LU R25, [R1+0x1638] ;  /* 0x0016380001197983 */ /* 0x001f680000300800 */
[----:B------:R0:W-:Y:S01]  /*363f0*/  STL [R1+0x64], R24 ;  /* 0x0000641801007387 */ /* 0x0001e20000100800 */
[----:B------:R-:W-:Y:S01]  /*36400*/  @!P5 FMUL R5, R5, 16777216 ;  /* 0x4b8000000505d820 */ /* 0x000fe20000400000 */
[C---:B------:R-:W-:Y:S01]  /*36410*/  FMUL R6, R26.reuse, R6 ;  /* 0x000000061a067220 */ /* 0x040fe20000400000 */
[C---:B------:R-:W-:Y:S01]  /*36420*/  FMUL R28, R26.reuse, R28 ;  /* 0x0000001c1a1c7220 */ /* 0x040fe20000400000 */
[C---:B------:R-:W-:Y:S01]  /*36430*/  FMUL R21, R26.reuse, R21 ;  /* 0x000000151a157220 */ /* 0x040fe20000400000 */
[----:B0-----:R-:W5:Y:S04]  /*36440*/  LDL.LU R24, [R1+0x1634] ;  /* 0x0016340001187983 */ /* 0x001f680000300800 */
[----:B------:R0:W-:Y:S01]  /*36450*/  STL [R1+0x18], R20 ;  /* 0x0000181401007387 */ /* 0x0001e20000100800 */
[----:B------:R-:W-:-:S03]  /*36460*/  FMUL R26, R26, R5 ;  /* 0x000000051a1a7220 */ /* 0x000fc60000400000 */
[----:B0-----:R-:W5:Y:S04]  /*36470*/  LDL.LU R20, [R1+0x1630] ;  /* 0x0016300001147983 */ /* 0x001f680000300800 */
[----:B------:R0:W-:Y:S04]  /*36480*/  STL [R1+0x14], R23 ;  /* 0x0000141701007387 */ /* 0x0001e80000100800 */
[----:B0-----:R-:W5:Y:S04]  /*36490*/  LDL.LU R23, [R1+0x162c] ;  /* 0x00162c0001177983 */ /* 0x001f680000300800 */
[----:B------:R0:W-:Y:S04]  /*364a0*/  STL [R1+0x10], R22 ;  /* 0x0000101601007387 */ /* 0x0001e80000100800 */
[----:B0-----:R-:W5:Y:S04]  /*364b0*/  LDL.LU R22, [R1+0x1628] ;  /* 0x0016280001167983 */ /* 0x001f680000300800 */
[----:B------:R-:W-:Y:S04]  /*364c0*/  STL [R1+0x15e4], R29 ;  /* 0x0015e41d01007387 */ /* 0x000fe80000100800 */
[----:B------:R-:W-:Y:S04]  /*364d0*/  STL [R1+0xc], R6 ;  /* 0x00000c0601007387 */ /* 0x000fe80000100800 */
[----:B------:R-:W-:Y:S04]  /*364e0*/  STL [R1+0x15e8], R28 ;  /* 0x0015e81c01007387 */ /* 0x000fe80000100800 */
[----:B------:R0:W-:Y:S04]  /*364f0*/  STL [R1+0x15ec], R21 ;  /* 0x0015ec1501007387 */ /* 0x0001e80000100800 */
[----:B0-----:R-:W5:Y:S04]  /*36500*/  LDL.LU R21, [R1+0x8c] ;  /* 0x00008c0001157983 */ /* 0x001f680000300800 */
[----:B------:R0:W-:Y:S04]  /*36510*/  STL [R1+0x15f0], R26 ;  /* 0x0015f01a01007387 */ /* 0x0001e80000100800 */
[----:B0-----:R-:W5:Y:S01]  /*36520*/  LDL.LU R26, [R1+0x90] ;  /* 0x00009000011a7983 */ /* 0x001f620000300800 */
[----:B------:R-:W-:-:S02]  /*36530*/  FSETP.GT.AND P2, PT, |R27|, 8.50705917302346158658e+37, PT ;  /* 0x7e8000001b00780b */ /* 0x000fc40003f44200 */
[C---:B------:R-:W-:Y:S01]  /*36540*/  FSETP.GEU.AND P1, PT, |R27|.reuse, 1.175494350822287508e-38, PT ;  /* 0x008000001b00780b */ /* 0x040fe20003f2e200 */
[C---:B------:R-:W-:Y:S01]  /*36550*/  FMUL R2, R27.reuse, 8388608 ;  /* 0x4b0000001b027820 */ /* 0x040fe20000400000 */
[----:B------:R-:W-:-:S04]  /*36560*/  FSETP.GEU.AND P3, PT, R27, 1.175494350822287508e-38, PT ;  /* 0x008000001b00780b */ /* 0x000fc80003f6e000 */
[----:B------:R-:W-:-:S05]  /*36570*/  FSEL R2, R2, R27, !P3 ;  /* 0x0000001b02027208 */ /* 0x000fca0005800000 */
[----:B------:R-:W-:-:S04]  /*36580*/  @P2 FMUL R27, R27, 0.25 ;  /* 0x3e8000001b1b2820 */ /* 0x000fc80000400000 */
[----:B------:R-:W-:-:S06]  /*36590*/  @!P1 FMUL R27, R27, 16777216 ;  /* 0x4b8000001b1b9820 */ /* 0x000fcc0000400000 */
[----:B------:R-:W0:Y:S01]  /*365a0*/  MUFU.RCP R27, R27 ;  /* 0x0000001b001b7308 */ /* 0x000e220000001000 */
[----:B------:R-:W-:Y:S02]  /*365b0*/  VIADD R5, R2, 0xc0cafb0d ;  /* 0xc0cafb0d02057836 */ /* 0x000fe40000000000 */
[----:B------:R-:W-:Y:S01]  /*365c0*/  VIADD R6, R0, 0xc0cafb0d ;  /* 0xc0cafb0d00067836 */ /* 0x000fe20000000000 */
[----:B------:R1:W-:Y:S02]  /*365d0*/  STL [R1+0x15cc], R2 ;  /* 0x0015cc0201007387 */ /* 0x0003e40000100800 */
[----:B------:R-:W-:Y:S02]  /*365e0*/  LOP3.LUT R5, R5, 0xff800000, RZ, 0xc0, !PT ;  /* 0xff80000005057812 */ /* 0x000fe400078ec0ff */
[----:B------:R0:W-:Y:S01]  /*365f0*/  STL [R1+0x15d0], R0 ;  /* 0x0015d00001007387 */ /* 0x0001e20000100800 */
[----:B-1----:R-:W-:Y:S02]  /*36600*/  LOP3.LUT R2, R6, 0xff800000, RZ, 0xc0, !PT ;  /* 0xff80000006027812 */ /* 0x002fe400078ec0ff */
[----:B------:R-:W-:-:S02]  /*36610*/  I2FP.F32.S32 R6, R5 ;  /* 0x0000000500067245 */ /* 0x000fc40000201400 */
[----:B------:R-:W-:Y:S01]  /*36620*/  I2FP.F32.S32 R5, R2 ;  /* 0x0000000200057245 */ /* 0x000fe20000201400 */
[----:B------:R-:W-:Y:S02]  /*36630*/  IMAD.MOV.U32 R28, RZ, RZ, R4 ;  /* 0x000000ffff1c7224 */ /* 0x000fe400078e0004 */
[----:B--2---:R-:W-:-:S04]  /*36640*/  @P2 FMUL R7, R7, 0.25 ;  /* 0x3e80000007072820 */ /* 0x004fc80000400000 */
[----:B------:R-:W-:-:S04]  /*36650*/  @!P1 FMUL R7, R7, 16777216 ;  /* 0x4b80000007079820 */ /* 0x000fc80000400000 */
[----:B0-----:R-:W-:Y:S01]  /*36660*/  FMUL R7, R27, R7 ;  /* 0x000000071b077220 */ /* 0x001fe20000400000 */
[----:B---3--:R-:W-:-:S04]  /*36670*/  @P2 FMUL R8, R8, 0.25 ;  /* 0x3e80000008082820 */ /* 0x008fc80000400000 */
[----:B------:R-:W-:Y:S01]  /*36680*/  @!P1 FMUL R8, R8, 16777216 ;  /* 0x4b80000008089820 */ /* 0x000fe20000400000 */
[----:B----4-:R-:W-:Y:S01]  /*36690*/  @P2 FMUL R9, R9, 0.25 ;  /* 0x3e80000009092820 */ /* 0x010fe20000400000 */
[----:B-----5:R-:W-:-:S03]  /*366a0*/  @P2 FMUL R10, R10, 0.25 ;  /* 0x3e8000000a0a2820 */ /* 0x020fc60000400000 */
[----:B------:R-:W-:Y:S01]  /*366b0*/  @!P1 FMUL R9, R9, 16777216 ;  /* 0x4b80000009099820 */ /* 0x000fe20000400000 */
[----:B------:R-:W-:Y:S01]  /*366c0*/  @P2 FMUL R11, R11, 0.25 ;  /* 0x3e8000000b0b2820 */ /* 0x000fe20000400000 */
[----:B------:R-:W-:Y:S01]  /*366d0*/  @!P1 FMUL R10, R10, 16777216 ;  /* 0x4b8000000a0a9820 */ /* 0x000fe20000400000 */
[----:B------:R-:W-:Y:S02]  /*366e0*/  @P2 FMUL R12, R12, 0.25 ;  /* 0x3e8000000c0c2820 */ /* 0x000fe40000400000 */
[----:B------:R-:W-:Y:S01]  /*366f0*/  @!P1 FMUL R11, R11, 16777216 ;  /* 0x4b8000000b0b9820 */ /* 0x000fe20000400000 */
[----:B------:R-:W-:Y:S01]  /*36700*/  @P2 FMUL R13, R13, 0.25 ;  /* 0x3e8000000d0d2820 */ /* 0x000fe20000400000 */
[----:B------:R-:W-:Y:S01]  /*36710*/  @!P1 FMUL R12, R12, 16777216 ;  /* 0x4b8000000c0c9820 */ /* 0x000fe20000400000 */
[C---:B------:R-:W-:Y:S01]  /*36720*/  FMUL R8, R27.reuse, R8 ;  /* 0x000000081b087220 */ /* 0x040fe20000400000 */
[----:B------:R-:W-:Y:S01]  /*36730*/  FMUL R9, R27, R9 ;  /* 0x000000091b097220 */ /* 0x000fe20000400000 */
[----:B------:R-:W-:Y:S01]  /*36740*/  @!P1 FMUL R13, R13, 16777216 ;  /* 0x4b8000000d0d9820 */ /* 0x000fe20000400000 */
[C---:B------:R-:W-:Y:S01]  /*36750*/  FMUL R10, R27.reuse, R10 ;  /* 0x0000000a1b0a7220 */ /* 0x040fe20000400000 */
[C---:B------:R-:W-:Y:S01]  /*36760*/  FMUL R11, R27.reuse, R11 ;  /* 0x0000000b1b0b7220 */ /* 0x040fe20000400000 */
[C---:B------:R-:W-:Y:S01]  /*36770*/  FMUL R12, R27.reuse, R12 ;  /* 0x0000000c1b0c7220 */ /* 0x040fe20000400000 */
[----:B------:R-:W-:Y:S01]  /*36780*/  FMUL R13, R27, R13 ;  /* 0x0000000d1b0d7220 */ /* 0x000fe20000400000 */
[----:B------:R-:W-:-:S04]  /*36790*/  @P2 FMUL R21, R21, 0.25 ;  /* 0x3e80000015152820 */ /* 0x000fc80000400000 */
[----:B------:R-:W-:Y:S01]  /*367a0*/  @!P1 FMUL R21, R21, 16777216 ;  /* 0x4b80000015159820 */ /* 0x000fe20000400000 */
[----:B------:R-:W-:-:S04]  /*367b0*/  @P2 FMUL R26, R26, 0.25 ;  /* 0x3e8000001a1a2820 */ /* 0x000fc80000400000 */
[----:B------:R-:W-:Y:S01]  /*367c0*/  @!P1 FMUL R26, R26, 16777216 ;  /* 0x4b8000001a1a9820 */ /* 0x000fe20000400000 */
[----:B------:R-:W-:-:S03]  /*367d0*/  FMUL R0, R27, R21 ;  /* 0x000000151b007220 */ /* 0x000fc60000400000 */
[----:B------:R-:W-:-:S05]  /*367e0*/  FMUL R2, R27, R26 ;  /* 0x0000001a1b027220 */ /* 0x000fca0000400000 */
[----:B------:R0:W-:Y:S04]  /*367f0*/  STL [R1+0x8], R2 ;  /* 0x0000080201007387 */ /* 0x0001e80000100800 */
[----:B------:R-:W-:Y:S04]  /*36800*/  STL [R1+0x15d8], R7 ;  /* 0x0015d80701007387 */ /* 0x000fe80000100800 */
[----:B------:R-:W-:Y:S04]  /*36810*/  STL [R1], R0 ;  /* 0x0000000001007387 */ /* 0x000fe80000100800 */
[----:B------:R1:W-:Y:S01]  /*36820*/  STL [R1+0x15dc], R8 ;  /* 0x0015dc0801007387 */ /* 0x0003e20000100800 */
[----:B0-----:R-:W-:-:S03]  /*36830*/  IMAD.MOV.U32 R2, RZ, RZ, R28 ;  /* 0x000000ffff027224 */ /* 0x001fc600078e001c */
[----:B------:R-:W-:Y:S04]  /*36840*/  STL [R1+0x15e0], R9 ;  /* 0x0015e00901007387 */ /* 0x000fe80000100800 */
[----:B------:R-:W-:Y:S04]  /*36850*/  STL [R1+0x15f4], R10 ;  /* 0x0015f40a01007387 */ /* 0x000fe80000100800 */
[----:B------:R-:W-:Y:S04]  /*36860*/  STL [R1+0x15f8], R11 ;  /* 0x0015f80b01007387 */ /* 0x000fe80000100800 */
[----:B------:R-:W-:Y:S04]  /*36870*/  STL [R1+0x15fc], R12 ;  /* 0x0015fc0c01007387 */ /* 0x000fe80000100800 */
[----:B------:R-:W-:Y:S04]  /*36880*/  STL [R1+0x1600], R13 ;  /* 0x0016000d01007387 */ /* 0x000fe80000100800 */
[----:B-1----:R-:W2:Y:S04]  /*36890*/  LDL.LU R8, [R1+0xc8] ;  /* 0x0000c80001087983 */ /* 0x002ea80000300800 */
[----:B------:R-:W3:Y:S04]  /*368a0*/  LDL.LU R7, [R1+0xa4] ;  /* 0x0000a40001077983 */ /* 0x000ee80000300800 */
[----:B------:R0:W-:Y:S04]  /*368b0*/  STL [R1+0x1610], R2 ;  /* 0x0016100201007387 */ /* 0x0001e80000100800 */
[----:B0-----:R-:W4:Y:S04]  /*368c0*/  LDL.LU R2, [R1+0xec] ;  /* 0x0000ec0001027983 */ /* 0x001f280000300800 */
[----:B----4-:R0:W-:Y:S04]  /*368d0*/  STL [R1+0x1618], R2 ;  /* 0x0016180201007387 */ /* 0x0101e80000100800 */
[----:B0-----:R-:W4:Y:S04]  /*368e0*/  LDL.LU R2, [R1+0xb0] ;  /* 0x0000b00001027983 */ /* 0x001f280000300800 */
[----:B----4-:R0:W-:Y:S04]  /*368f0*/  STL [R1+0x1620], R2 ;  /* 0x0016200201007387 */ /* 0x0101e80000100800 */
[----:B0-----:R-:W4:Y:S04]  /*36900*/  LDL.LU R2, [R1+0xe4] ;  /* 0x0000e40001027983 */ /* 0x001f280000300800 */
[----:B------:R-:W5:Y:S04]  /*36910*/  LDL.LU R0, [R1+0xf4] ;  /* 0x0000f40001007983 */ /* 0x000f680000300800 */
[----:B-----5:R0:W-:Y:S04]  /*36920*/  STL [R1+0x160c], R0 ;  /* 0x00160c0001007387 */ /* 0x0201e80000100800 */
[----:B0-----:R-:W5:Y:S04]  /*36930*/  LDL.LU R0, [R1+0xb4] ;  /* 0x0000b40001007983 */ /* 0x001f680000300800 */
[----:B-----5:R0:W-:Y:S04]  /*36940*/  STL [R1+0x1614], R0 ;  /* 0x0016140001007387 */ /* 0x0201e80000100800 */
[----:B0-----:R-:W5:Y:S01]  /*36950*/  LDL.LU R0, [R1+0xe8] ;  /* 0x0000e80001007983 */ /* 0x001f620000300800 */
[----:B------:R-:W-:-:S04]  /*36960*/  @P2 FMUL R14, R14, 0.25 ;  /* 0x3e8000000e0e2820 */ /* 0x000fc80000400000 */
[----:B------:R-:W-:Y:S01]  /*36970*/  @!P1 FMUL R14, R14, 16777216 ;  /* 0x4b8000000e0e9820 */ /* 0x000fe20000400000 */
[----:B-----5:R0:W-:Y:S04]  /*36980*/  STL [R1+0x161c], R0 ;  /* 0x00161c0001007387 */ /* 0x0201e80000100800 */
[----:B0-----:R-:W5:Y:S01]  /*36990*/  LDL.LU R0, [R1+0xac] ;  /* 0x0000ac0001007983 */ /* 0x001f620000300800 */
[----:B------:R-:W-:Y:S01]  /*369a0*/  FMUL R14, R27, R14 ;  /* 0x0000000e1b0e7220 */ /* 0x000fe20000400000 */
[----:B------:R-:W-:Y:S02]  /*369b0*/  IMAD.MOV.U32 R29, RZ, RZ, R3 ;  /* 0x000000ffff1d7224 */ /* 0x000fe400078e0003 */
[----:B-----5:R0:W-:Y:S04]  /*369c0*/  STL [R1+0x1624], R0 ;  /* 0x0016240001007387 */ /* 0x0201e80000100800 */
[----:B0-----:R-:W4:Y:S04]  /*369d0*/  LDL.LU R0, [R1+0xe0] ;  /* 0x0000e00001007983 */ /* 0x001f280000300800 */
[----:B------:R0:W-:Y:S04]  /*369e0*/  STL [R1+0x1604], R14 ;  /* 0x0016040e01007387 */ /* 0x0001e80000100800 */
[----:B0-----:R-:W5:Y:S01]  /*369f0*/  LDL.LU R14, [R1+0xbc] ;  /* 0x0000bc00010e7983 */ /* 0x001f620000300800 */
[----:B------:R-:W-:Y:S01]  /*36a00*/  @P2 FMUL R29, R29, 0.25 ;  /* 0x3e8000001d1d2820 */ /* 0x000fe20000400000 */
[----:B------:R-:W-:Y:S01]  /*36a10*/  @P2 FMUL R17, R17, 0.25 ;  /* 0x3e80000011112820 */ /* 0x000fe20000400000 */
[----:B------:R-:W-:Y:S01]  /*36a20*/  @P2 FMUL R15, R15, 0.25 ;  /* 0x3e8000000f0f2820 */ /* 0x000fe20000400000 */
[----:B------:R-:W-:Y:S01]  /*36a30*/  @P2 FMUL R16, R16, 0.25 ;  /* 0x3e80000010102820 */ /* 0x000fe20000400000 */
[----:B------:R-:W-:Y:S01]  /*36a40*/  @P2 FMUL R18, R18, 0.25 ;  /* 0x3e80000012122820 */ /* 0x000fe20000400000 */
[----:B------:R-:W-:Y:S01]  /*36a50*/  @P2 FMUL R19, R19, 0.25 ;  /* 0x3e80000013132820 */ /* 0x000fe20000400000 */
[----:B------:R-:W-:Y:S01]  /*36a60*/  @!P1 FMUL R29, R29, 16777216 ;  /* 0x4b8000001d1d9820 */ /* 0x000fe20000400000 */
[----:B------:R-:W-:Y:S01]  /*36a70*/  @!P1 FMUL R17, R17, 16777216 ;  /* 0x4b80000011119820 */ /* 0x000fe20000400000 */
[----:B------:R-:W-:Y:S01]  /*36a80*/  @!P1 FMUL R15, R15, 16777216 ;  /* 0x4b8000000f0f9820 */ /* 0x000fe20000400000 */
[----:B------:R-:W-:Y:S01]  /*36a90*/  @!P1 FMUL R16, R16, 16777216 ;  /* 0x4b80000010109820 */ /* 0x000fe20000400000 */
[----:B------:R-:W-:Y:S01]  /*36aa0*/  @!P1 FMUL R18, R18, 16777216 ;  /* 0x4b80000012129820 */ /* 0x000fe20000400000 */
[----:B------:R-:W-:Y:S01]  /*36ab0*/  @!P1 FMUL R19, R19, 16777216 ;  /* 0x4b80000013139820 */ /* 0x000fe20000400000 */
[----:B------:R-:W-:Y:S01]  /*36ac0*/  FSEL R3, RZ, -23, P3 ;  /* 0xc1b80000ff037808 */ /* 0x000fe20001800000 */
[----:B------:R-:W-:-:S02]  /*36ad0*/  IMAD.MOV.U32 R9, RZ, RZ, R29 ;  /* 0x000000ffff097224 */ /* 0x000fc400078e001d */
[C---:B------:R-:W-:Y:S01]  /*36ae0*/  FMUL R17, R27.reuse, R17 ;  /* 0x000000111b117220 */ /* 0x040fe20000400000 */
[C---:B------:R-:W-:Y:S01]  /*36af0*/  FMUL R15, R27.reuse, R15 ;  /* 0x0000000f1b0f7220 */ /* 0x040fe20000400000 */
[C---:B------:R-:W-:Y:S01]  /*36b00*/  FMUL R16, R27.reuse, R16 ;  /* 0x000000101b107220 */ /* 0x040fe20000400000 */
[C---:B------:R-:W-:Y:S01]  /*36b10*/  FMUL R18, R27.reuse, R18 ;  /* 0x000000121b127220 */ /* 0x040fe20000400000 */
[C---:B------:R-:W-:Y:S01]  /*36b20*/  FMUL R19, R27.reuse, R19 ;  /* 0x000000131b137220 */ /* 0x040fe20000400000 */
[----:B------:R-:W-:Y:S01]  /*36b30*/  FMUL R27, R27, R9 ;  /* 0x000000091b1b7220 */ /* 0x000fe20000400000 */
[----:B------:R-:W-:Y:S01]  /*36b40*/  FFMA.FTZ R9, R6, 1.1920928955078125e-07, R3 ;  /* 0x3400000006097823 */ /* 0x000fe20000010003 */
[----:B------:R-:W-:Y:S02]  /*36b50*/  FSEL R4, RZ, -23, P4 ;  /* 0xc1b80000ff047808 */ /* 0x000fe40002000000 */
[----:B--2---:R-:W-:Y:S02]  /*36b60*/  F2FP.SATFINITE.E4M3.F32.PACK_AB_MERGE_C R22, R8, R22, RZ ;  /* 0x000000160816723e */ /* 0x004fe400048070ff */
[----:B------:R-:W-:-:S02]  /*36b70*/  F2FP.SATFINITE.E4M3.F32.PACK_AB_MERGE_C R25, R24, R25, RZ ;  /* 0x000000191819723e */ /* 0x000fc400048070ff */
[----:B------:R-:W-:Y:S01]  /*36b80*/  F2FP.SATFINITE.E4M3.F32.PACK_AB_MERGE_C R20, R23, R20, RZ ;  /* 0x000000141714723e */ /* 0x000fe200048070ff */
[----:B-----5:R0:W-:Y:S04]  /*36b90*/  STL [R1+0x1608], R14 ;  /* 0x0016080e01007387 */ /* 0x0201e80000100800 */
[----:B0-----:R-:W2:Y:S04]  /*36ba0*/  LDL.LU R14, [R1+0xf0] ;  /* 0x0000f000010e7983 */ /* 0x001ea80000300800 */
[----:B------:R-:W5:Y:S04]  /*36bb0*/  LDL.LU R13, [R1+0xf8] ;  /* 0x0000f800010d7983 */ /* 0x000f680000300800 */
[----:B------:R-:W5:Y:S04]  /*36bc0*/  LDL.LU R12, [R1+0xfc] ;  /* 0x0000fc00010c7983 */ /* 0x000f680000300800 */
        /* <DEDUP_REMOVED lines=8> */
[----:B------:R0:W-:Y:S02]  /*36c50*/  STL [R1+0x54], R9 ;  /* 0x0000540901007387 */ /* 0x0001e40000100800 */
[----:B0-----:R-:W-:-:S02]  /*36c60*/  FFMA.FTZ R9, R5, 1.1920928955078125e-07, R4 ;  /* 0x3400000005097823 */ /* 0x001fc40000010004 */
[----:B------:R-:W3:Y:S04]  /*36c70*/  LDL.LU R4, [R1+0xa0] ;  /* 0x0000a00001047983 */ /* 0x000ee80000300800 */
[----:B------:R-:W2:Y:S04]  /*36c80*/  LDL.LU R5, [R1+0xb8] ;  /* 0x0000b80001057983 */ /* 0x000ea80000300800 */
[----:B------:R0:W-:Y:S04]  /*36c90*/  STL [R1+0x58], R9 ;  /* 0x0000580901007387 */ /* 0x0001e80000100800 */
[----:B------:R-:W2:Y:S04]  /*36ca0*/  LDL.LU R24, [R1+0xd8] ;  /* 0x0000d80001187983 */ /* 0x000ea80000300800 */
[----:B0-----:R-:W2:Y:S04]  /*36cb0*/  LDL.LU R9, [R1+0xc] ;  /* 0x00000c0001097983 */ /* 0x001ea80000300800 */
[----:B------:R-:W2:Y:S04]  /*36cc0*/  LDL.LU R8, [R1+0x10] ;  /* 0x0000100001087983 */ /* 0x000ea80000300800 */
[----:B------:R0:W-:Y:S04]  /*36cd0*/  STL [R1+0x15d4], R22 ;  /* 0x0015d41601007387 */ /* 0x0001e80000100800 */
[----:B0-----:R-:W2:Y:S04]  /*36ce0*/  LDL.LU R22, [R1+0x10c] ;  /* 0x00010c0001167983 */ /* 0x001ea80000300800 */
[----:B------:R-:W2:Y:S01]  /*36cf0*/  LDL.LU R23, [R1+0xd0] ;  /* 0x0000d00001177983 */ /* 0x000ea20000300800 */
[----:B----4-:R-:W-:-:S02]  /*36d00*/  F2FP.SATFINITE.E4M3.F32.PACK_AB_MERGE_C R2, R2, R0, RZ ;  /* 0x000000000202723e */ /* 0x010fc400048070ff */
[----:B--2---:R-:W-:Y:S02]  /*36d10*/  F2FP.SATFINITE.E4M3.F32.PACK_AB_MERGE_C R23, R24, R23, RZ ;  /* 0x000000171817723e */ /* 0x004fe400048070ff */
[----:B---3--:R-:W-:Y:S02]  /*36d20*/  F2FP.SATFINITE.E4M3.F32.PACK_AB_MERGE_C R24, R7, R4, RZ ;  /* 0x000000040718723e */ /* 0x008fe400048070ff */
[----:B------:R-:W2:Y:S04]  /*36d30*/  LDL.LU R7, [R1+0x14] ;  /* 0x0000140001077983 */ /* 0x000ea80000300800 */
[----:B------:R-:W2:Y:S04]  /*36d40*/  LDL.LU R4, [R1+0x18] ;  /* 0x0000180001047983 */ /* 0x000ea80000300800 */
[----:B------:R-:W3:Y:S04]  /*36d50*/  LDL.LU R0, [R1+0x1624] ;  /* 0x0016240001007983 */ /* 0x000ee80000300800 */
[----:B------:R0:W-:Y:S04]  /*36d60*/  STL [R1+0x1c], R2 ;  /* 0x00001c0201007387 */ /* 0x0001e80000100800 */
[----:B0-----:R-:W3:Y:S02]  /*36d70*/  LDL.LU R2, [R1+0x1620] ;  /* 0x0016200001027983 */ /* 0x001ee40000300800 */
[----:B---3--:R-:W-:-:S02]  /*36d80*/  F2FP.SATFINITE.E4M3.F32.PACK_AB_MERGE_C R2, R2, R0, RZ ;  /* 0x000000000202723e */ /* 0x008fc400048070ff */
[----:B------:R-:W3:Y:S04]  /*36d90*/  LDL.LU R0, [R1+0x161c] ;  /* 0x00161c0001007983 */ /* 0x000ee80000300800 */
[----:B------:R0:W-:Y:S04]  /*36da0*/  STL [R1+0x50], R2 ;  /* 0x0000500201007387 */ /* 0x0001e80000100800 */
[----:B0-----:R-:W3:Y:S02]  /*36db0*/  LDL.LU R2, [R1+0x1618] ;  /* 0x0016180001027983 */ /* 0x001ee40000300800 */
[----:B---3--:R-:W-:-:S02]  /*36dc0*/  F2FP.SATFINITE.E4M3.F32.PACK_AB_MERGE_C R2, R2, R0, RZ ;  /* 0x000000000202723e */ /* 0x008fc400048070ff */
[----:B------:R-:W3:Y:S04]  /*36dd0*/  LDL.LU R0, [R1+0x1614] ;  /* 0x0016140001007983 */ /* 0x000ee80000300800 */
[----:B------:R0:W-:Y:S04]  /*36de0*/  STL [R1+0x60], R2 ;  /* 0x0000600201007387 */ /* 0x0001e80000100800 */
[----:B0-----:R-:W4:Y:S01]  /*36df0*/  LDL.LU R2, [R1+0x1610] ;  /* 0x0016100001027983 */ /* 0x001f220000300800 */
[----:B---3--:R-:W-:-:S03]  /*36e00*/  F2FP.SATFINITE.E4M3.F32.PACK_AB_MERGE_C R5, R5, R0, RZ ;  /* 0x000000000505723e */ /* 0x008fc600048070ff */
[----:B------:R-:W3:Y:S01]  /*36e10*/  LDL.LU R0, [R1+0x160c] ;  /* 0x00160c0001007983 */ /* 0x000ee20000300800 */
[----:B-----5:R-:W-:Y:S02]  /*36e20*/  F2FP.SATFINITE.E4M3.F32.PACK_AB_MERGE_C R12, R12, R13, RZ ;  /* 0x0000000d0c0c723e */ /* 0x020fe400048070ff */
[----:B---3--:R-:W-:Y:S02]  /*36e30*/  F2FP.SATFINITE.E4M3.F32.PACK_AB_MERGE_C R0, R0, R14, RZ ;  /* 0x0000000e0000723e */ /* 0x008fe400048070ff */
[----:B------:R-:W3:Y:S01]  /*36e40*/  LDL.LU R14, [R1+0x1608] ;  /* 0x00160800010e7983 */ /* 0x000ee20000300800 */
[----:B------:R-:W-:Y:S02]  /*36e50*/  F2FP.SATFINITE.E4M3.F32.PACK_AB_MERGE_C R26, R26, R10, RZ ;  /* 0x0000000a1a1a723e */ /* 0x000fe400048070ff */
[----:B------:R-:W-:Y:S02]  /*36e60*/  F2FP.SATFINITE.E4M3.F32.PACK_AB_MERGE_C R6, R6, R11, RZ ;  /* 0x0000000b0606723e */ /* 0x000fe400048070ff */
[----:B------:R-:W-:-:S02]  /*36e70*/  F2FP.SATFINITE.E4M3.F32.PACK_AB_MERGE_C R28, R28, R21, RZ ;  /* 0x000000151c1c723e */ /* 0x000fc400048070ff */
[----:B------:R-:W-:Y:S02]  /*36e80*/  F2FP.SATFINITE.E4M3.F32.PACK_AB_MERGE_C R22, R22, R29, RZ ;  /* 0x0000001d1616723e */ /* 0x000fe400048070ff */
[----:B---3--:R-:W-:Y:S02]  /*36e90*/  F2FP.SATFINITE.E4M3.F32.PACK_AB_MERGE_C R3, R3, R14, RZ ;  /* 0x0000000e0303723e */ /* 0x008fe400048070ff */
[----:B------:R-:W3:Y:S04]  /*36ea0*/  LDL.LU R14, [R1+0x1604] ;  /* 0x00160400010e7983 */ /* 0x000ee80000300800 */
[----:B------:R-:W3:Y:S04]  /*36eb0*/  LDL.LU R13, [R1+0x1600] ;  /* 0x00160000010d7983 */ /* 0x000ee80000300800 */
[----:B------:R0:W-:Y:S04]  /*36ec0*/  STL [R1+0x28], R12 ;  /* 0x0000280c01007387 */ /* 0x0001e80000100800 */
[----:B0-----:R-:W5:Y:S04]  /*36ed0*/  LDL.LU R12, [R1+0x15fc] ;  /* 0x0015fc00010c7983 */ /* 0x001f680000300800 */
[----:B------:R-:W5:Y:S04]  /*36ee0*/  LDL.LU R11, [R1+0x15f8] ;  /* 0x0015f800010b7983 */ /* 0x000f680000300800 */
[----:B------:R-:W2:Y:S04]  /*36ef0*/  LDL.LU R10, [R1+0x15f4] ;  /* 0x0015f400010a7983 */ /* 0x000ea80000300800 */
[----:B------:R0:W-:Y:S04]  /*36f00*/  STL [R1+0x2c], R26 ;  /* 0x00002c1a01007387 */ /* 0x0001e80000100800 */
[----:B0-----:R-:W2:Y:S04]  /*36f10*/  LDL.LU R26, [R1+0x15f0] ;  /* 0x0015f000011a7983 */ /* 0x001ea80000300800 */
[----:B------:R-:W2:Y:S04]  /*36f20*/  LDL.LU R21, [R1+0x15ec] ;  /* 0x0015ec0001157983 */ /* 0x000ea80000300800 */
[----:B------:R0:W-:Y:S04]  /*36f30*/  STL [R1+0x4c], R28 ;  /* 0x00004c1c01007387 */ /* 0x0001e80000100800 */
[----:B0-----:R-:W3:Y:S04]  /*36f40*/  LDL.LU R28, [R1+0x15e8] ;  /* 0x0015e800011c7983 */ /* 0x001ee80000300800 */
[----:B------:R-:W3:Y:S04]  /*36f50*/  LDL.LU R29, [R1+0x15e4] ;  /* 0x0015e400011d7983 */ /* 0x000ee80000300800 */
[----:B------:R0:W-:Y:S02]  /*36f60*/  STL [R1+0x5c], R22 ;  /* 0x00005c1601007387 */ /* 0x0001e40000100800 */
[----:B0-----:R-:W-:-:S02]  /*36f70*/  F2FP.SATFINITE.E4M3.F32.PACK_AB_MERGE_C R22, R19, R27, RZ ;  /* 0x0000001b1316723e */ /* 0x001fc400048070ff */
[----:B------:R-:W4:Y:S04]  /*36f80*/  LDL.LU R27, [R1+0x68] ;  /* 0x00006800011b7983 */ /* 0x000f280000300800 */
[----:B------:R0:W-:Y:S01]  /*36f90*/  STL [R1+0x24], R22 ;  /* 0x0000241601007387 */ /* 0x0001e20000100800 */
[----:B------:R-:W-:Y:S02]  /*36fa0*/  F2FP.SATFINITE.E4M3.F32.PACK_AB_MERGE_C R17, R17, R15, RZ ;  /* 0x0000000f1111723e */ /* 0x000fe400048070ff */
[----:B------:R-:W-:Y:S02]  /*36fb0*/  F2FP.SATFINITE.E4M3.F32.PACK_AB_MERGE_C R8, R8, R9, RZ ;  /* 0x000000090808723e */ /* 0x000fe400048070ff */
[----:B--2---:R-:W-:Y:S02]  /*36fc0*/  F2FP.SATFINITE.E4M3.F32.PACK_AB_MERGE_C R19, R21, R26, RZ ;  /* 0x0000001a1513723e */ /* 0x004fe400048070ff */
[----:B------:R-:W2:Y:S04]  /*36fd0*/  LDL.LU R26, [R1+0x78] ;  /* 0x00007800011a7983 */ /* 0x000ea80000300800 */
[----:B0-----:R-:W2:Y:S04]  /*36fe0*/  LDL.LU R22, [R1] ;  /* 0x0000000001167983 */ /* 0x001ea80000300800 */
[----:B------:R0:W-:Y:S02]  /*36ff0*/  STL [R1+0x34], R19 ;  /* 0x0000341301007387 */ /* 0x0001e40000100800 */
[----:B0-----:R-:W-:-:S02]  /*37000*/  F2FP.SATFINITE.E4M3.F32.PACK_AB_MERGE_C R19, R16, R18, RZ ;  /* 0x000000121013723e */ /* 0x001fc400048070ff */
[----:B---3--:R-:W-:Y:S01]  /*37010*/  F2FP.SATFINITE.E4M3.F32.PACK_AB_MERGE_C R18, R29, R28, RZ ;  /* 0x0000001c1d12723e */ /* 0x008fe200048070ff */
[----:B------:R-:W3:Y:S04]  /*37020*/  LDL.LU R16, [R1+0x88] ;  /* 0x0000880001107983 */ /* 0x000ee80000300800 */
[----:B------:R-:W3:Y:S04]  /*37030*/  LDL.LU R28, [R1+0x84] ;  /* 0x00008400011c7983 */ /* 0x000ee80000300800 */
[----:B------:R-:W2:Y:S04]  /*37040*/  LDL.LU R29, [R1+0x28] ;  /* 0x00002800011d7983 */ /* 0x000ea80000300800 */
[----:B------:R0:W-:Y:S04]  /*37050*/  STL [R1+0x30], R18 ;  /* 0x0000301201007387 */ /* 0x0001e80000100800 */
[----:B0-----:R-:W2:Y:S04]  /*37060*/  LDL.LU R18, [R1+0x2c] ;  /* 0x00002c0001127983 */ /* 0x001ea80000300800 */
[----:B------:R-:W2:Y:S04]  /*37070*/  LDL.LU R21, [R1+0x24] ;  /* 0x0000240001157983 */ /* 0x000ea80000300800 */
[----:B------:R-:W2:Y:S04]  /*37080*/  LDL.LU R15, [R1+0x74] ;  /* 0x00007400010f7983 */ /* 0x000ea80000300800 */
[----:B------:R-:W2:Y:S01]  /*37090*/  LDL.LU R9, [R1+0x15e0] ;  /* 0x0015e00001097983 */ /* 0x000ea20000300800 */
[----:B------:R-:W-:-:S02]  /*370a0*/  F2FP.SATFINITE.E4M3.F32.PACK_AB_MERGE_C R13, R13, R14, RZ ;  /* 0x0000000e0d0d723e */ /* 0x000fc400048070ff */
[----:B------:R-:W-:Y:S01]  /*370b0*/  F2FP.SATFINITE.E4M3.F32.PACK_AB_MERGE_C R4, R4, R7, RZ ;  /* 0x000000070404723e */ /* 0x000fe200048070ff */
[----:B------:R0:W-:Y:S04]  /*370c0*/  STL [R1+0xc], R8 ;  /* 0x00000c0801007387 */ /* 0x0001e80000100800 */
[----:B0-----:R-:W4:Y:S04]  /*370d0*/  LDL.LU R8, [R1+0x15dc] ;  /* 0x0015dc0001087983 */ /* 0x001f280000300800 */
[----:B------:R-:W4:Y:S04]  /*370e0*/  LDL.LU R14, [R1+0x64] ;  /* 0x00006400010e7983 */ /* 0x000f280000300800 */
[----:B------:R0:W-:Y:S04]  /*370f0*/  STL [R1+0x40], R13 ;  /* 0x0000400d01007387 */ /* 0x0001e80000100800 */
[----:B0-----:R-:W4:Y:S04]  /*37100*/  LDL.LU R13, [R1+0x1c] ;  /* 0x00001c00010d7983 */ /* 0x001f280000300800 */
[----:B------:R-:W4:Y:S04]  /*37110*/  LDL.LU R7, [R1+0x15d8] ;  /* 0x0015d80001077983 */ /* 0x000f280000300800 */
[----:B------:R5:W-:Y:S02]  /*37120*/  STL [R1+0x6c], R4 ;  /* 0x00006c0401007387 */ /* 0x000be40000100800 */
[----:B-----5:R-:W-:-:S02]  /*37130*/  F2FP.SATFINITE.E4M3.F32.PACK_AB_MERGE_C R4, R11, R12, RZ ;  /* 0x0000000c0b04723e */ /* 0x020fc400048070ff */
[----:B------:R-:W5:Y:S04]  /*37140*/  LDL.LU R11, [R1+0x94] ;  /* 0x00009400010b7983 */ /* 0x000f680000300800 */
[----:B------:R-:W5:Y:S01]  /*37150*/  LDL.LU R12, [R1+0x98] ;  /* 0x00009800010c7983 */ /* 0x000f620000300800 */
[----:B--2---:R-:W-:-:S03]  /*37160*/  F2FP.SATFINITE.E4M3.F32.PACK_AB_MERGE_C R9, R9, R10, RZ ;  /* 0x0000000a0909723e */ /* 0x004fc600048070ff */
[----:B------:R-:W2:Y:S01]  /*37170*/  LDL.LU R10, [R1+0x8] ;  /* 0x00000800010a7983 */ /* 0x000ea20000300800 */
[----:B------:R-:W-:Y:S02]  /*37180*/  LOP3.LUT R25, R25, 0xffff, RZ, 0xc0, !PT ;  /* 0x0000ffff19197812 */ /* 0x000fe400078ec0ff */
[----:B------:R-:W-:Y:S02]  /*37190*/  LOP3.LUT R20, R20, 0xffff, RZ, 0xc0, !PT ;  /* 0x0000ffff14147812 */ /* 0x000fe400078ec0ff */
[----:B------:R-:W-:Y:S02]  /*371a0*/  LOP3.LUT R24, R24, 0xffff, RZ, 0xc0, !PT ;  /* 0x0000ffff18187812 */ /* 0x000fe400078ec0ff */
[----:B------:R-:W-:Y:S02]  /*371b0*/  F2FP.SATFINITE.E4M3.F32.PACK_AB_MERGE_C R26, R26, R15, RZ ;  /* 0x0000000f1a1a723e */ /* 0x000fe400048070ff */
[----:B---3--:R-:W-:Y:S02]  /*371c0*/  F2FP.SATFINITE.E4M3.F32.PACK_AB_MERGE_C R28, R16, R28, RZ ;  /* 0x0000001c101c723e */ /* 0x008fe400048070ff */
[----:B------:R-:W-:-:S02]  /*371d0*/  LOP3.LUT R16, R6, 0xffff, RZ, 0xc0, !PT ;  /* 0x0000ffff06107812 */ /* 0x000fc400078ec0ff */
[----:B------:R-:W-:Y:S02]  /*371e0*/  LOP3.LUT R15, R3, 0xffff, RZ, 0xc0, !PT ;  /* 0x0000ffff030f7812 */ /* 0x000fe400078ec0ff */
[----:B------:R-:W-:Y:S02]  /*371f0*/  PRMT R3, R24, 0x3340, R1 ;  /* 0x0000334018037816 */ /* 0x000fe40000000001 */
[----:B------:R-:W-:Y:S02]  /*37200*/  PRMT R6, R25, 0x3340, R20 ;  /* 0x0000334019067816 */ /* 0x000fe40000000014 */
[----:B----4-:R-:W-:Y:S02]  /*37210*/  F2FP.SATFINITE.E4M3.F32.PACK_AB_MERGE_C R27, R27, R14, RZ ;  /* 0x0000000e1b1b723e */ /* 0x010fe400048070ff */
[----:B------:R-:W-:Y:S02]  /*37220*/  LOP3.LUT R14, R5, 0xffff, RZ, 0xc0, !PT ;  /* 0x0000ffff050e7812 */ /* 0x000fe400078ec0ff */
[----:B------:R-:W-:-:S02]  /*37230*/  PRMT R3, R6, 0x5410, R3 ;  /* 0x0000541006037816 */ /* 0x000fc40000000003 */
[----:B------:R-:W-:Y:S02]  /*37240*/  PRMT R5, R16, 0x3340, R1 ;  /* 0x0000334010057816 */ /* 0x000fe40000000001 */
[----:B------:R-:W-:Y:S02]  /*37250*/  LOP3.LUT R0, R0, 0xffff, RZ, 0xc0, !PT ;  /* 0x0000ffff00007812 */ /* 0x000fe400078ec0ff */
[----:B------:R-:W-:Y:S02]  /*37260*/  F2FP.SATFINITE.E4M3.F32.PACK_AB_MERGE_C R7, R7, R8, RZ ;  /* 0x000000080707723e */ /* 0x000fe400048070ff */
[----:B------:R-:W-:Y:S02]  /*37270*/  PRMT R8, R14, 0x3340, R15 ;  /* 0x000033400e087816 */ /* 0x000fe4000000000f */
[----:B------:R-:W-:Y:S02]  /*37280*/  LOP3.LUT R17, R17, 0xffff, RZ, 0xc0, !PT ;  /* 0x0000ffff11117812 */ /* 0x000fe400078ec0ff */
[----:B------:R-:W-:-:S02]  /*37290*/  PRMT R5, R8, 0x5410, R5 ;  /* 0x0000541008057816 */ /* 0x000fc40000000005 */
[----:B------:R-:W-:Y:S02]  /*372a0*/  LOP3.LUT R4, R4, 0xffff, RZ, 0xc0, !PT ;  /* 0x0000ffff04047812 */ /* 0x000fe400078ec0ff */
[----:B------:R-:W-:Y:S02]  /*372b0*/  LOP3.LUT R9, R9, 0xffff, RZ, 0xc0, !PT ;  /* 0x0000ffff09097812 */ /* 0x000fe400078ec0ff */
[----:B--2---:R-:W-:Y:S02]  /*372c0*/  F2FP.SATFINITE.E4M3.F32.PACK_AB_MERGE_C R10, R10, R22, RZ ;  /* 0x000000160a0a723e */ /* 0x004fe400048070ff */
[----:B------:R-:W2:Y:S04]  /*372d0*/  LDL.LU R22, [R1+0x15d4] ;  /* 0x0015d40001167983 */ /* 0x000ea80000300800 */
[----:B------:R5:W-:Y:S02]  /*372e0*/  STL [R1+0x3c], R10 ;  /* 0x00003c0a01007387 */ /* 0x000be40000100800 */
[----:B-----5:R-:W-:-:S05]  /*372f0*/  F2FP.SATFINITE.E4M3.F32.PACK_AB_MERGE_C R10, R12, R11, RZ ;  /* 0x0000000b0c0a723e */ /* 0x020fca00048070ff */
[----:B------:R-:W-:Y:S01]  /*37300*/  STL [R1+0x64], R10 ;  /* 0x0000640a01007387 */ /* 0x000fe20000100800 */
[----:B------:R-:W-:-:S03]  /*37310*/  LOP3.LUT R11, R13, 0xffff, RZ, 0xc0, !PT ;  /* 0x0000ffff0d0b7812 */ /* 0x000fc600078ec0ff */
[----:B------:R0:W-:Y:S01]  /*37320*/  STL [R1+0x38], R3 ;  /* 0x0000380301007387 */ /* 0x0001e20000100800 */
[----:B------:R-:W-:-:S03]  /*37330*/  LOP3.LUT R13, R19, 0xffff, RZ, 0xc0, !PT ;  /* 0x0000ffff130d7812 */ /* 0x000fc600078ec0ff */
[----:B------:R1:W-:Y:S01]  /*37340*/  STL [R1+0x18], R5 ;  /* 0x0000180501007387 */ /* 0x0003e20000100800 */
[----:B0-----:R-:W-:Y:S02]  /*37350*/  LOP3.LUT R3, R23, 0xffff, RZ, 0xc0, !PT ;  /* 0x0000ffff17037812 */ /* 0x001fe400078ec0ff */
[----:B------:R-:W-:Y:S02]  /*37360*/  LOP3.LUT R23, R29, 0xffff, RZ, 0xc0, !PT ;  /* 0x0000ffff1d177812 */ /* 0x000fe400078ec0ff */
[----:B------:R-:W-:Y:S02]  /*37370*/  LOP3.LUT R29, R18, 0xffff, RZ, 0xc0, !PT ;  /* 0x0000ffff121d7812 */ /* 0x000fe400078ec0ff */
[----:B------:R-:W-:Y:S02]  /*37380*/  LOP3.LUT R18, R21, 0xffff, RZ, 0xc0, !PT ;  /* 0x0000ffff15127812 */ /* 0x000fe400078ec0ff */
[----:B------:R-:W-:Y:S01]  /*37390*/  LOP3.LUT R10, R7, 0xffff, RZ, 0xc0, !PT ;  /* 0x0000ffff070a7812 */ /* 0x000fe200078ec0ff */
[----:B------:R-:W-:Y:S01]  /*373a0*/  STL [R1+0x8], R0 ;  /* 0x0000080001007387 */ /* 0x000fe20000100800 */
[----:B-1----:R-:W-:-:S02]  /*373b0*/  PRMT R5, R17, 0x3340, R1 ;  /* 0x0000334011057816 */ /* 0x002fc40000000001 */
[----:B------:R-:W-:Y:S01]  /*373c0*/  PRMT R19, R18, 0x3340, R13 ;  /* 0x0000334012137816 */ /* 0x000fe2000000000d */
[----:B------:R0:W-:Y:S01]  /*373d0*/  STL [R1], R23 ;  /* 0x0000001701007387 */ /* 0x0001e20000100800 */
[----:B------:R-:W-:Y:S02]  /*373e0*/  PRMT R21, R4, 0x3340, R9 ;  /* 0x0000334004157816 */ /* 0x000fe40000000009 */
[----:B------:R-:W-:Y:S02]  /*373f0*/  PRMT R6, R10, 0x3340, R1 ;  /* 0x000033400a067816 */ /* 0x000fe40000000001 */
[----:B0-----:R-:W-:Y:S02]  /*37400*/  PRMT R23, R0, 0x3340, R23 ;  /* 0x0000334000177816 */ /* 0x001fe40000000017 */
[----:B------:R-:W-:Y:S01]  /*37410*/  PRMT R0, R19, 0x5410, R5 ;  /* 0x0000541013007816 */ /* 0x000fe20000000005 */
[----:B------:R-:W-:Y:S01]  /*37420*/  IMAD.MOV.U32 R19, RZ, RZ, R2 ;  /* 0x000000ffff137224 */ /* 0x000fe200078e0002 */
[----:B------:R-:W3:Y:S01]  /*37430*/  LDL.LU R5, [R1+0x34] ;  /* 0x0000340001057983 */ /* 0x000ee20000300800 */
[----:B------:R-:W-:-:S03]  /*37440*/  PRMT R2, R21, 0x5410, R6 ;  /* 0x0000541015027816 */ /* 0x000fc60000000006 */
[----:B------:R-:W4:Y:S04]  /*37450*/  LDL.LU R21, [R1+0x30] ;  /* 0x0000300001157983 */ /* 0x000f280000300800 */
[----:B------:R-:W5:Y:S01]  /*37460*/  LDL.LU R6, [R1+0xc] ;  /* 0x00000c0001067983 */ /* 0x000f620000300800 */
[--C-:B------:R-:W-:Y:S02]  /*37470*/  PRMT R7, R11, 0x3340, R1.reuse ;  /* 0x000033400b077816 */ /* 0x100fe40000000001 */
[----:B------:R-:W-:-:S04]  /*37480*/  PRMT R8, R29, 0x3340, R1 ;  /* 0x000033401d087816 */ /* 0x000fc80000000001 */
[----:B------:R-:W-:Y:S02]  /*37490*/  PRMT R8, R23, 0x5410, R8 ;  /* 0x0000541017087816 */ /* 0x000fe40000000008 */
[----:B------:R-:W-:Y:S02]  /*374a0*/  LOP3.LUT R27, R27, 0xffff, RZ, 0xc0, !PT ;  /* 0x0000ffff1b1b7812 */ /* 0x000fe400078ec0ff */
[----:B------:R-:W-:Y:S02]  /*374b0*/  LOP3.LUT R26, R26, 0xffff, RZ, 0xc0, !PT ;  /* 0x0000ffff1a1a7812 */ /* 0x000fe400078ec0ff */
[----:B------:R-:W-:Y:S02]  /*374c0*/  SHF.R.U32.HI R25, RZ, 0x8, R25 ;  /* 0x00000008ff197819 */ /* 0x000fe40000011619 */
[----:B------:R-:W-:Y:S02]  /*374d0*/  SHF.R.U32.HI R20, RZ, 0x8, R20 ;  /* 0x00000008ff147819 */ /* 0x000fe40000011614 */
[----:B------:R-:W-:-:S02]  /*374e0*/  SHF.R.U32.HI R24, RZ, 0x8, R24 ;  /* 0x00000008ff187819 */ /* 0x000fc40000011618 */
[----:B------:R-:W-:Y:S02]  /*374f0*/  LOP3.LUT R20, R20, 0xffff, RZ, 0xc0, !PT ;  /* 0x0000ffff14147812 */ /* 0x000fe400078ec0ff */
[----:B------:R-:W-:Y:S02]  /*37500*/  LOP3.LUT R25, R25, 0xffff, RZ, 0xc0, !PT ;  /* 0x0000ffff19197812 */ /* 0x000fe400078ec0ff */
[----:B------:R-:W-:Y:S02]  /*37510*/  SHF.R.U32.HI R16, RZ, 0x8, R16 ;  /* 0x00000008ff107819 */ /* 0x000fe40000011610 */
[----:B------:R-:W-:Y:S02]  /*37520*/  SHF.R.U32.HI R14, RZ, 0x8, R14 ;  /* 0x00000008ff0e7819 */ /* 0x000fe4000001160e */
[----:B------:R-:W-:Y:S02]  /*37530*/  SHF.R.U32.HI R15, RZ, 0x8, R15 ;  /* 0x00000008ff0f7819 */ /* 0x000fe4000001160f */
[----:B------:R-:W-:-:S02]  /*37540*/  SHF.R.U32.HI R18, RZ, 0x8, R18 ;  /* 0x00000008ff127819 */ /* 0x000fc40000011612 */
[----:B------:R-:W-:Y:S02]  /*37550*/  SHF.R.U32.HI R13, RZ, 0x8, R13 ;  /* 0x00000008ff0d7819 */ /* 0x000fe4000001160d */
[----:B------:R-:W-:Y:S02]  /*37560*/  SHF.R.U32.HI R17, RZ, 0x8, R17 ;  /* 0x00000008ff117819 */ /* 0x000fe40000011611 */
[----:B------:R-:W-:Y:S02]  /*37570*/  LOP3.LUT R24, R24, 0xffff, RZ, 0xc0, !PT ;  /* 0x0000ffff18187812 */ /* 0x000fe400078ec0ff */
[----:B------:R-:W-:Y:S02]  /*37580*/  SHF.R.U32.HI R9, RZ, 0x8, R9 ;  /* 0x00000008ff097819 */ /* 0x000fe40000011609 */
[----:B------:R-:W-:Y:S02]  /*37590*/  LOP3.LUT R16, R16, 0xffff, RZ, 0xc0, !PT ;  /* 0x0000ffff10107812 */ /* 0x000fe400078ec0ff */
[----:B------:R-:W-:-:S02]  /*375a0*/  SHF.R.U32.HI R4, RZ, 0x8, R4 ;  /* 0x00000008ff047819 */ /* 0x000fc40000011604 */
[----:B------:R-:W-:Y:S02]  /*375b0*/  LOP3.LUT R15, R15, 0xffff, RZ, 0xc0, !PT ;  /* 0x0000ffff0f0f7812 */ /* 0x000fe400078ec0ff */
[----:B------:R-:W-:Y:S02]  /*375c0*/  LOP3.LUT R14, R14, 0xffff, RZ, 0xc0, !PT ;  /* 0x0000ffff0e0e7812 */ /* 0x000fe400078ec0ff */
[----:B------:R-:W-:Y:S02]  /*375d0*/  LOP3.LUT R13, R13, 0xffff, RZ, 0xc0, !PT ;  /* 0x0000ffff0d0d7812 */ /* 0x000fe400078ec0ff */
[----:B------:R-:W-:Y:S02]  /*375e0*/  LOP3.LUT R17, R17, 0xffff, RZ, 0xc0, !PT ;  /* 0x0000ffff11117812 */ /* 0x000fe400078ec0ff */
[----:B------:R-:W-:Y:S02]  /*375f0*/  LOP3.LUT R9, R9, 0xffff, RZ, 0xc0, !PT ;  /* 0x0000ffff09097812 */ /* 0x000fe400078ec0ff */
[----:B------:R-:W-:-:S02]  /*37600*/  LOP3.LUT R4, R4, 0xffff, RZ, 0xc0, !PT ;  /* 0x0000ffff04047812 */ /* 0x000fc400078ec0ff */
[----:B--2---:R-:W-:-:S04]  /*37610*/  LOP3.LUT R12, R22, 0xffff, RZ, 0xc0, !PT ;  /* 0x0000ffff160c7812 */ /* 0x004fc800078ec0ff */
[----:B------:R-:W-:-:S04]  /*37620*/  PRMT R22, R12, 0x3340, R3 ;  /* 0x000033400c167816 */ /* 0x000fc80000000003 */
[----:B------:R-:W-:-:S05]  /*37630*/  PRMT R7, R22, 0x5410, R7 ;  /* 0x0000541016077816 */ /* 0x000fca0000000007 */
[----:B------:R4:W-:Y:S04]  /*37640*/  STL [R1+0x1c], R7 ;  /* 0x00001c0701007387 */ /* 0x0009e80000100800 */
[----:B------:R5:W-:Y:S01]  /*37650*/  STL [R1+0x20], R8 ;  /* 0x0000200801007387 */ /* 0x000be20000100800 */
[----:B------:R-:W-:Y:S02]  /*37660*/  PRMT R22, R27, 0x3340, R26 ;  /* 0x000033401b167816 */ /* 0x000fe4000000001a */
[----:B---3--:R-:W-:Y:S02]  /*37670*/  LOP3.LUT R5, R5, 0xffff, RZ, 0xc0, !PT ;  /* 0x0000ffff05057812 */ /* 0x008fe400078ec0ff */
[----:B----4-:R-:W-:Y:S02]  /*37680*/  LOP3.LUT R7, R21, 0xffff, RZ, 0xc0, !PT ;  /* 0x0000ffff15077812 */ /* 0x010fe400078ec0ff */
[----:B-----5:R-:W-:-:S02]  /*37690*/  LOP3.LUT R8, R6, 0xffff, RZ, 0xc0, !PT ;  /* 0x0000ffff06087812 */ /* 0x020fc400078ec0ff */
[----:B------:R-:W-:Y:S01]  /*376a0*/  LOP3.LUT R6, R28, 0xffff, RZ, 0xc0, !PT ;  /* 0x0000ffff1c067812 */ /* 0x000fe200078ec0ff */
[----:B------:R-:W-:Y:S01]  /*376b0*/  IMAD.MOV.U32 R28, RZ, RZ, R19 ;  /* 0x000000ffff1c7224 */ /* 0x000fe200078e0013 */
[----:B------:R-:W-:Y:S02]  /*376c0*/  PRMT R21, R8, 0x3340, R1 ;  /* 0x0000334008157816 */ /* 0x000fe40000000001 */
[----:B------:R-:W-:Y:S02]  /*376d0*/  PRMT R23, R5, 0x3340, R7 ;  /* 0x0000334005177816 */ /* 0x000fe40000000007 */
[----:B------:R-:W-:Y:S02]  /*376e0*/  PRMT R19, R6, 0x3340, R1 ;  /* 0x0000334006137816 */ /* 0x000fe40000000001 */
[----:B------:R-:W-:Y:S01]  /*376f0*/  PRMT R23, R23, 0x5410, R21 ;  /* 0x0000541017177816 */ /* 0x000fe20000000015 */
[----:B------:R-:W-:Y:S01]  /*37700*/  IMAD.MOV.U32 R21, RZ, RZ, R28 ;  /* 0x000000ffff157224 */ /* 0x000fe200078e001c */
[----:B------:R-:W-:-:S02]  /*37710*/  PRMT R19, R22, 0x5410, R19 ;  /* 0x0000541016137816 */ /* 0x000fc40000000013 */
[----:B------:R-:W-:Y:S01]  /*37720*/  PRMT R28, R25, 0x3340, R20 ;  /* 0x00003340191c7816 */ /* 0x000fe20000000014 */
[----:B------:R0:W-:Y:S01]  /*37730*/  STL [R1+0xc], R23 ;  /* 0x00000c1701007387 */ /* 0x0001e20000100800 */
[----:B------:R-:W-:-:S03]  /*37740*/  LOP3.LUT R20, R18, 0xffff, RZ, 0xc0, !PT ;  /* 0x0000ffff12147812 */ /* 0x000fc600078ec0ff */
[----:B------:R-:W2:Y:S01]  /*37750*/  LDL.LU R25, [R1+0x40] ;  /* 0x0000400001197983 */ /* 0x000ea20000300800 */
[----:B------:R-:W-:-:S03]  /*37760*/  PRMT R18, R14, 0x3340, R15 ;  /* 0x000033400e127816 */ /* 0x000fc6000000000f */
[----:B------:R1:W-:Y:S01]  /*37770*/  STL [R1+0x24], R19 ;  /* 0x0000241301007387 */ /* 0x0003e20000100800 */
[----:B------:R-:W-:Y:S02]  /*37780*/  PRMT R14, R20, 0x3340, R13 ;  /* 0x00003340140e7816 */ /* 0x000fe4000000000d */
[--C-:B0-----:R-:W-:Y:S02]  /*37790*/  PRMT R23, R16, 0x3340, R1.reuse ;  /* 0x0000334010177816 */ /* 0x101fe40000000001 */
[--C-:B------:R-:W-:Y:S02]  /*377a0*/  PRMT R22, R17, 0x3340, R1.reuse ;  /* 0x0000334011167816 */ /* 0x100fe40000000001 */
[----:B-1----:R-:W-:Y:S02]  /*377b0*/  PRMT R19, R24, 0x3340, R1 ;  /* 0x0000334018137816 */ /* 0x002fe40000000001 */
[----:B------:R-:W3:Y:S01]  /*377c0*/  LDL.LU R24, [R1+0x3c] ;  /* 0x00003c0001187983 */ /* 0x000ee20000300800 */
[----:B------:R-:W-:-:S03]  /*377d0*/  PRMT R13, R4, 0x3340, R9 ;  /* 0x00003340040d7816 */ /* 0x000fc60000000009 */
[----:B------:R-:W4:Y:S04]  /*377e0*/  LDL.LU R16, [R1+0x4c] ;  /* 0x00004c0001107983 */ /* 0x000f280000300800 */
[----:B------:R-:W5:Y:S04]  /*377f0*/  LDL.LU R20, [R1] ;  /* 0x0000000001147983 */ /* 0x000f680000300800 */
[----:B------:R-:W2:Y:S04]  /*37800*/  LDL.LU R17, [R1+0x50] ;  /* 0x0000500001117983 */ /* 0x000ea80000300800 */
[----:B------:R-:W2:Y:S01]  /*37810*/  LDL.LU R9, [R1+0x8] ;  /* 0x0000080001097983 */ /* 0x000ea20000300800 */
[----:B------:R-:W-:-:S02]  /*37820*/  SHF.R.U32.HI R10, RZ, 0x8, R10 ;  /* 0x00000008ff0a7819 */ /* 0x000fc4000001160a */
[----:B------:R-:W-:Y:S02]  /*37830*/  SHF.R.U32.HI R12, RZ, 0x8, R12 ;  /* 0x00000008ff0c7819 */ /* 0x000fe4000001160c */
[----:B------:R-:W-:Y:S02]  /*37840*/  SHF.R.U32.HI R3, RZ, 0x8, R3 ;  /* 0x00000008ff037819 */ /* 0x000fe40000011603 */
[----:B------:R-:W-:Y:S01]  /*37850*/  LOP3.LUT R10, R10, 0xffff, RZ, 0xc0, !PT ;  /* 0x0000ffff0a0a7812 */ /* 0x000fe200078ec0ff */
[----:B------:R-:W-:Y:S01]  /*37860*/  IMAD.MOV.U32 R15, RZ, RZ, R21 ;  /* 0x000000ffff0f7224 */ /* 0x000fe200078e0015 */
[----:B------:R-:W-:Y:S02]  /*37870*/  LOP3.LUT R3, R3, 0xffff, RZ, 0xc0, !PT ;  /* 0x0000ffff03037812 */ /* 0x000fe400078ec0ff */
[----:B------:R-:W-:Y:S02]  /*37880*/  LOP3.LUT R12, R12, 0xffff, RZ, 0xc0, !PT ;  /* 0x0000ffff0c0c7812 */ /* 0x000fe400078ec0ff */
[----:B------:R-:W-:-:S02]  /*37890*/  PRMT R21, R10, 0x3340, R1 ;  /* 0x000033400a157816 */ /* 0x000fc40000000001 */
[----:B------:R-:W-:Y:S02]  /*378a0*/  SHF.R.U32.HI R29, RZ, 0x8, R29 ;  /* 0x00000008ff1d7819 */ /* 0x000fe4000001161d */
[----:B------:R-:W-:Y:S02]  /*378b0*/  SHF.R.U32.HI R7, RZ, 0x8, R7 ;  /* 0x00000008ff077819 */ /* 0x000fe40000011607 */
[----:B------:R-:W-:Y:S02]  /*378c0*/  SHF.R.U32.HI R5, RZ, 0x8, R5 ;  /* 0x00000008ff057819 */ /* 0x000fe40000011605 */
[----:B------:R-:W-:Y:S02]  /*378d0*/  PRMT R3, R12, 0x3340, R3 ;  /* 0x000033400c037816 */ /* 0x000fe40000000003 */
[----:B------:R-:W-:Y:S01]  /*378e0*/  LOP3.LUT R12, R29, 0xffff, RZ, 0xc0, !PT ;  /* 0x0000ffff1d0c7812 */ /* 0x000fe200078ec0ff */
[----:B------:R-:W-:Y:S01]  /*378f0*/  IMAD.MOV.U32 R29, RZ, RZ, R15 ;  /* 0x000000ffff1d7224 */ /* 0x000fe200078e000f */
[----:B------:R-:W-:-:S02]  /*37900*/  LOP3.LUT R7, R7, 0xffff, RZ, 0xc0, !PT ;  /* 0x0000ffff07077812 */ /* 0x000fc400078ec0ff */
[----:B------:R-:W-:-:S04]  /*37910*/  LOP3.LUT R15, R5, 0xffff, RZ, 0xc0, !PT ;  /* 0x0000ffff050f7812 */ /* 0x000fc800078ec0ff */
[----:B------:R-:W-:Y:S02]  /*37920*/  PRMT R15, R15, 0x3340, R7 ;  /* 0x000033400f0f7816 */ /* 0x000fe40000000007 */
[----:B-----5:R-:W-:Y:S02]  /*37930*/  SHF.R.U32.HI R10, RZ, 0x8, R20 ;  /* 0x00000008ff0a7819 */ /* 0x020fe40000011614 */
[----:B--2---:R-:W-:Y:S02]  /*37940*/  SHF.R.U32.HI R9, RZ, 0x8, R9 ;  /* 0x00000008ff097819 */ /* 0x004fe40000011609 */
[----:B------:R-:W-:Y:S02]  /*37950*/  LOP3.LUT R10, R10, 0xffff, RZ, 0xc0, !PT ;  /* 0x0000ffff0a0a7812 */ /* 0x000fe400078ec0ff */
[----:B------:R-:W-:-:S04]  /*37960*/  LOP3.LUT R9, R9, 0xffff, RZ, 0xc0, !PT ;  /* 0x0000ffff09097812 */ /* 0x000fc800078ec0ff */
[----:B------:R-:W-:Y:S02]  /*37970*/  PRMT R5, R9, 0x3340, R10 ;  /* 0x0000334009057816 */ /* 0x000fe4000000000a */
[----:B------:R-:W2:Y:S04]  /*37980*/  LDL.LU R9, [R1+0x18] ;  /* 0x0000180001097983 */ /* 0x000ea80000300800 */
[----:B------:R-:W5:Y:S01]  /*37990*/  LDL.LU R7, [R1+0x38] ;  /* 0x0000380001077983 */ /* 0x000f620000300800 */
[----:B------:R-:W-:Y:S02]  /*379a0*/  SHF.R.U32.HI R11, RZ, 0x8, R11 ;  /* 0x00000008ff0b7819 */ /* 0x000fe4000001160b */
[----:B------:R-:W-:Y:S02]  /*379b0*/  SHF.R.U32.HI R8, RZ, 0x8, R8 ;  /* 0x00000008ff087819 */ /* 0x000fe40000011608 */
[----:B------:R-:W-:-:S02]  /*379c0*/  LOP3.LUT R11, R11, 0xffff, RZ, 0xc0, !PT ;  /* 0x0000ffff0b0b7812 */ /* 0x000fc400078ec0ff */
[----:B------:R-:W-:Y:S02]  /*379d0*/  LOP3.LUT R8, R8, 0xffff, RZ, 0xc0, !PT ;  /* 0x0000ffff08087812 */ /* 0x000fe400078ec0ff */
[--C-:B------:R-:W-:Y:S02]  /*379e0*/  PRMT R4, R11, 0x3340, R1.reuse ;  /* 0x000033400b047816 */ /* 0x100fe40000000001 */
[----:B------:R-:W-:Y:S02]  /*379f0*/  PRMT R20, R8, 0x3340, R1 ;  /* 0x0000334008147816 */ /* 0x000fe40000000001 */
[----:B------:R-:W-:Y:S02]  /*37a00*/  LOP3.LUT R10, R17, 0xffff, RZ, 0xc0, !PT ;  /* 0x0000ffff110a7812 */ /* 0x000fe400078ec0ff */
[----:B----4-:R-:W-:Y:S02]  /*37a10*/  LOP3.LUT R11, R16, 0xffff, RZ, 0xc0, !PT ;  /* 0x0000ffff100b7812 */ /* 0x010fe400078ec0ff */
[----:B------:R-:W-:-:S02]  /*37a20*/  LOP3.LUT R8, R25, 0xffff, RZ, 0xc0, !PT ;  /* 0x0000ffff19087812 */ /* 0x000fc400078ec0ff */
[----:B------:R-:W-:Y:S02]  /*37a30*/  SHF.R.U32.HI R17, RZ, 0x8, R6 ;  /* 0x00000008ff117819 */ /* 0x000fe40000011606 */
[----:B------:R-:W-:Y:S02]  /*37a40*/  SHF.R.U32.HI R16, RZ, 0x8, R26 ;  /* 0x00000008ff107819 */ /* 0x000fe4000001161a */
[----:B------:R-:W4:Y:S01]  /*37a50*/  LDL.LU R26, [R1+0x110] ;  /* 0x00011000011a7983 */ /* 0x000f220000300800 */
[----:B---3--:R-:W-:-:S03]  /*37a60*/  LOP3.LUT R24, R24, 0xffff, RZ, 0xc0, !PT ;  /* 0x0000ffff18187812 */ /* 0x008fc600078ec0ff */
[----:B------:R0:W-:Y:S04]  /*37a70*/  STL [R1], R8 ;  /* 0x0000000801007387 */ /* 0x0001e80000100800 */
[----:B------:R1:W-:Y:S01]  /*37a80*/  STL [R1+0x15c8], R10 ;  /* 0x0015c80a01007387 */ /* 0x0003e20000100800 */
[----:B0-----:R-:W-:Y:S02]  /*37a90*/  PRMT R8, R0, 0x4210, R8 ;  /* 0x0000421000087816 */ /* 0x001fe40000000008 */
[----:B-----5:R-:W-:Y:S02]  /*37aa0*/  PRMT R6, R7, 0x4210, R10 ;  /* 0x0000421007067816 */ /* 0x020fe4000000000a */
[----:B--2---:R-:W-:Y:S01]  /*37ab0*/  PRMT R7, R9, 0x4210, R11 ;  /* 0x0000421009077816 */ /* 0x004fe2000000000b */
[----:B-1----:R-:W4:Y:S01]  /*37ac0*/  LDL.LU R10, [R1+0x4] ;  /* 0x00000400010a7983 */ /* 0x002f220000300800 */
[----:B------:R-:W-:-:S03]  /*37ad0*/  PRMT R9, R2, 0x4210, R24 ;  /* 0x0000421002097816 */ /* 0x000fc60000000018 */
[----:B------:R-:W2:Y:S04]  /*37ae0*/  LDL.LU R0, [R1+0x15d0] ;  /* 0x0015d00001007983 */ /* 0x000ea80000300800 */
[----:B------:R-:W3:Y:S04]  /*37af0*/  LDL.LU R2, [R1+0x15cc] ;  /* 0x0015cc0001027983 */ /* 0x000ee80000300800 */
[----:B------:R0:W-:Y:S04]  /*37b00*/  STS.64 [R29+UR7], R6 ;  /* 0x000000061d007988 */ /* 0x0001e80008000a07 */
[----:B0-----:R-:W5:Y:S04]  /*37b10*/  LDL.LU R6, [R1+0x114] ;  /* 0x0001140001067983 */ /* 0x001f680000300800 */
[----:B------:R-:W5:Y:S01]  /*37b20*/  LDL R7, [R1+0x9c] ;  /* 0x00009c0001077983 */ /* 0x000f620000100800 */
[----:B------:R-:W-:-:S02]  /*37b30*/  PRMT R12, R12, 0x3340, R1 ;  /* 0x000033400c0c7816 */ /* 0x000fc40000000001 */
[----:B------:R-:W-:Y:S02]  /*37b40*/  PRMT R18, R18, 0x5410, R23 ;  /* 0x0000541012127816 */ /* 0x000fe40000000017 */
[----:B------:R-:W-:Y:S01]  /*37b50*/  PRMT R23, R5, 0x5410, R12 ;  /* 0x0000541005177816 */ /* 0x000fe2000000000c */
[----:B------:R0:W-:Y:S01]  /*37b60*/  STS.64 [R29+UR7+0x80], R8 ;  /* 0x000080081d007988 */ /* 0x0001e20008000a07 */
[----:B------:R-:W-:Y:S02]  /*37b70*/  PRMT R13, R13, 0x5410, R21 ;  /* 0x000054100d0d7816 */ /* 0x000fe40000000015 */
[----:B------:R-:W-:Y:S02]  /*37b80*/  PRMT R21, R3, 0x5410, R4 ;  /* 0x0000541003157816 */ /* 0x000fe40000000004 */
[----:B------:R-:W-:Y:S01]  /*37b90*/  SHF.R.U32.HI R25, RZ, 0x8, R27 ;  /* 0x00000008ff197819 */ /* 0x000fe2000001161b */
[----:B0-----:R-:W-:Y:S01]  /*37ba0*/  IMAD.MOV.U32 R9, RZ, RZ, 0x3dc6b27f ;  /* 0x3dc6b27fff097424 */ /* 0x001fe200078e00ff */
[----:B------:R-:W0:Y:S01]  /*37bb0*/  S2R R27, SR_TID.X ;  /* 0x00000000001b7919 */ /* 0x000e220000002100 */
[----:B------:R-:W-:-:S02]  /*37bc0*/  LOP3.LUT R16, R16, 0xffff, RZ, 0xc0, !PT ;  /* 0x0000ffff10107812 */ /* 0x000fc400078ec0ff */
[----:B------:R-:W-:-:S04]  /*37bd0*/  LOP3.LUT R25, R25, 0xffff, RZ, 0xc0, !PT ;  /* 0x0000ffff19197812 */ /* 0x000fc800078ec0ff */
[----:B------:R-:W-:Y:S02]  /*37be0*/  PRMT R16, R25, 0x3340, R16 ;  /* 0x0000334019107816 */ /* 0x000fe40000000010 */
[----:B------:R-:W-:Y:S02]  /*37bf0*/  PRMT R25, R15, 0x5410, R20 ;  /* 0x000054100f197816 */ /* 0x000fe40000000014 */
[----:B------:R-:W2:Y:S01]  /*37c00*/  LDL.LU R20, [R1+0x11c] ;  /* 0x00011c0001147983 */ /* 0x000ea20000300800 */
[----:B------:R-:W-:Y:S01]  /*37c10*/  PRMT R19, R28, 0x5410, R19 ;  /* 0x000054101c137816 */ /* 0x000fe20000000013 */
[----:B------:R-:W-:Y:S01]  /*37c20*/  IMAD.MOV.U32 R28, RZ, RZ, R29 ;  /* 0x000000ffff1c7224 */ /* 0x000fe200078e001d */
[----:B------:R-:W-:Y:S02]  /*37c30*/  PRMT R14, R14, 0x5410, R22 ;  /* 0x000054100e0e7816 */ /* 0x000fe40000000016 */
[----:B------:R-:W2:Y:S04]  /*37c40*/  LDL.LU R22, [R1+0x118] ;  /* 0x0001180001167983 */ /* 0x000ea80000300800 */
[----:B------:R-:W2:Y:S01]  /*37c50*/  LDL.LU R29, [R1+0x54] ;  /* 0x00005400011d7983 */ /* 0x000ea20000300800 */
[----:B0-----:R-:W-:-:S04]  /*37c60*/  SHF.R.U32.HI R4, RZ, 0x5, R27 ;  /* 0x00000005ff047819 */ /* 0x001fc8000001161b */
[----:B------:R-:W-:Y:S01]  /*37c70*/  SGXT.U32 R15, R4, 0x2 ;  /* 0x00000002040f781a */ /* 0x000fe20000000000 */
[----:B----4-:R-:W-:Y:S02]  /*37c80*/  IMAD.IADD R5, R10, 0x1, -R26 ;  /* 0x000000010a057824 */ /* 0x010fe400078e0a1a */
[----:B------:R-:W0:Y:S02]  /*37c90*/  LDC R26, c[0x0][0x3e8] ;  /* 0x0000fa00ff1a7b82 */ /* 0x000e240000000800 */
[----:B------:R-:W-:-:S04]  /*37ca0*/  FADD R5, R5, -1 ;  /* 0xbf80000005057421 */ /* 0x000fc80000000000 */
[----:B------:R-:W-:-:S04]  /*37cb0*/  FFMA.FTZ R3, R5, R9, -0.16845393180847167969 ;  /* 0xbe2c7f3005037423 */ /* 0x000fc80000010009 */
[----:B------:R-:W-:Y:S01]  /*37cc0*/  FFMA.FTZ R3, R5, R3, 0.1716887056827545166 ;  /* 0x3e2fcf2a05037423 */ /* 0x000fe20000010003 */
[----:B-----5:R-:W-:-:S04]  /*37cd0*/  IMAD.IADD R6, R7, 0x1, -R6 ;  /* 0x0000000107067824 */ /* 0x020fc800078e0a06 */
[----:B------:R-:W-:-:S04]  /*37ce0*/  FADD R6, R6, -1 ;  /* 0xbf80000006067421 */ /* 0x000fc80000000000 */
[----:B------:R-:W-:Y:S01]  /*37cf0*/  FFMA.FTZ R12, R6, R9, -0.16845393180847167969 ;  /* 0xbe2c7f30060c7423 */ /* 0x000fe20000010009 */
[----:B------:R-:W-:-:S03]  /*37d00*/  FFMA.FTZ R3, R5, R3, -0.17900948226451873779 ;  /* 0xbe374e4305037423 */ /* 0x000fc60000010003 */
[----:B------:R-:W-:Y:S01]  /*37d10*/  FFMA.FTZ R12, R6, R12, 0.1716887056827545166 ;  /* 0x3e2fcf2a060c7423 */ /* 0x000fe2000001000c */
[----:B------:R-:W-:-:S03]  /*37d20*/  FFMA.FTZ R3, R5, R3, 0.20512372255325317383 ;  /* 0x3e520bf405037423 */ /* 0x000fc60000010003 */
[----:B------:R-:W-:Y:S01]  /*37d30*/  FFMA.FTZ R12, R6, R12, -0.17900948226451873779 ;  /* 0xbe374e43060c7423 */ /* 0x000fe2000001000c */
[----:B------:R-:W-:-:S03]  /*37d40*/  FFMA.FTZ R3, R5, R3, -0.24046532809734344482 ;  /* 0xbe763c8b05037423 */ /* 0x000fc60000010003 */
[----:B------:R-:W-:Y:S01]  /*37d50*/  FFMA.FTZ R12, R6, R12, 0.20512372255325317383 ;  /* 0x3e520bf4060c7423 */ /* 0x000fe2000001000c */
[----:B------:R-:W-:-:S03]  /*37d60*/  FFMA.FTZ R3, R5, R3, 0.28857114911079406738 ;  /* 0x3e93bf9905037423 */ /* 0x000fc60000010003 */
[----:B------:R-:W-:Y:S01]  /*37d70*/  FFMA.FTZ R12, R6, R12, -0.24046532809734344482 ;  /* 0xbe763c8b060c7423 */ /* 0x000fe2000001000c */
[----:B------:R-:W-:-:S03]  /*37d80*/  FFMA.FTZ R3, R5, R3, -0.36067417263984680176 ;  /* 0xbeb8aa4905037423 */ /* 0x000fc60000010003 */
[----:B------:R-:W-:Y:S01]  /*37d90*/  FFMA.FTZ R12, R6, R12, 0.28857114911079406738 ;  /* 0x3e93bf99060c7423 */ /* 0x000fe2000001000c */
[----:B------:R-:W-:-:S03]  /*37da0*/  FFMA.FTZ R3, R5, R3, 0.48089820146560668945 ;  /* 0x3ef6384a05037423 */ /* 0x000fc60000010003 */
[----:B------:R-:W-:Y:S01]  /*37db0*/  FFMA.FTZ R12, R6, R12, -0.36067417263984680176 ;  /* 0xbeb8aa49060c7423 */ /* 0x000fe2000001000c */
[----:B------:R-:W-:-:S03]  /*37dc0*/  FFMA.FTZ R3, R5, R3, -0.72134751081466674805 ;  /* 0xbf38aa3b05037423 */ /* 0x000fc60000010003 */
[----:B------:R-:W-:Y:S01]  /*37dd0*/  FFMA.FTZ R12, R6, R12, 0.48089820146560668945 ;  /* 0x3ef6384a060c7423 */ /* 0x000fe2000001000c */
[----:B------:R-:W-:-:S03]  /*37de0*/  FMUL R3, R5, R3 ;  /* 0x0000000305037220 */ /* 0x000fc60000400000 */
[----:B------:R-:W-:Y:S01]  /*37df0*/  FFMA.FTZ R12, R6, R12, -0.72134751081466674805 ;  /* 0xbf38aa3b060c7423 */ /* 0x000fe2000001000c */
[----:B------:R-:W-:-:S03]  /*37e00*/  FMUL R3, R5, R3 ;  /* 0x0000000305037220 */ /* 0x000fc60000400000 */
[----:B------:R-:W-:Y:S01]  /*37e10*/  FMUL R12, R6, R12 ;  /* 0x0000000c060c7220 */ /* 0x000fe20000400000 */
[----:B------:R-:W-:-:S03]  /*37e20*/  FFMA.FTZ R5, R5, 1.4426950216293334961, R3 ;  /* 0x3fb8aa3b05057823 */ /* 0x000fc60000010003 */
[C---:B------:R-:W-:Y:S01]  /*37e30*/  FMUL R12, R6.reuse, R12 ;  /* 0x0000000c060c7220 */ /* 0x040fe20000400000 */
[----:B0-----:R-:W-:Y:S02]  /*37e40*/  IMAD R3, R15, R26, RZ ;  /* 0x0000001a0f037224 */ /* 0x001fe400078e02ff */
[----:B------:R-:W4:Y:S01]  /*37e50*/  LDL.LU R15, [R1+0x9c] ;  /* 0x00009c00010f7983 */ /* 0x000f220000300800 */
[----:B------:R-:W-:-:S03]  /*37e60*/  FFMA.FTZ R6, R6, 1.4426950216293334961, R12 ;  /* 0x3fb8aa3b06067823 */ /* 0x000fc6000001000c */
[----:B------:R-:W5:Y:S01]  /*37e70*/  LDL.LU R12, [R1+0x58] ;  /* 0x00005800010c7983 */ /* 0x000f620000300800 */
[----:B---3--:R-:W-:Y:S02]  /*37e80*/  VIADD R7, R2, 0xc0cafb0d ;  /* 0xc0cafb0d02077836 */ /* 0x008fe40000000000 */
[----:B--2---:R-:W-:-:S03]  /*37e90*/  VIADD R8, R0, 0xc0cafb0d ;  /* 0xc0cafb0d00087836 */ /* 0x004fc60000000000 */
[----:B------:R-:W-:Y:S02]  /*37ea0*/  LOP3.LUT R7, R7, 0xff800000, RZ, 0xc0, !PT ;  /* 0xff80000007077812 */ /* 0x000fe400078ec0ff */
[----:B------:R-:W-:-:S03]  /*37eb0*/  LOP3.LUT R8, R8, 0xff800000, RZ, 0xc0, !PT ;  /* 0xff80000008087812 */ /* 0x000fc600078ec0ff */
[----:B------:R-:W-:Y:S02]  /*37ec0*/  IMAD.IADD R7, R2, 0x1, -R7 ;  /* 0x0000000102077824 */ /* 0x000fe400078e0a07 */
[----:B------:R-:W-:Y:S02]  /*37ed0*/  IMAD.IADD R8, R0, 0x1, -R8 ;  /* 0x0000000100087824 */ /* 0x000fe400078e0a08 */
[----:B------:R-:W-:Y:S02]  /*37ee0*/  FADD R7, R7, -1 ;  /* 0xbf80000007077421 */ /* 0x000fe40000000000 */
[----:B------:R-:W-:Y:S02]  /*37ef0*/  FADD R8, R8, -1 ;  /* 0xbf80000008087421 */ /* 0x000fe40000000000 */
[-C--:B------:R-:W-:Y:S02]  /*37f00*/  FFMA.FTZ R4, R7, R9.reuse, -0.16845393180847167969 ;  /* 0xbe2c7f3007047423 */ /* 0x080fe40000010009 */
[----:B------:R-:W-:-:S02]  /*37f10*/  FFMA.FTZ R9, R8, R9, -0.16845393180847167969 ;  /* 0xbe2c7f3008097423 */ /* 0x000fc40000010009 */
[C---:B------:R-:W-:Y:S02]  /*37f20*/  FFMA.FTZ R4, R7.reuse, R4, 0.1716887056827545166 ;  /* 0x3e2fcf2a07047423 */ /* 0x040fe40000010004 */
[C---:B------:R-:W-:Y:S02]  /*37f30*/  FFMA.FTZ R9, R8.reuse, R9, 0.1716887056827545166 ;  /* 0x3e2fcf2a08097423 */ /* 0x040fe40000010009 */
[C---:B------:R-:W-:Y:S02]  /*37f40*/  FFMA.FTZ R4, R7.reuse, R4, -0.17900948226451873779 ;  /* 0xbe374e4307047423 */ /* 0x040fe40000010004 */
[C---:B------:R-:W-:Y:S02]  /*37f50*/  FFMA.FTZ R9, R8.reuse, R9, -0.17900948226451873779 ;  /* 0xbe374e4308097423 */ /* 0x040fe40000010009 */
[----:B------:R-:W-:Y:S02]  /*37f60*/  FFMA.FTZ R4, R7, R4, 0.20512372255325317383 ;  /* 0x3e520bf407047423 */ /* 0x000fe40000010004 */
[----:B------:R-:W-:-:S02]  /*37f70*/  FFMA.FTZ R9, R8, R9, 0.20512372255325317383 ;  /* 0x3e520bf408097423 */ /* 0x000fc40000010009 */
[C---:B------:R-:W-:Y:S02]  /*37f80*/  FFMA.FTZ R4, R7.reuse, R4, -0.24046532809734344482 ;  /* 0xbe763c8b07047423 */ /* 0x040fe40000010004 */
[C---:B------:R-:W-:Y:S02]  /*37f90*/  FFMA.FTZ R9, R8.reuse, R9, -0.24046532809734344482 ;  /* 0xbe763c8b08097423 */ /* 0x040fe40000010009 */
[C---:B------:R-:W-:Y:S02]  /*37fa0*/  FFMA.FTZ R4, R7.reuse, R4, 0.28857114911079406738 ;  /* 0x3e93bf9907047423 */ /* 0x040fe40000010004 */
[C---:B------:R-:W-:Y:S02]  /*37fb0*/  FFMA.FTZ R9, R8.reuse, R9, 0.28857114911079406738 ;  /* 0x3e93bf9908097423 */ /* 0x040fe40000010009 */
[----:B------:R-:W-:Y:S02]  /*37fc0*/  FFMA.FTZ R4, R7, R4, -0.36067417263984680176 ;  /* 0xbeb8aa4907047423 */ /* 0x000fe40000010004 */
[----:B------:R-:W-:-:S02]  /*37fd0*/  FFMA.FTZ R9, R8, R9, -0.36067417263984680176 ;  /* 0xbeb8aa4908097423 */ /* 0x000fc40000010009 */
[C---:B------:R-:W-:Y:S02]  /*37fe0*/  FFMA.FTZ R4, R7.reuse, R4, 0.48089820146560668945 ;  /* 0x3ef6384a07047423 */ /* 0x040fe40000010004 */
[C---:B------:R-:W-:Y:S02]  /*37ff0*/  FFMA.FTZ R9, R8.reuse, R9, 0.48089820146560668945 ;  /* 0x3ef6384a08097423 */ /* 0x040fe40000010009 */
[C---:B------:R-:W-:Y:S02]  /*38000*/  FFMA.FTZ R4, R7.reuse, R4, -0.72134751081466674805 ;  /* 0xbf38aa3b07047423 */ /* 0x040fe40000010004 */
[C---:B------:R-:W-:Y:S02]  /*38010*/  FFMA.FTZ R9, R8.reuse, R9, -0.72134751081466674805 ;  /* 0xbf38aa3b08097423 */ /* 0x040fe40000010009 */
[----:B------:R-:W-:Y:S02]  /*38020*/  FMUL R4, R7, R4 ;  /* 0x0000000407047220 */ /* 0x000fe40000400000 */
[----:B------:R-:W-:-:S02]  /*38030*/  FMUL R9, R8, R9 ;  /* 0x0000000908097220 */ /* 0x000fc40000400000 */
[C---:B------:R-:W-:Y:S02]  /*38040*/  FMUL R4, R7.reuse, R4 ;  /* 0x0000000407047220 */ /* 0x040fe40000400000 */
[----:B------:R-:W-:Y:S02]  /*38050*/  FMUL R9, R8, R9 ;  /* 0x0000000908097220 */ /* 0x000fe40000400000 */
[----:B------:R-:W-:Y:S01]  /*38060*/  FFMA.FTZ R7, R7, 1.4426950216293334961, R4 ;  /* 0x3fb8aa3b07077823 */ /* 0x000fe20000010004 */
[----:B------:R-:W-:Y:S02]  /*38070*/  IMAD R4, R26, 0x4, R3 ;  /* 0x000000041a047824 */ /* 0x000fe400078e0203 */
[----:B------:R-:W-:Y:S01]  /*38080*/  FFMA.FTZ R8, R8, 1.4426950216293334961, R9 ;  /* 0x3fb8aa3b08087823 */ /* 0x000fe20000010009 */
[----:B------:R-:W-:Y:S01]  /*38090*/  FADD R9, R20, R5 ;  /* 0x0000000514097221 */ /* 0x000fe20000000000 */
[----:B------:R-:W-:Y:S02]  /*380a0*/  IMAD R5, R26, 0x4, R4 ;  /* 0x000000041a057824 */ /* 0x000fe400078e0204 */
[----:B------:R-:W-:Y:S01]  /*380b0*/  FADD R7, R29, R7 ;  /* 0x000000071d077221 */ /* 0x000fe20000000000 */
[----:B------:R-:W-:Y:S01]  /*380c0*/  FADD R20, R22, R6 ;  /* 0x0000000616147221 */ /* 0x000fe20000000000 */
[C---:B------:R-:W-:Y:S01]  /*380d0*/  IMAD R6, R26.reuse, 0x4, R5 ;  /* 0x000000041a067824 */ /* 0x040fe200078e0205 */
[----:B------:R-:W-:Y:S04]  /*380e0*/  STL [R1+0x1e0], R9 ;  /* 0x0001e00901007387 */ /* 0x000fe80000100800 */
[----:B------:R0:W-:Y:S02]  /*380f0*/  STL [R1+0x1d8], R7 ;  /* 0x0001d80701007387 */ /* 0x0001e40000100800 */
[----:B0-----:R-:W-:-:S02]  /*38100*/  IMAD R7, R26, 0x4, R6 ;  /* 0x000000041a077824 */ /* 0x001fc400078e0206 */
[----:B-----5:R-:W-:Y:S02]  /*38110*/  FADD R12, R12, R8 ;  /* 0x000000080c0c7221 */ /* 0x020fe40000000000 */
[----:B------:R-:W-:-:S03]  /*38120*/  IMAD R8, R26, 0x4, R7 ;  /* 0x000000041a087824 */ /* 0x000fc600078e0207 */
[----:B------:R0:W-:Y:S04]  /*38130*/  STL [R1+0x1d4], R12 ;  /* 0x0001d40c01007387 */ /* 0x0001e80000100800 */
[----:B------:R1:W2:Y:S01]  /*38140*/  LDL R26, [R1+0x1e0] ;  /* 0x0001e000011a7983 */ /* 0x0002a20000100800 */
[C---:B------:R-:W-:Y:S02]  /*38150*/  ISETP.GE.U32.AND P4, PT, R10.reuse, 0x7f800000, PT ;  /* 0x7f8000000a00780c */ /* 0x040fe40003f86070 */
[----:B------:R-:W-:-:S11]  /*38160*/  FSETP.NEU.AND P2, PT, R10, RZ, PT ;  /* 0x000000ff0a00720b */ /* 0x000fd60003f4d000 */
[----:B------:R-:W-:Y:S01]  /*38170*/  @P4 IMAD.MOV.U32 R9, RZ, RZ, 0x7f800000 ;  /* 0x7f800000ff094424 */ /* 0x000fe200078e00ff */
[----:B----4-:R-:W-:-:S13]  /*38180*/  ISETP.GE.U32.AND P5, PT, R15, 0x7f800000, PT ;  /* 0x7f8000000f00780c */ /* 0x010fda0003fa6070 */
[----:B0-----:R-:W-:Y:S02]  /*38190*/  @P5 IMAD.MOV.U32 R12, RZ, RZ, 0x7f800000 ;  /* 0x7f800000ff0c5424 */ /* 0x001fe400078e00ff */
[----:B--2---:R-:W-:Y:S02]  /*381a0*/  @P4 FFMA.FTZ R26, R10, R9, +INF ;  /* 0x7f8000000a1a4423 */ /* 0x004fe40000010009 */
[----:B------:R-:W2:Y:S04]  /*381b0*/  LDL.LU R10, [R1+0x15c8] ;  /* 0x0015c800010a7983 */ /* 0x000ea80000300800 */
[----:B------:R0:W-:Y:S02]  /*381c0*/  @P4 STL [R1+0x1e0], R26 ;  /* 0x0001e01a01004387 */ /* 0x0001e40000100800 */
[----:B0-----:R-:W0:Y:S02]  /*381d0*/  LDC R26, c[0x0][0x3e8] ;  /* 0x0000fa00ff1a7b82 */ /* 0x001e240000000800 */
[----:B0-----:R-:W-:-:S02]  /*381e0*/  IMAD R9, R26, 0x4, R8 ;  /* 0x000000041a097824 */ /* 0x001fc400078e0208 */
[----:B------:R-:W-:-:S04]  /*381f0*/  IMAD.MOV.U32 R26, RZ, RZ, R15 ;  /* 0x000000ffff1a7224 */ /* 0x000fc800078e000f */
[----:B------:R-:W-:Y:S02]  /*38200*/  @P5 FFMA.FTZ R20, R26, R12, +INF ;  /* 0x7f8000001a145423 */ /* 0x000fe4000001000c */
[----:B------:R-:W0:Y:S03]  /*38210*/  LDC R26, c[0x0][0x3e8] ;  /* 0x0000fa00ff1a7b82 */ /* 0x000e260000000800 */
[----:B------:R-:W-:Y:S01]  /*38220*/  STL [R1+0x1dc], R20 ;  /* 0x0001dc1401007387 */ /* 0x000fe20000100800 */
[----:B0-----:R-:W-:-:S03]  /*38230*/  IMAD R12, R26, 0x4, R9 ;  /* 0x000000041a0c7824 */ /* 0x001fc600078e0209 */
[----:B------:R1:W3:Y:S01]  /*38240*/  LDL R26, [R1+0x1d8] ;  /* 0x0001d800011a7983 */ /* 0x0002e20000100800 */
[----:B------:R-:W-:Y:S02]  /*38250*/  ISETP.GE.U32.AND P3, PT, R2, 0x7f800000, PT ;  /* 0x7f8000000200780c */ /* 0x000fe40003f66070 */
[----:B------:R-:W-:-:S11]  /*38260*/  FSETP.NEU.AND P4, PT, R15, RZ, PT ;  /* 0x000000ff0f00720b */ /* 0x000fd60003f8d000 */
[----:B------:R-:W-:Y:S01]  /*38270*/  @P3 IMAD.MOV.U32 R15, RZ, RZ, 0x7f800000 ;  /* 0x7f800000ff0f3424 */ /* 0x000fe200078e00ff */
[----:B------:R-:W-:-:S03]  /*38280*/  FSETP.NEU.AND P5, PT, R2, RZ, PT ;  /* 0x000000ff0200720b */ /* 0x000fc60003fad000 */
[----:B---3--:R-:W-:-:S05]  /*38290*/  @P3 FFMA.FTZ R26, R2, R15, +INF ;  /* 0x7f800000021a3423 */ /* 0x008fca000001000f */
[----:B------:R0:W-:Y:S01]  /*382a0*/  @P3 STL [R1+0x1d8], R26 ;  /* 0x0001d81a01003387 */ /* 0x0001e20000100800 */
[----:B------:R-:W-:-:S03]  /*382b0*/  ISETP.GE.U32.AND P1, PT, R0, 0x7f800000, PT ;  /* 0x7f8000000000780c */ /* 0x000fc60003f26070 */
[----:B------:R-:W3:Y:S01]  /*382c0*/  LDL R15, [R1+0x14c0] ;  /* 0x0014c000010f7983 */ /* 0x000ee20000100800 */
[----:B0-----:R-:W0:Y:S02]  /*382d0*/  LDC R26, c[0x0][0x3e8] ;  /* 0x0000fa00ff1a7b82 */ /* 0x001e240000000800 */
[----:B0-----:R-:W-:Y:S02]  /*382e0*/  IMAD R2, R26, 0x4, R12 ;  /* 0x000000041a027824 */ /* 0x001fe400078e020c */
[----:B------:R1:W4:Y:S05]  /*382f0*/  LDL R26, [R1+0x1d4] ;  /* 0x0001d400011a7983 */ /* 0x00032a0000100800 */
[----:B------:R-:W-:Y:S01]  /*38300*/  @P1 IMAD.MOV.U32 R20, RZ, RZ, 0x7f800000 ;  /* 0x7f800000ff141424 */ /* 0x000fe200078e00ff */
[----:B------:R-:W-:Y:S01]  /*38310*/  LOP3.LUT R17, R17, 0xffff, RZ, 0xc0, !PT ;  /* 0x0000ffff11117812 */ /* 0x000fe200078ec0ff */
[----:B------:R-:W-:Y:S01]  /*38320*/  IMAD.MOV.U32 R22, RZ, RZ, R28 ;  /* 0x000000ffff167224 */ /* 0x000fe200078e001c */
[----:B--2---:R-:W-:Y:S01]  /*38330*/  PRMT R10, R19, 0x5210, R10 ;  /* 0x00005210130a7816 */ /* 0x004fe2000000000a */
[----:B------:R-:W0:Y:S01]  /*38340*/  LDC.64 R28, c[0x0][0x398] ;  /* 0x0000e600ff1c7b82 */ /* 0x000e220000000a00 */
[----:B------:R-:W-:Y:S01]  /*38350*/  PRMT R17, R17, 0x3340, R1 ;  /* 0x0000334011117816 */ /* 0x000fe20000000001 */
[----:B------:R-:W-:Y:S01]  /*38360*/  IMAD.MOV.U32 R19, RZ, RZ, R22 ;  /* 0x000000ffff137224 */ /* 0x000fe200078e0016 */
[----:B------:R-:W-:-:S02]  /*38370*/  PRMT R11, R18, 0x5210, R11 ;  /* 0x00005210120b7816 */ /* 0x000fc4000000000b */
[----:B------:R-:W-:-:S03]  /*38380*/  PRMT R22, R16, 0x5410, R17 ;  /* 0x0000541010167816 */ /* 0x000fc60000000011 */
[----:B------:R2:W-:Y:S02]  /*38390*/  STS.64 [R19+UR7+0x100], R10 ;  /* 0x0001000a13007988 */ /* 0x0005e40008000a07 */
[----:B--2---:R-:W-:Y:S01]  /*383a0*/  PRMT R11, R13, 0x5210, R24 ;  /* 0x000052100d0b7816 */ /* 0x004fe20000000018 */
[----:B----4-:R-:W-:-:S05]  /*383b0*/  @P1 FFMA.FTZ R26, R0, R20, +INF ;  /* 0x7f800000001a1423 */ /* 0x010fca0000010014 */
[----:B------:R2:W-:Y:S04]  /*383c0*/  @P1 STL [R1+0x1d4], R26 ;  /* 0x0001d41a01001387 */ /* 0x0005e80000100800 */
[----:B------:R-:W4:Y:S04]  /*383d0*/  LDL.LU R20, [R1] ;  /* 0x0000000001147983 */ /* 0x000f280000300800 */
[----:B------:R-:W-:Y:S01]  /*383e0*/  STL [R1+0x15b8], R21 ;  /* 0x0015b81501007387 */ /* 0x000fe20000100800 */
[----:B------:R-:W-:Y:S01]  /*383f0*/  FSETP.NEU.AND P3, PT, R0, RZ, PT ;  /* 0x000000ff0000720b */ /* 0x000fe20003f6d000 */
[----:B------:R-:W-:Y:S01]  /*38400*/  UIMAD UR4, UR9, UR4, URZ ;  /* 0x00000004090472a4 */ /* 0x000fe2000f8e02ff */
[----:B--2---:R-:W2:Y:S01]  /*38410*/  LDC R26, c[0x0][0x3e8] ;  /* 0x0000fa00ff1a7b82 */ /* 0x004ea20000000800 */
[----:B------:R5:W-:Y:S04]  /*38420*/  STL.64 [R1+0x15c0], R22 ;  /* 0x0015c01601007387 */ /* 0x000be80000100a00 */
[----:B------:R-:W4:Y:S04]  /*38430*/  LDL.LU R17, [R1+0x60] ;  /* 0x0000600001117983 */ /* 0x000f280000300800 */
[----:B------:R-:W4:Y:S01]  /*38440*/  LDL.LU R24, [R1+0x5c] ;  /* 0x00005c0001187983 */ /* 0x000f220000300800 */
[----:B---3--:R-:W-:Y:S01]  /*38450*/  IMAD R0, R15, UR5, RZ ;  /* 0x000000050f007c24 */ /* 0x008fe2000f8e02ff */
[----:B------:R-:W-:-:S04]  /*38460*/  USHF.R.S32.HI UR5, URZ, 0x1f, UR4 ;  /* 0x0000001fff057899 */ /* 0x000fc80008011404 */
[----:B0-----:R-:W-:Y:S01]  /*38470*/  IADD3 R28, P1, P6, R0, UR4, R28 ;  /* 0x00000004001c7c10 */ /* 0x001fe2000fe3e01c */
[----:B------:R0:W-:Y:S01]  /*38480*/  STL [R1+0x15a8], R25 ;  /* 0x0015a81901007387 */ /* 0x0001e20000100800 */
[----:B------:R-:W-:Y:S01]  /*38490*/  SHF.R.S32.HI R0, RZ, 0x1f, R0 ;  /* 0x0000001fff007819 */ /* 0x000fe20000011400 */
[----:B------:R-:W3:Y:S03]  /*384a0*/  LDCU UR4, c[0x0][0x3ec] ;  /* 0x00007d80ff0477ac */ /* 0x000ee60008000800 */
[----:B------:R-:W-:Y:S02]  /*384b0*/  IADD3.X R0, PT, PT, R0, UR5, R29, P1, P6 ;  /* 0x0000000500007c10 */ /* 0x000fe40008fec41d */
[C---:B-----5:R-:W-:Y:S01]  /*384c0*/  IADD3 R22, P1, PT, R3.reuse, R28, RZ ;  /* 0x0000001c03167210 */ /* 0x060fe20007f3e0ff */
[----:B------:R-:W5:Y:S03]  /*384d0*/  LDL.LU R29, [R1+0x1c] ;  /* 0x00001c00011d7983 */ /* 0x000f660000300800 */
[----:B------:R-:W-:-:S05]  /*384e0*/  LEA.HI.X.SX32 R23, R3, R0, 0x1, P1 ;  /* 0x0000000003177211 */ /* 0x000fca00008f0eff */
[----:B------:R1:W-:Y:S01]  /*384f0*/  STL.64 [R1+0x1c8], R22 ;  /* 0x0001c81601007387 */ /* 0x0003e20000100a00 */
[----:B0-----:R-:W-:Y:S01]  /*38500*/  IMAD.MOV.U32 R25, RZ, RZ, R19 ;  /* 0x000000ffff197224 */ /* 0x001fe200078e0013 */
[----:B-1----:R-:W-:-:S04]  /*38510*/  IADD3 R22, P1, PT, R5, R28, RZ ;  /* 0x0000001c05167210 */ /* 0x002fc80007f3e0ff */
[----:B------:R-:W-:Y:S01]  /*38520*/  LEA.HI.X.SX32 R23, R5, R0, 0x1, P1 ;  /* 0x0000000005177211 */ /* 0x000fe200008f0eff */
[----:B--2---:R-:W-:-:S04]  /*38530*/  IMAD R15, R26, 0x4, R2 ;  /* 0x000000041a0f7824 */ /* 0x004fc800078e0202 */
[----:B------:R-:W-:-:S04]  /*38540*/  IMAD R18, R26, 0x4, R15 ;  /* 0x000000041a127824 */ /* 0x000fc800078e020f */
[----:B------:R-:W-:Y:S01]  /*38550*/  IMAD R16, R26, 0x4, R18 ;  /* 0x000000041a107824 */ /* 0x000fe200078e0212 */
[----:B------:R-:W-:Y:S02]  /*38560*/  LOP3.LUT R5, R25, 0x8, RZ, 0x3c, !PT ;  /* 0x0000000819057812 */ /* 0x000fe400078e3cff */
[----:B----4-:R-:W-:Y:S02]  /*38570*/  PRMT R10, R14, 0x5210, R20 ;  /* 0x000052100e0a7816 */ /* 0x010fe40000000014 */
[----:B------:R-:W-:-:S04]  /*38580*/  IADD3 R20, P6, PT, R4, R28, RZ ;  /* 0x0000001c04147210 */ /* 0x000fc80007fde0ff */
[----:B------:R-:W-:-:S05]  /*38590*/  LEA.HI.X.SX32 R21, R4, R0, 0x1, P6 ;  /* 0x0000000004157211 */ /* 0x000fca00030f0eff */
[----:B------:R0:W-:Y:S04]  /*385a0*/  STL.64 [R1+0x1c0], R20 ;  /* 0x0001c01401007387 */ /* 0x0001e80000100a00 */
[----:B------:R-:W2:Y:S01]  /*385b0*/  LDL.LU R19, [R1+0x20] ;  /* 0x0000200001137983 */ /* 0x000ea20000300800 */
[----:B0-----:R-:W-:-:S03]  /*385c0*/  IADD3 R20, P6, PT, R6, R28, RZ ;  /* 0x0000001c06147210 */ /* 0x001fc60007fde0ff */
[----:B------:R0:W-:Y:S01]  /*385d0*/  STL.64 [R1+0x1b8], R22 ;  /* 0x0001b81601007387 */ /* 0x0001e20000100a00 */
[----:B------:R-:W-:-:S05]  /*385e0*/  LEA.HI.X.SX32 R21, R6, R0, 0x1, P6 ;  /* 0x0000000006157211 */ /* 0x000fca00030f0eff */
[----:B------:R1:W-:Y:S01]  /*385f0*/  STL.64 [R1+0x1b0], R20 ;  /* 0x0001b01401007387 */ /* 0x0003e20000100a00 */
[----:B0-----:R-:W-:-:S04]  /*38600*/  IADD3 R22, P1, PT, R7, R28, RZ ;  /* 0x0000001c07167210 */ /* 0x001fc80007f3e0ff */
[----:B------:R-:W-:Y:S02]  /*38610*/  LEA.HI.X.SX32 R23, R7, R0, 0x1, P1 ;  /* 0x0000000007177211 */ /* 0x000fe400008f0eff */
[----:B-1----:R-:W-:-:S03]  /*38620*/  IADD3 R20, P6, PT, R8, R28, RZ ;  /* 0x0000001c08147210 */ /* 0x002fc60007fde0ff */
[----:B------:R0:W-:Y:S01]  /*38630*/  STL.64 [R1+0x1a8], R22 ;  /* 0x0001a81601007387 */ /* 0x0001e20000100a00 */
[----:B------:R-:W-:Y:S02]  /*38640*/  LEA.HI.X.SX32 R21, R8, R0, 0x1, P6 ;  /* 0x0000000008157211 */ /* 0x000fe400030f0eff */
[C---:B------:R-:W-:Y:S01]  /*38650*/  IADD3 R6, P6, PT, R12.reuse, R28, RZ ;  /* 0x0000001c0c067210 */ /* 0x040fe20007fde0ff */
[----:B0-----:R-:W4:Y:S04]  /*38660*/  LDL.LU.64 R22, [R1+0x15c0] ;  /* 0x0015c00001167983 */ /* 0x001f280000300a00 */
[----:B------:R0:W-:Y:S01]  /*38670*/  STL.64 [R1+0x1a0], R20 ;  /* 0x0001a01401007387 */ /* 0x0001e20000100a00 */
[----:B------:R-:W-:Y:S02]  /*38680*/  LEA.HI.X.SX32 R7, R12, R0, 0x1, P6 ;  /* 0x000000000c077211 */ /* 0x000fe400030f0eff */
[----:B0-----:R-:W-:-:S04]  /*38690*/  IADD3 R20, P1, PT, R9, R28, RZ ;  /* 0x0000001c09147210 */ /* 0x001fc80007f3e0ff */
[----:B------:R-:W-:-:S05]  /*386a0*/  LEA.HI.X.SX32 R21, R9, R0, 0x1, P1 ;  /* 0x0000000009157211 */ /* 0x000fca00008f0eff */
[----:B------:R0:W-:Y:S04]  /*386b0*/  STL.64 [R1+0x198], R20 ;  /* 0x0001981401007387 */ /* 0x0001e80000100a00 */
[----:B------:R1:W-:Y:S01]  /*386c0*/  STL.64 [R1+0x190], R6 ;  /* 0x0001900601007387 */ /* 0x0003e20000100a00 */
[----:B0-----:R-:W-:-:S04]  /*386d0*/  IADD3 R20, P1, PT, R2, R28, RZ ;  /* 0x0000001c02147210 */ /* 0x001fc80007f3e0ff */
[----:B------:R-:W-:Y:S02]  /*386e0*/  LEA.HI.X.SX32 R21, R2, R0, 0x1, P1 ;  /* 0x0000000002157211 */ /* 0x000fe400008f0eff */
[C---:B-1----:R-:W-:Y:S02]  /*386f0*/  IADD3 R6, P6, PT, R15.reuse, R28, RZ ;  /* 0x0000001c0f067210 */ /* 0x042fe40007fde0ff */
[----:B------:R-:W-:Y:S01]  /*38700*/  LOP3.LUT R12, R24, 0xffff, RZ, 0xc0, !PT ;  /* 0x0000ffff180c7812 */ /* 0x000fe200078ec0ff */
[----:B------:R0:W-:Y:S01]  /*38710*/  STL.64 [R1+0x188], R20 ;  /* 0x0001881401007387 */ /* 0x0001e20000100a00 */
[----:B------:R-:W-:Y:S02]  /*38720*/  LEA.HI.X.SX32 R7, R15, R0, 0x1, P6 ;  /* 0x000000000f077211 */ /* 0x000fe400030f0eff */
[-C--:B------:R-:W-:Y:S01]  /*38730*/  IADD3 R24, P1, PT, R18, R28.reuse, RZ ;  /* 0x0000001c12187210 */ /* 0x080fe20007f3e0ff */
[----:B------:R-:W-:Y:S01]  /*38740*/  IMAD R14, R26, 0x4, R16 ;  /* 0x000000041a0e7824 */ /* 0x000fe200078e0210 */
[----:B------:R1:W-:Y:S01]  /*38750*/  STS.64 [R25+UR7+0x180], R10 ;  /* 0x0001800a19007988 */ /* 0x0003e20008000a07 */
[----:B0-----:R-:W-:-:S02]  /*38760*/  IADD3 R20, P6, PT, R16, R28, RZ ;  /* 0x0000001c10147210 */ /* 0x001fc40007fde0ff */
[----:B------:R-:W-:Y:S02]  /*38770*/  IMAD R13, R26, 0x4, R14 ;  /* 0x000000041a0d7824 */ /* 0x000fe400078e020e */
[-C--:B------:R-:W-:Y:S02]  /*38780*/  LEA.HI.X.SX32 R21, R16, R0.reuse, 0x1, P6 ;  /* 0x0000000010157211 */ /* 0x080fe400030f0eff */
[----:B-1----:R-:W-:Y:S01]  /*38790*/  LEA.HI.X.SX32 R25, R18, R0, 0x1, P1 ;  /* 0x0000000012197211 */ /* 0x002fe200008f0eff */
[----:B------:R-:W-:Y:S04]  /*387a0*/  STL.64 [R1+0x180], R6 ;  /* 0x0001800601007387 */ /* 0x000fe80000100a00 */
[----:B------:R-:W-:Y:S04]  /*387b0*/  STL.64 [R1+0x178], R24 ;  /* 0x0001781801007387 */ /* 0x000fe80000100a00 */
[----:B------:R0:W-:Y:S01]  /*387c0*/  STL.64 [R1+0x170], R20 ;  /* 0x0001701401007387 */ /* 0x0001e20000100a00 */
[----:B------:R-:W-:Y:S01]  /*387d0*/  IMAD R3, R26, 0x4, R13 ;  /* 0x000000041a037824 */ /* 0x000fe200078e020d */
[----:B0-----:R-:W-:-:S02]  /*387e0*/  IADD3 R20, P6, PT, R13, R28, RZ ;  /* 0x0000001c0d147210 */ /* 0x001fc40007fde0ff */
[C---:B------:R-:W-:Y:S02]  /*387f0*/  IADD3 R24, P1, PT, R14.reuse, R28, RZ ;  /* 0x0000001c0e187210 */ /* 0x040fe40007f3e0ff */
[-C--:B------:R-:W-:Y:S02]  /*38800*/  LEA.HI.X.SX32 R21, R13, R0.reuse, 0x1, P6 ;  /* 0x000000000d157211 */ /* 0x080fe400030f0eff */
[----:B------:R-:W-:-:S03]  /*38810*/  LEA.HI.X.SX32 R25, R14, R0, 0x1, P1 ;  /* 0x000000000e197211 */ /* 0x000fc600008f0eff */
[----:B------:R0:W-:Y:S04]  /*38820*/  STL.64 [R1+0x160], R20 ;  /* 0x0001601401007387 */ /* 0x0001e80000100a00 */
[----:B------:R-:W-:Y:S01]  /*38830*/  STL.64 [R1+0x168], R24 ;  /* 0x0001681801007387 */ /* 0x000fe20000100a00 */
[----:B0-----:R-:W-:-:S04]  /*38840*/  IADD3 R20, P1, PT, R3, R28, RZ ;  /* 0x0000001c03147210 */ /* 0x001fc80007f3e0ff */
[----:B------:R-:W-:-:S05]  /*38850*/  LEA.HI.X.SX32 R21, R3, R0, 0x1, P1 ;  /* 0x0000000003157211 */ /* 0x000fca00008f0eff */
[----:B------:R0:W-:Y:S04]  /*38860*/  STL.64 [R1+0x158], R20 ;  /* 0x0001581401007387 */ /* 0x0001e80000100a00 */
[----:B0-----:R-:W3:Y:S01]  /*38870*/  LDL.LU R21, [R1+0x15b8] ;  /* 0x0015b80001157983 */ /* 0x001ee20000300800 */
[----:B------:R-:W-:-:S04]  /*38880*/  IMAD R4, R26, 0x4, R3 ;  /* 0x000000041a047824 */ /* 0x000fc800078e0203 */
[----:B------:R-:W-:-:S04]  /*38890*/  IMAD R10, R26, 0x4, R4 ;  /* 0x000000041a0a7824 */ /* 0x000fc800078e0204 */
[----:B------:R-:W-:-:S04]  /*388a0*/  IMAD R11, R26, 0x4, R10 ;  /* 0x000000041a0b7824 */ /* 0x000fc800078e020a */
[----:B------:R-:W-:-:S04]  /*388b0*/  IMAD R8, R26, 0x4, R11 ;  /* 0x000000041a087824 */ /* 0x000fc800078e020b */
[----:B------:R-:W-:-:S04]  /*388c0*/  IMAD R9, R26, 0x4, R8 ;  /* 0x000000041a097824 */ /* 0x000fc800078e0208 */
[----:B------:R-:W-:-:S04]  /*388d0*/  IMAD R2, R26, 0x4, R9 ;  /* 0x000000041a027824 */ /* 0x000fc800078e0209 */
[----:B------:R-:W-:Y:S01]  /*388e0*/  IMAD R15, R26, 0x4, R2 ;  /* 0x000000041a0f7824 */ /* 0x000fe200078e0202 */
[----:B------:R-:W-:-:S03]  /*388f0*/  LOP3.LUT R17, R17, 0xffff, RZ, 0xc0, !PT ;  /* 0x0000ffff11117812 */ /* 0x000fc600078ec0ff */
[----:B------:R-:W-:Y:S01]  /*38900*/  IMAD R18, R26, 0x4, R15 ;  /* 0x000000041a127824 */ /* 0x000fe200078e020f */
[----:B-----5:R-:W-:-:S03]  /*38910*/  PRMT R6, R29, 0x4210, R17 ;  /* 0x000042101d067816 */ /* 0x020fc60000000011 */
[----:B------:R-:W-:Y:S01]  /*38920*/  IMAD R16, R26, 0x4, R18 ;  /* 0x000000041a107824 */ /* 0x000fe200078e0212 */
[----:B------:R-:W-:-:S03]  /*38930*/  IADD3 R24, P6, PT, R4, R28, RZ ;  /* 0x0000001c04187210 */ /* 0x000fc60007fde0ff */
[----:B------:R-:W-:Y:S01]  /*38940*/  IMAD R13, R26, 0x4, R16 ;  /* 0x000000041a0d7824 */ /* 0x000fe200078e0210 */
[----:B------:R-:W-:Y:S02]  /*38950*/  LEA.HI.X.SX32 R25, R4, R0, 0x1, P6 ;  /* 0x0000000004197211 */ /* 0x000fe400030f0eff */
[----:B------:R-:W5:Y:S04]  /*38960*/  LDL.LU R4, [R1+0x6c] ;  /* 0x00006c0001047983 */ /* 0x000f680000300800 */
[----:B------:R-:W5:Y:S04]  /*38970*/  LDL.LU R14, [R1+0x64] ;  /* 0x00006400010e7983 */ /* 0x000f680000300800 */
[----:B------:R-:W-:Y:S01]  /*38980*/  STL.64 [R1+0x150], R24 ;  /* 0x0001501801007387 */ /* 0x000fe20000100a00 */
[----:B--2---:R-:W-:Y:S01]  /*38990*/  PRMT R7, R19, 0x4210, R12 ;  /* 0x0000421013077816 */ /* 0x004fe2000000000c */
[----:B------:R-:W-:-:S04]  /*389a0*/  IMAD R19, R26, 0x4, R13 ;  /* 0x000000041a137824 */ /* 0x000fc800078e020d */
[----:B------:R0:W-:Y:S02]  /*389b0*/  STS.64 [R5+UR7+0x1000], R6 ;  /* 0x0010000605007988 */ /* 0x0001e40008000a07 */
[----:B0-----:R-:W-:-:S05]  /*389c0*/  IADD3 R6, P1, PT, R10, R28, RZ ;  /* 0x0000001c0a067210 */ /* 0x001fca0007f3e0ff */
[----:B------:R3:W-:Y:S04]  /*389d0*/  STL [R1+0x148], R6 ;  /* 0x0001480601007387 */ /* 0x0007e80000100800 */
[----:B------:R0:W-:Y:S01]  /*389e0*/  STL.64 [R1+0x15b0], R18 ;  /* 0x0015b01201007387 */ /* 0x0001e20000100a00 */
[----:B---3--:R-:W-:-:S03]  /*389f0*/  PRMT R6, R21, 0x5210, R17 ;  /* 0x0000521015067816 */ /* 0x008fc60000000011 */
[----:B------:R1:W2:Y:S01]  /*38a00*/  LDL.64 R20, [R1+0x148] ;  /* 0x0001480001147983 */ /* 0x0002a20000100a00 */
[----:B------:R-:W-:-:S04]  /*38a10*/  IADD3 R24, P6, PT, R11, R28, RZ ;  /* 0x0000001c0b187210 */ /* 0x000fc80007fde0ff */
[-C--:B------:R-:W-:Y:S01]  /*38a20*/  LEA.HI.X.SX32 R25, R11, R0.reuse, 0x1, P6 ;  /* 0x000000000b197211 */ /* 0x080fe200030f0eff */
[--C-:B------:R-:W-:Y:S01]  /*38a30*/  IMAD R3, R26, 0x4, R19.reuse ;  /* 0x000000041a037824 */ /* 0x100fe200078e0213 */
[----:B----4-:R-:W-:Y:S01]  /*38a40*/  PRMT R7, R23, 0x5210, R12 ;  /* 0x0000521017077816 */ /* 0x010fe2000000000c */
[----:B------:R-:W-:Y:S01]  /*38a50*/  IMAD.MOV.U32 R23, RZ, RZ, R19 ;  /* 0x000000ffff177224 */ /* 0x000fe200078e0013 */
[----:B--2---:R-:W-:Y:S02]  /*38a60*/  LEA.HI.X.SX32 R21, R10, R0, 0x1, P1 ;  /* 0x000000000a157211 */ /* 0x004fe400008f0eff */
[----:B0-----:R-:W-:-:S03]  /*38a70*/  IADD3 R18, P1, PT, R8, R28, RZ ;  /* 0x0000001c08127210 */ /* 0x001fc60007f3e0ff */
[----:B------:R0:W-:Y:S04]  /*38a80*/  STL [R1+0x14c], R21 ;  /* 0x00014c1501007387 */ /* 0x0001e80000100800 */
[----:B0-----:R-:W2:Y:S04]  /*38a90*/  LDL.LU R21, [R1+0xc] ;  /* 0x00000c0001157983 */ /* 0x001ea80000300800 */
[----:B------:R-:W-:Y:S04]  /*38aa0*/  STL.64 [R1+0x140], R24 ;  /* 0x0001401801007387 */ /* 0x000fe80000100a00 */
[----:B------:R0:W-:Y:S04]  /*38ab0*/  STL [R1+0x15ac], R22 ;  /* 0x0015ac1601007387 */ /* 0x0001e80000100800 */
[----:B------:R3:W-:Y:S01]  /*38ac0*/  STL [R1+0x138], R18 ;  /* 0x0001381201007387 */ /* 0x0007e20000100800 */
[----:B0-----:R-:W-:-:S03]  /*38ad0*/  IMAD.MOV.U32 R22, RZ, RZ, R18 ;  /* 0x000000ffff167224 */ /* 0x001fc600078e0012 */
[----:B---3--:R-:W3:Y:S04]  /*38ae0*/  LDL.LU.64 R18, [R1+0x15b0] ;  /* 0x0015b00001127983 */ /* 0x008ee80000300a00 */
[----:B------:R-:W4:Y:S01]  /*38af0*/  LDL.LU R29, [R1+0x24] ;  /* 0x00002400011d7983 */ /* 0x000f220000300800 */
[----:B------:R-:W-:-:S04]  /*38b00*/  IADD3 R24, P6, PT, R9, R28, RZ ;  /* 0x0000001c09187210 */ /* 0x000fc80007fde0ff */
[-C--:B------:R-:W-:Y:S02]  /*38b10*/  LEA.HI.X.SX32 R25, R9, R0.reuse, 0x1, P6 ;  /* 0x0000000009197211 */ /* 0x080fe400030f0eff */
[----:B------:R-:W-:-:S03]  /*38b20*/  LEA.HI.X.SX32 R23, R8, R0, 0x1, P1 ;  /* 0x0000000008177211 */ /* 0x000fc600008f0eff */
[----:B------:R0:W-:Y:S01]  /*38b30*/  STL.64 [R1+0x130], R24 ;  /* 0x0001301801007387 */ /* 0x0001e20000100a00 */
[----:B------:R-:W-:-:S03]  /*38b40*/  IADD3 R22, P6, PT, R15, R28, RZ ;  /* 0x0000001c0f167210 */ /* 0x000fc60007fde0ff */
[----:B------:R1:W-:Y:S01]  /*38b50*/  STL [R1+0x13c], R23 ;  /* 0x00013c1701007387 */ /* 0x0003e20000100800 */
[C---:B0-----:R-:W-:Y:S02]  /*38b60*/  IADD3 R24, P1, PT, R2.reuse, R28, RZ ;  /* 0x0000001c02187210 */ /* 0x041fe40007f3e0ff */
[-C--:B-1----:R-:W-:Y:S02]  /*38b70*/  LEA.HI.X.SX32 R23, R15, R0.reuse, 0x1, P6 ;  /* 0x000000000f177211 */ /* 0x082fe400030f0eff */
[----:B------:R-:W-:-:S05]  /*38b80*/  LEA.HI.X.SX32 R25, R2, R0, 0x1, P1 ;  /* 0x0000000002197211 */ /* 0x000fca00008f0eff */
[----:B------:R-:W-:Y:S04]  /*38b90*/  STL.64 [R1+0x128], R24 ;  /* 0x0001281801007387 */ /* 0x000fe80000100a00 */
[----:B------:R0:W-:Y:S02]  /*38ba0*/  STL.64 [R1+0x120], R22 ;  /* 0x0001201601007387 */ /* 0x0001e40000100a00 */
[----:B0-----:R-:W-:-:S04]  /*38bb0*/  IADD3 R22, P6, PT, R16, R28, RZ ;  /* 0x0000001c10167210 */ /* 0x001fc80007fde0ff */
[----:B------:R-:W-:-:S05]  /*38bc0*/  LEA.HI.X.SX32 R23, R16, R0, 0x1, P6 ;  /* 0x0000000010177211 */ /* 0x000fca00030f0eff */
[----:B------:R-:W-:Y:S01]  /*38bd0*/  STL.64 [R1+0x110], R22 ;  /* 0x0001101601007387 */ /* 0x000fe20000100a00 */
[----:B------:R-:W-:-:S04]  /*38be0*/  IMAD R10, R26, 0x4, R3 ;  /* 0x000000041a0a7824 */ /* 0x000fc800078e0203 */
[----:B------:R-:W-:Y:S01]  /*38bf0*/  IMAD R11, R26, 0x4, R10 ;  /* 0x000000041a0b7824 */ /* 0x000fe200078e020a */
[----:B------:R5:W-:Y:S02]  /*38c00*/  STS.64 [R5+UR7+0x1100], R6 ;  /* 0x0011000605007988 */ /* 0x000be40008000a07 */
[----:B-----5:R-:W-:Y:S02]  /*38c10*/  LOP3.LUT R7, R14, 0xffff, RZ, 0xc0, !PT ;  /* 0x0000ffff0e077812 */ /* 0x020fe400078ec0ff */
[----:B---3--:R-:W-:-:S04]  /*38c20*/  IADD3 R24, P1, PT, R18, R28, RZ ;  /* 0x0000001c12187210 */ /* 0x008fc80007f3e0ff */
[----:B------:R-:W-:Y:S02]  /*38c30*/  LEA.HI.X.SX32 R25, R18, R0, 0x1, P1 ;  /* 0x0000000012197211 */ /* 0x000fe400008f0eff */
[----:B------:R-:W-:-:S03]  /*38c40*/  IADD3 R22, P1, PT, R13, R28, RZ ;  /* 0x0000001c0d167210 */ /* 0x000fc60007f3e0ff */
[----:B------:R0:W-:Y:S01]  /*38c50*/  STL.64 [R1+0x118], R24 ;  /* 0x0001181801007387 */ /* 0x0001e20000100a00 */
[----:B------:R-:W-:Y:S02]  /*38c60*/  LEA.HI.X.SX32 R23, R13, R0, 0x1, P1 ;  /* 0x000000000d177211 */ /* 0x000fe400008f0eff */
[-C--:B------:R-:W-:Y:S02]  /*38c70*/  IADD3 R12, P1, PT, R3, R28.reuse, RZ ;  /* 0x0000001c030c7210 */ /* 0x080fe40007f3e0ff */
[C---:B0-----:R-:W-:Y:S01]  /*38c80*/  IADD3 R24, P6, PT, R19.reuse, R28, RZ ;  /* 0x0000001c13187210 */ /* 0x041fe20007fde0ff */
[----:B------:R0:W-:Y:S03]  /*38c90*/  STL.64 [R1+0x108], R22 ;  /* 0x0001081601007387 */ /* 0x0001e60000100a00 */
[-C--:B------:R-:W-:Y:S02]  /*38ca0*/  LEA.HI.X.SX32 R25, R19, R0.reuse, 0x1, P6 ;  /* 0x0000000013197211 */ /* 0x080fe400030f0eff */
[----:B------:R-:W-:Y:S01]  /*38cb0*/  LEA.HI.X.SX32 R13, R3, R0, 0x1, P1 ;  /* 0x00000000030d7211 */ /* 0x000fe200008f0eff */
[----:B0-----:R-:W3:Y:S04]  /*38cc0*/  LDL.LU R22, [R1+0x15ac] ;  /* 0x0015ac0001167983 */ /* 0x001ee80000300800 */
[----:B------:R0:W-:Y:S04]  /*38cd0*/  STL.64 [R1+0x100], R24 ;  /* 0x0001001801007387 */ /* 0x0001e80000100a00 */
[----:B------:R-:W-:Y:S01]  /*38ce0*/  STL.64 [R1+0xf8], R12 ;  /* 0x0000f80c01007387 */ /* 0x000fe20000100a00 */
[----:B0-----:R-:W-:-:S04]  /*38cf0*/  IADD3 R24, P6, PT, R10, R28, RZ ;  /* 0x0000001c0a187210 */ /* 0x001fc80007fde0ff */
[----:B------:R-:W-:-:S05]  /*38d00*/  LEA.HI.X.SX32 R25, R10, R0, 0x1, P6 ;  /* 0x000000000a197211 */ /* 0x000fca00030f0eff */
[----:B------:R0:W-:Y:S02]  /*38d10*/  STL.64 [R1+0xf0], R24 ;  /* 0x0000f01801007387 */ /* 0x0001e40000100a00 */
[----:B0-----:R-:W-:-:S04]  /*38d20*/  IADD3 R24, P1, PT, R11, R28, RZ ;  /* 0x0000001c0b187210 */ /* 0x001fc80007f3e0ff */
[----:B------:R-:W-:-:S05]  /*38d30*/  LEA.HI.X.SX32 R25, R11, R0, 0x1, P1 ;  /* 0x000000000b197211 */ /* 0x000fca00008f0eff */
[----:B------:R0:W-:Y:S04]  /*38d40*/  STL.64 [R1+0xe8], R24 ;  /* 0x0000e81801007387 */ /* 0x0001e80000100a00 */
[----:B0-----:R-:W5:Y:S01]  /*38d50*/  LDL.LU R25, [R1+0x15a8] ;  /* 0x0015a80001197983 */ /* 0x001f620000300800 */
[----:B----4-:R-:W-:-:S03]  /*38d60*/  PRMT R3, R29, 0x4210, R7 ;  /* 0x000042101d037816 */ /* 0x010fc60000000007 */
[----:B------:R-:W4:Y:S01]  /*38d70*/  LDL.LU R29, [R1+0x1d0] ;  /* 0x0001d000011d7983 */ /* 0x000f220000300800 */
[----:B------:R-:W-:-:S04]  /*38d80*/  IMAD R8, R26, 0x4, R11 ;  /* 0x000000041a087824 */ /* 0x000fc800078e020b */
[----:B------:R-:W-:Y:S01]  /*38d90*/  IMAD R17, R26, 0x4, R8 ;  /* 0x000000041a117824 */ /* 0x000fe200078e0208 */
[----:B------:R-:W-:-:S03]  /*38da0*/  IADD3 R18, P6, PT, R8, R28, RZ ;  /* 0x0000001c08127210 */ /* 0x000fc60007fde0ff */
[----:B------:R-:W-:Y:S01]  /*38db0*/  IMAD R20, R26, 0x4, R17 ;  /* 0x000000041a147824 */ /* 0x000fe200078e0211 */
[----:B------:R-:W-:Y:S02]  /*38dc0*/  LOP3.LUT R6, R4, 0xffff, RZ, 0xc0, !PT ;  /* 0x0000ffff04067812 */ /* 0x000fe400078ec0ff */
[----:B------:R-:W-:Y:S01]  /*38dd0*/  LEA.HI.X.SX32 R19, R8, R0, 0x1, P6 ;  /* 0x0000000008137211 */ /* 0x000fe200030f0eff */
[C---:B------:R-:W-:Y:S01]  /*38de0*/  IMAD R15, R26.reuse, 0x4, R20 ;  /* 0x000000041a0f7824 */ /* 0x040fe200078e0214 */
[----:B--2---:R-:W-:Y:S02]  /*38df0*/  PRMT R2, R21, 0x4210, R6 ;  /* 0x0000421015027816 */ /* 0x004fe40000000006 */
[CC--:B------:R-:W-:Y:S01]  /*38e00*/  IADD3 R8, P1, PT, R17.reuse, R28.reuse, RZ ;  /* 0x0000001c11087210 */ /* 0x0c0fe20007f3e0ff */
[C---:B------:R-:W-:Y:S01]  /*38e10*/  IMAD R14, R26.reuse, 0x4, R15 ;  /* 0x000000041a0e7824 */ /* 0x040fe200078e020f */
[----:B------:R0:W-:Y:S03]  /*38e20*/  STL.64 [R1+0xe0], R18 ;  /* 0x0000e01201007387 */ /* 0x0001e60000100a00 */
[C---:B------:R-:W-:Y:S01]  /*38e30*/  IMAD R4, R26.reuse, 0x4, R14 ;  /* 0x000000041a047824 */ /* 0x040fe200078e020e */
[----:B------:R1:W-:Y:S03]  /*38e40*/  STS.64 [R5+UR7+0x1080], R2 ;  /* 0x0010800205007988 */ /* 0x0003e60008000a07 */
[----:B------:R-:W-:Y:S01]  /*38e50*/  IMAD R12, R26, 0x4, R4 ;  /* 0x000000041a0c7824 */ /* 0x000fe200078e0204 */
[C---:B0-----:R-:W-:Y:S01]  /*38e60*/  IADD3 R18, P6, PT, R20.reuse, R28, RZ ;  /* 0x0000001c14127210 */ /* 0x041fe20007fde0ff */
[----:B-1----:R-:W-:Y:S01]  /*38e70*/  IMAD.MOV.U32 R3, RZ, RZ, R9 ;  /* 0x000000ffff037224 */ /* 0x002fe200078e0009 */
[-C--:B------:R-:W-:Y:S01]  /*38e80*/  LEA.HI.X.SX32 R3, R17, R0.reuse, 0x1, P1 ;  /* 0x0000000011037211 */ /* 0x080fe200008f0eff */
[----:B------:R-:W-:Y:S01]  /*38e90*/  IMAD.MOV.U32 R2, RZ, RZ, R8 ;  /* 0x000000ffff027224 */ /* 0x000fe200078e0008 */
[----:B------:R-:W-:-:S02]  /*38ea0*/  LEA.HI.X.SX32 R19, R20, R0, 0x1, P6 ;  /* 0x0000000014137211 */ /* 0x000fc400030f0eff */
[CC--:B------:R-:W-:Y:S01]  /*38eb0*/  IADD3 R2, P1, PT, R15.reuse, R28.reuse, RZ ;  /* 0x0000001c0f027210 */ /* 0x0c0fe20007f3e0ff */
[----:B------:R-:W-:Y:S01]  /*38ec0*/  STL [R1+0xd8], R8 ;  /* 0x0000d80801007387 */ /* 0x000fe20000100800 */
[----:B------:R-:W-:Y:S01]  /*38ed0*/  IADD3 R16, P6, PT, R14, R28, RZ ;  /* 0x0000001c0e107210 */ /* 0x000fe20007fde0ff */
[----:B------:R-:W-:Y:S02]  /*38ee0*/  IMAD R10, R26, 0x4, R12 ;  /* 0x000000041a0a7824 */ /* 0x000fe400078e020c */
[----:B------:R0:W-:Y:S01]  /*38ef0*/  STL [R1+0xdc], R3 ;  /* 0x0000dc0301007387 */ /* 0x0001e20000100800 */
[-C--:B------:R-:W-:Y:S01]  /*38f00*/  LEA.HI.X.SX32 R17, R14, R0.reuse, 0x1, P6 ;  /* 0x000000000e117211 */ /* 0x080fe200030f0eff */
[C---:B------:R-:W-:Y:S02]  /*38f10*/  IMAD R11, R26.reuse, 0x4, R10 ;  /* 0x000000041a0b7824 */ /* 0x040fe400078e020a */
[----:B------:R1:W-:Y:S01]  /*38f20*/  STL.64 [R1+0xd0], R18 ;  /* 0x0000d01201007387 */ /* 0x0003e20000100a00 */
[----:B0-----:R-:W-:Y:S01]  /*38f30*/  LEA.HI.X.SX32 R3, R15, R0, 0x1, P1 ;  /* 0x000000000f037211 */ /* 0x001fe200008f0eff */
[----:B------:R-:W-:-:S04]  /*38f40*/  IMAD R9, R26, 0x4, R11 ;  /* 0x000000041a097824 */ /* 0x000fc800078e020b */
[----:B------:R-:W-:Y:S04]  /*38f50*/  STL.64 [R1+0xc8], R2 ;  /* 0x0000c80201007387 */ /* 0x000fe80000100a00 */
[----:B------:R0:W-:Y:S01]  /*38f60*/  STL.64 [R1+0xc0], R16 ;  /* 0x0000c01001007387 */ /* 0x0001e20000100a00 */
[-C--:B-1----:R-:W-:Y:S01]  /*38f70*/  IADD3 R18, P1, PT, R4, R28.reuse, RZ ;  /* 0x0000001c04127210 */ /* 0x082fe20007f3e0ff */
[----:B------:R-:W-:Y:S01]  /*38f80*/  IMAD R8, R26, 0x4, R9 ;  /* 0x000000041a087824 */ /* 0x000fe200078e0209 */
[----:B0-----:R-:W-:-:S04]  /*38f90*/  IADD3 R16, P6, PT, R12, R28, RZ ;  /* 0x0000001c0c107210 */ /* 0x001fc80007fde0ff */
[----:B------:R-:W-:Y:S02]  /*38fa0*/  LEA.HI.X.SX32 R17, R12, R0, 0x1, P6 ;  /* 0x000000000c117211 */ /* 0x000fe400030f0eff */
[C---:B------:R-:W-:Y:S02]  /*38fb0*/  IADD3 R14, P6, PT, R11.reuse, R28, RZ ;  /* 0x0000001c0b0e7210 */ /* 0x040fe40007fde0ff */
[-C--:B------:R-:W-:Y:S01]  /*38fc0*/  LEA.HI.X.SX32 R19, R4, R0.reuse, 0x1, P1 ;  /* 0x0000000004137211 */ /* 0x080fe200008f0eff */
[----:B------:R0:W-:Y:S01]  /*38fd0*/  STL.64 [R1+0xb0], R16 ;  /* 0x0000b01001007387 */ /* 0x0001e20000100a00 */
[----:B------:R-:W-:Y:S01]  /*38fe0*/  LEA.HI.X.SX32 R15, R11, R0, 0x1, P6 ;  /* 0x000000000b0f7211 */ /* 0x000fe200030f0eff */
[----:B------:R-:W-:Y:S01]  /*38ff0*/  IMAD R2, R26, 0x4, R8 ;  /* 0x000000041a027824 */ /* 0x000fe200078e0208 */
[----:B------:R-:W-:Y:S01]  /*39000*/  IADD3 R12, P6, PT, R8, R28, RZ ;  /* 0x0000001c080c7210 */ /* 0x000fe20007fde0ff */
[----:B------:R-:W-:Y:S02]  /*39010*/  STL.64 [R1+0xb8], R18 ;  /* 0x0000b81201007387 */ /* 0x000fe40000100a00 */
[----:B------:R-:W-:Y:S01]  /*39020*/  IMAD R3, R26, 0x4, R2 ;  /* 0x000000041a037824 */ /* 0x000fe200078e0202 */
[----:B------:R-:W-:-:S02]  /*39030*/  LEA.HI.X.SX32 R13, R8, R0, 0x1, P6 ;  /* 0x00000000080d7211 */ /* 0x000fc400030f0eff */
[C---:B0-----:R-:W-:Y:S01]  /*39040*/  IADD3 R16, P1, PT, R10.reuse, R28, RZ ;  /* 0x0000001c0a107210 */ /* 0x041fe20007f3e0ff */
[----:B------:R0:W-:Y:S03]  /*39050*/  STL.64 [R1+0xa0], R14 ;  /* 0x0000a00e01007387 */ /* 0x0001e60000100a00 */
[----:B------:R-:W-:Y:S01]  /*39060*/  LEA.HI.X.SX32 R17, R10, R0, 0x1, P1 ;  /* 0x000000000a117211 */ /* 0x000fe200008f0eff */
[----:B------:R-:W-:Y:S01]  /*39070*/  IMAD R4, R26, 0x4, R3 ;  /* 0x000000041a047824 */ /* 0x000fe200078e0203 */
[----:B------:R-:W-:-:S03]  /*39080*/  IADD3 R10, P6, PT, R3, R28, RZ ;  /* 0x0000001c030a7210 */ /* 0x000fc60007fde0ff */
[----:B------:R-:W-:Y:S01]  /*39090*/  STL.64 [R1+0xa8], R16 ;  /* 0x0000a81001007387 */ /* 0x000fe20000100a00 */
[----:B0-----:R-:W-:-:S03]  /*390a0*/  IADD3 R14, P1, PT, R9, R28, RZ ;  /* 0x0000001c090e7210 */ /* 0x001fc60007f3e0ff */
[----:B------:R0:W-:Y:S01]  /*390b0*/  STL.64 [R1+0x90], R12 ;  /* 0x0000900c01007387 */ /* 0x0001e20000100a00 */
[-C--:B------:R-:W-:Y:S02]  /*390c0*/  LEA.HI.X.SX32 R15, R9, R0.reuse, 0x1, P1 ;  /* 0x00000000090f7211 */ /* 0x080fe400008f0eff */
[----:B------:R-:W-:Y:S02]  /*390d0*/  LEA.HI.X.SX32 R11, R3, R0, 0x1, P6 ;  /* 0x00000000030b7211 */ /* 0x000fe400030f0eff */
[----:B0-----:R-:W-:-:S04]  /*390e0*/  IADD3 R12, P1, PT, R2, R28, RZ ;  /* 0x0000001c020c7210 */ /* 0x001fc80007f3e0ff */
[----:B------:R-:W-:Y:S01]  /*390f0*/  LEA.HI.X.SX32 R13, R2, R0, 0x1, P1 ;  /* 0x00000000020d7211 */ /* 0x000fe200008f0eff */
[----:B------:R0:W-:Y:S04]  /*39100*/  STL.64 [R1+0x98], R14 ;  /* 0x0000980e01007387 */ /* 0x0001e80000100a00 */
[----:B------:R-:W-:Y:S01]  /*39110*/  STL.64 [R1+0x88], R12 ;  /* 0x0000880c01007387 */ /* 0x000fe20000100a00 */
[----:B0-----:R-:W-:-:S04]  /*39120*/  IADD3 R14, P1, PT, R4, R28, RZ ;  /* 0x0000001c040e7210 */ /* 0x001fc80007f3e0ff */
[----:B------:R-:W-:Y:S01]  /*39130*/  LEA.HI.X.SX32 R15, R4, R0, 0x1, P1 ;  /* 0x00000000040f7211 */ /* 0x000fe200008f0eff */
[----:B------:R-:W-:Y:S01]  /*39140*/  STL.64 [R1+0x80], R10 ;  /* 0x0000800a01007387 */ /* 0x000fe20000100a00 */
[----:B---3--:R-:W-:Y:S02]  /*39150*/  PRMT R7, R22, 0x5210, R7 ;  /* 0x0000521016077816 */ /* 0x008fe40000000007 */
[----:B-----5:R-:W-:-:S05]  /*39160*/  PRMT R6, R25, 0x5210, R6 ;  /* 0x0000521019067816 */ /* 0x020fca0000000006 */
[----:B------:R0:W-:Y:S01]  /*39170*/  STS.64 [R5+UR7+0x1180], R6 ;  /* 0x0011800605007988 */ /* 0x0001e20008000a07 */
[----:B------:R-:W-:Y:S01]  /*39180*/  BAR.SYNC.DEFER_BLOCKING 0x0 ;  /* 0x0000000000007b1d */ /* 0x000fe20000010000 */
[----:B0-----:R-:W-:-:S05]  /*39190*/  IMAD R5, R26, 0x4, R4 ;  /* 0x000000041a057824 */ /* 0x001fca00078e0204 */
[C---:B------:R-:W-:Y:S01]  /*391a0*/  IADD3 R12, P6, PT, R5.reuse, R28, RZ ;  /* 0x0000001c050c7210 */ /* 0x040fe20007fde0ff */
[C---:B------:R-:W-:Y:S01]  /*391b0*/  IMAD R7, R26.reuse, 0x4, R5 ;  /* 0x000000041a077824 */ /* 0x040fe200078e0205 */
[----:B----4-:R-:W0:Y:S02]  /*391c0*/  LDS.64 R2, [R29+UR7] ;  /* 0x000000071d027984 */ /* 0x010e240008000a00 */
[----:B------:R-:W-:Y:S02]  /*391d0*/  LEA.HI.X.SX32 R13, R5, R0, 0x1, P6 ;  /* 0x00000000050d7211 */ /* 0x000fe400030f0eff */
[----:B------:R-:W1:Y:S01]  /*391e0*/  LDS.64 R4, [R29+UR7+0x200] ;  /* 0x000200071d047984 */ /* 0x000e620008000a00 */
[----:B------:R-:W-:-:S04]  /*391f0*/  IMAD R6, R26, 0x4, R7 ;  /* 0x000000041a067824 */ /* 0x000fc800078e0207 */
[----:B------:R-:W-:-:S04]  /*39200*/  IMAD R9, R26, 0x4, R6 ;  /* 0x000000041a097824 */ /* 0x000fc800078e0206 */
[----:B------:R-:W-:-:S04]  /*39210*/  IMAD R8, R26, 0x4, R9 ;  /* 0x000000041a087824 */ /* 0x000fc800078e0209 */
[----:B------:R-:W-:Y:S01]  /*39220*/  IMAD R10, R26, 0x4, R8 ;  /* 0x000000041a0a7824 */ /* 0x000fe200078e0208 */
[----:B0-----:R-:W-:Y:S04]  /*39230*/  STL [R1+0x1550], R3 ;  /* 0x0015500301007387 */ /* 0x001fe80000100800 */
[----:B------:R0:W-:Y:S04]  /*39240*/  STL.64 [R1+0x70], R12 ;  /* 0x0000700c01007387 */ /* 0x0001e80000100a00 */
[----:B------:R2:W-:Y:S01]  /*39250*/  STL.64 [R1+0x78], R14 ;  /* 0x0000780e01007387 */ /* 0x0005e20000100a00 */
[----:B0-----:R-:W-:-:S02]  /*39260*/  IADD3 R12, P1, PT, R7, R28, RZ ;  /* 0x0000001c070c7210 */ /* 0x001fc40007f3e0ff */
[C---:B--2---:R-:W-:Y:S02]  /*39270*/  IADD3 R14, P6, PT, R6.reuse, R28, RZ ;  /* 0x0000001c060e7210 */ /* 0x044fe40007fde0ff */
[-C--:B------:R-:W-:Y:S02]  /*39280*/  LEA.HI.X.SX32 R13, R7, R0.reuse, 0x1, P1 ;  /* 0x00000000070d7211 */ /* 0x080fe400008f0eff */
[----:B------:R-:W-:Y:S02]  /*39290*/  LEA.HI.X.SX32 R15, R6, R0, 0x1, P6 ;  /* 0x00000000060f7211 */ /* 0x000fe400030f0eff */
[----:B------:R-:W0:Y:S04]  /*392a0*/  LDS.64 R6, [R29+UR7+0x400] ;  /* 0x000400071d067984 */ /* 0x000e280008000a00 */
[----:B-1----:R1:W-:Y:S04]  /*392b0*/  STL.64 [R1+0x15a0], R4 ;  /* 0x0015a00401007387 */ /* 0x0023e80000100a00 */
[----:B------:R-:W-:Y:S04]  /*392c0*/  STL.64 [R1+0x68], R12 ;  /* 0x0000680c01007387 */ /* 0x000fe80000100a00 */
[----:B------:R2:W-:Y:S01]  /*392d0*/  STL.64 [R1+0x60], R14 ;  /* 0x0000600e01007387 */ /* 0x0005e20000100a00 */
[----:B-1----:R-:W-:-:S04]  /*392e0*/  IADD3 R4, P6, PT, R8, R28, RZ ;  /* 0x0000001c08047210 */ /* 0x002fc80007fde0ff */
[----:B------:R-:W-:Y:S02]  /*392f0*/  LEA.HI.X.SX32 R5, R8, R0, 0x1, P6 ;  /* 0x0000000008057211 */ /* 0x000fe400030f0eff */
[----:B--2---:R-:W-:-:S04]  /*39300*/  IADD3 R14, P1, PT, R9, R28, RZ ;  /* 0x0000001c090e7210 */ /* 0x004fc80007f3e0ff */
[----:B------:R-:W-:Y:S02]  /*39310*/  LEA.HI.X.SX32 R15, R9, R0, 0x1, P1 ;  /* 0x00000000090f7211 */ /* 0x000fe400008f0eff */
[----:B------:R-:W1:Y:S01]  /*39320*/  LDS.64 R8, [R29+UR7+0x600] ;  /* 0x000600071d087984 */ /* 0x000e620008000a00 */
[----:B------:R-:W-:-:S04]  /*39330*/  IMAD R11, R26, 0x4, R10 ;  /* 0x000000041a0b7824 */ /* 0x000fc800078e020a */
[----:B------:R-:W-:Y:S01]  /*39340*/  IMAD R13, R26, 0x4, R11 ;  /* 0x000000041a0d7824 */ /* 0x000fe200078e020b */
[----:B0-----:R0:W-:Y:S04]  /*39350*/  STL.64 [R1+0x1598], R6 ;  /* 0x0015980601007387 */ /* 0x0011e80000100a00 */
[----:B------:R-:W-:Y:S04]  /*39360*/  STL.64 [R1+0x58], R14 ;  /* 0x0000580e01007387 */ /* 0x000fe80000100a00 */
[----:B------:R2:W-:Y:S01]  /*39370*/  STL.64 [R1+0x50], R4 ;  /* 0x0000500401007387 */ /* 0x0005e20000100a00 */
[----:B0-----:R-:W-:Y:S01]  /*39380*/  IADD3 R6, P1, PT, R10, R28, RZ ;  /* 0x0000001c0a067210 */ /* 0x001fe20007f3e0ff */
[----:B------:R-:W-:-:S03]  /*39390*/  IMAD R12, R26, 0x4, R13 ;  /* 0x000000041a0c7824 */ /* 0x000fc600078e020d */
[----:B------:R-:W-:Y:S02]  /*393a0*/  LEA.HI.X.SX32 R7, R10, R0, 0x1, P1 ;  /* 0x000000000a077211 */ /* 0x000fe400008f0eff */
[----:B--2---:R-:W-:-:S04]  /*393b0*/  IADD3 R4, P6, PT, R11, R28, RZ ;  /* 0x0000001c0b047210 */ /* 0x004fc80007fde0ff */
[----:B------:R-:W-:Y:S01]  /*393c0*/  LEA.HI.X.SX32 R5, R11, R0, 0x1, P6 ;  /* 0x000000000b057211 */ /* 0x000fe200030f0eff */
[C---:B------:R-:W-:Y:S01]  /*393d0*/  IMAD R15, R26.reuse, 0x4, R12 ;  /* 0x000000041a0f7824 */ /* 0x040fe200078e020c */
[----:B-1----:R-:W-:Y:S04]  /*393e0*/  STL.64 [R1+0x1590], R8 ;  /* 0x0015900801007387 */ /* 0x002fe80000100a00 */
[----:B------:R0:W-:Y:S04]  /*393f0*/  STL.64 [R1+0x48], R6 ;  /* 0x0000480601007387 */ /* 0x0001e80000100a00 */
[----:B------:R1:W-:Y:S01]  /*39400*/  STL.64 [R1+0x40], R4 ;  /* 0x0000400401007387 */ /* 0x0003e20000100a00 */
[----:B------:R-:W-:Y:S01]  /*39410*/  IMAD R14, R26, 0x4, R15 ;  /* 0x000000041a0e7824 */ /* 0x000fe200078e020f */
[----:B0-----:R-:W-:-:S02]  /*39420*/  IADD3 R6, P1, PT, R13, R28, RZ ;  /* 0x0000001c0d067210 */ /* 0x001fc40007f3e0ff */
[C---:B-1----:R-:W-:Y:S02]  /*39430*/  IADD3 R4, P6, PT, R12.reuse, R28, RZ ;  /* 0x0000001c0c047210 */ /* 0x042fe40007fde0ff */
[-C--:B------:R-:W-:Y:S02]  /*39440*/  LEA.HI.X.SX32 R7, R13, R0.reuse, 0x1, P1 ;  /* 0x000000000d077211 */ /* 0x080fe400008f0eff */
[----:B------:R-:W-:-:S03]  /*39450*/  LEA.HI.X.SX32 R5, R12, R0, 0x1, P6 ;  /* 0x000000000c057211 */ /* 0x000fc600030f0eff */
[----:B------:R0:W-:Y:S01]  /*39460*/  STL.64 [R1+0x38], R6 ;  /* 0x0000380601007387 */ /* 0x0001e20000100a00 */
[----:B------:R-:W-:-:S03]  /*39470*/  IMAD R17, R26, 0x4, R14 ;  /* 0x000000041a117824 */ /* 0x000fc600078e020e */
[----:B------:R1:W-:Y:S01]  /*39480*/  STL.64 [R1+0x30], R4 ;  /* 0x0000300401007387 */ /* 0x0003e20000100a00 */
[----:B------:R-:W-:Y:S01]  /*39490*/  IMAD R20, R26, 0x4, R17 ;  /* 0x000000041a147824 */ /* 0x000fe200078e0211 */
[CC--:B0-----:R-:W-:Y:S02]  /*394a0*/  IADD3 R6, P1, PT, R15.reuse, R28.reuse, RZ ;  /* 0x0000001c0f067210 */ /* 0x0c1fe40007f3e0ff */
        /* <DEDUP_REMOVED lines=10> */
[----:B------:R-:W-:Y:S01]  /*39550*/  LEA.HI.X.SX32 R5, R20, R0, 0x1, P6 ;  /* 0x0000000014057211 */ /* 0x000fe200030f0eff */
[----:B------:R-:W-:Y:S02]  /*39560*/  IMAD R22, R26, 0x4, R19 ;  /* 0x000000041a167824 */ /* 0x000fe400078e0213 */
[----:B------:R0:W-:Y:S04]  /*39570*/  STL.64 [R1+0x18], R6 ;  /* 0x0000180601007387 */ /* 0x0001e80000100a00 */
[----:B------:R1:W-:Y:S01]  /*39580*/  STL.64 [R1+0x10], R4 ;  /* 0x0000100401007387 */ /* 0x0003e20000100a00 */
[----:B0-----:R-:W-:-:S02]  /*39590*/  IADD3 R6, P1, PT, R18, R28, RZ ;  /* 0x0000001c12067210 */ /* 0x001fc40007f3e0ff */
[C---:B-1----:R-:W-:Y:S02]  /*395a0*/  IADD3 R4, P6, PT, R19.reuse, R28, RZ ;  /* 0x0000001c13047210 */ /* 0x042fe40007fde0ff */
[-C--:B------:R-:W-:Y:S02]  /*395b0*/  LEA.HI.X.SX32 R7, R18, R0.reuse, 0x1, P1 ;  /* 0x0000000012077211 */ /* 0x080fe400008f0eff */
[----:B------:R-:W-:Y:S02]  /*395c0*/  LEA.HI.X.SX32 R5, R19, R0, 0x1, P6 ;  /* 0x0000000013057211 */ /* 0x000fe400030f0eff */
[C---:B------:R-:W-:Y:S01]  /*395d0*/  IADD3 R18, P1, PT, R22.reuse, R28, RZ ;  /* 0x0000001c16127210 */ /* 0x040fe20007f3e0ff */
[----:B------:R-:W-:Y:S03]  /*395e0*/  STL.64 [R1+0x8], R6 ;  /* 0x0000080601007387 */ /* 0x000fe60000100a00 */
[----:B------:R-:W-:Y:S01]  /*395f0*/  LEA.HI.X.SX32 R19, R22, R0, 0x1, P1 ;  /* 0x0000000016137211 */ /* 0x000fe200008f0eff */
[----:B------:R0:W-:Y:S04]  /*39600*/  STL.64 [R1], R4 ;  /* 0x0000000401007387 */ /* 0x0001e80000100a00 */
[----:B0-----:R-:W2:Y:S04]  /*39610*/  LDL.LU.64 R4, [R1+0x1c8] ;  /* 0x0001c80001047983 */ /* 0x001ea80000300a00 */
[----:B------:R-:W3:Y:S04]  /*39620*/  LDL.LU.64 R6, [R1+0x1c0] ;  /* 0x0001c00001067983 */ /* 0x000ee80000300a00 */
[----:B------:R-:W4:Y:S04]  /*39630*/  LDL.LU.64 R8, [R1+0x1a8] ;  /* 0x0001a80001087983 */ /* 0x000f280000300a00 */
[----:B------:R0:W-:Y:S02]  /*39640*/  STL.64 [R1+0x14c8], R18 ;  /* 0x0014c81201007387 */ /* 0x0001e40000100a00 */
[----:B0-----:R-:W0:Y:S01]  /*39650*/  S2R R19, SR_TID.X ;  /* 0x0000000000137919 */ /* 0x001e220000002100 */
[----:B------:R-:W-:-:S04]  /*39660*/  IMAD R21, R26, 0x4, R22 ;  /* 0x000000041a157824 */ /* 0x000fc800078e0216 */
[----:B------:R-:W-:Y:S01]  /*39670*/  IMAD R23, R26, 0x4, R21 ;  /* 0x000000041a177824 */ /* 0x000fe200078e0215 */
[----:B------:R-:W-:-:S03]  /*39680*/  IADD3 R20, P6, PT, R21, R28, RZ ;  /* 0x0000001c15147210 */ /* 0x000fc60007fde0ff */
[C---:B------:R-:W-:Y:S01]  /*39690*/  IMAD R25, R26.reuse, 0x4, R23 ;  /* 0x000000041a197824 */ /* 0x040fe200078e0217 */
[----:B------:R-:W-:Y:S02]  /*396a0*/  IADD3 R22, P1, PT, R23, R28, RZ ;  /* 0x0000001c17167210 */ /* 0x000fe40007f3e0ff */
[----:B------:R-:W-:Y:S02]  /*396b0*/  LEA.HI.X.SX32 R21, R21, R0, 0x1, P6 ;  /* 0x0000000015157211 */ /* 0x000fe400030f0eff */
[----:B------:R-:W-:Y:S02]  /*396c0*/  LOP3.LUT R16, R29, 0x8, RZ, 0x3c, !PT ;  /* 0x000000081d107812 */ /* 0x000fe400078e3cff */
[----:B------:R-:W-:Y:S02]  /*396d0*/  IADD3 R24, P6, PT, R25, R28, RZ ;  /* 0x0000001c19187210 */ /* 0x000fe40007fde0ff */
[----:B------:R-:W-:Y:S01]  /*396e0*/  SHF.R.U32.HI R29, RZ, 0x1, R27 ;  /* 0x00000001ff1d7819 */ /* 0x000fe2000001161b */
[----:B------:R-:W-:Y:S01]  /*396f0*/  IMAD R27, R26, 0x4, R25 ;  /* 0x000000041a1b7824 */ /* 0x000fe200078e0219 */
[-C--:B------:R-:W-:Y:S01]  /*39700*/  LEA.HI.X.SX32 R23, R23, R0.reuse, 0x1, P1 ;  /* 0x0000000017177211 */ /* 0x080fe200008f0eff */
[----:B------:R1:W-:Y:S01]  /*39710*/  STL.64 [R1+0x14d0], R20 ;  /* 0x0014d01401007387 */ /* 0x0003e20000100a00 */
[----:B------:R-:W-:-:S02]  /*39720*/  LEA.HI.X.SX32 R25, R25, R0, 0x1, P6 ;  /* 0x0000000019197211 */ /* 0x000fc400030f0eff */
[----:B------:R-:W-:Y:S01]  /*39730*/  LOP3.LUT R3, R29, 0xc, RZ, 0xc0, !PT ;  /* 0x0000000c1d037812 */ /* 0x000fe200078ec0ff */
[----:B------:R-:W5:Y:S04]  /*39740*/  LDS.64 R10, [R16+UR7] ;  /* 0x00000007100a7984 */ /* 0x000f680008000a00 */
[----:B------:R-:W2:Y:S01]  /*39750*/  LDS.64 R12, [R16+UR7+0x200] ;  /* 0x00020007100c7984 */ /* 0x000ea20008000a00 */
[----:B0-----:R-:W-:-:S03]  /*39760*/  IMAD.SHL.U32 R19, R19, 0x10, RZ ;  /* 0x0000001013137824 */ /* 0x001fc600078e00ff */
[----:B-1----:R-:W3:Y:S02]  /*39770*/  LDL.LU.64 R20, [R1+0x1a0] ;  /* 0x0001a00001147983 */ /* 0x002ee40000300a00 */
[----:B------:R-:W-:Y:S02]  /*39780*/  LOP3.LUT R19, R19, 0x70, RZ, 0xc0, !PT ;  /* 0x0000007013137812 */ /* 0x000fe400078ec0ff */
[----:B------:R0:W-:Y:S02]  /*39790*/  STL.64 [R1+0x14d8], R22 ;  /* 0x0014d81601007387 */ /* 0x0001e40000100a00 */
[----:B------:R-:W-:Y:S02]  /*397a0*/  IADD3 R3, PT, PT, R3, UR7, R19 ;  /* 0x0000000703037c10 */ /* 0x000fe4000fffe013 */
[----:B------:R-:W1:Y:S01]  /*397b0*/  LDS.64 R14, [R16+UR7+0x400] ;  /* 0x00040007100e7984 */ /* 0x000e620008000a00 */
[----:B------:R-:W-:-:S03]  /*397c0*/  IMAD R29, R26, 0x4, R27 ;  /* 0x000000041a1d7824 */ /* 0x000fc600078e021b */
[----:B0-----:R-:W3:Y:S04]  /*397d0*/  LDL.LU.64 R22, [R1+0x1b0] ;  /* 0x0001b00001167983 */ /* 0x001ee80000300a00 */
[----:B------:R0:W-:Y:S04]  /*397e0*/  STL.64 [R1+0x14e0], R24 ;  /* 0x0014e01801007387 */ /* 0x0001e80000100a00 */
[----:B------:R-:W3:Y:S04]  /*397f0*/  LDL.LU.64 R18, [R1+0x198] ;  /* 0x0001980001127983 */ /* 0x000ee80000300a00 */
[----:B------:R-:W1:Y:S04]  /*39800*/  LDS.64 R16, [R16+UR7+0x600] ;  /* 0x0006000710107984 */ /* 0x000e680008000a00 */
[----:B0-----:R-:W3:Y:S01]  /*39810*/  LDL.LU.64 R24, [R1+0x180] ;  /* 0x0001800001187983 */ /* 0x001ee20000300a00 */
[----:B------:R-:W-:-:S02]  /*39820*/  IADD3 R26, P1, PT, R27, R28, RZ ;  /* 0x0000001c1b1a7210 */ /* 0x000fc40007f3e0ff */
[----:B------:R-:W-:Y:S02]  /*39830*/  IADD3 R28, P6, PT, R29, R28, RZ ;  /* 0x0000001c1d1c7210 */ /* 0x000fe40007fde0ff */
[-C--:B------:R-:W-:Y:S01]  /*39840*/  LEA.HI.X.SX32 R27, R27, R0.reuse, 0x1, P1 ;  /* 0x000000001b1b7211 */ /* 0x080fe200008f0eff */
[----:B------:R0:W-:Y:S01]  /*39850*/  STL [R1+0x1e4], R3 ;  /* 0x0001e40301007387 */ /* 0x0001e20000100800 */
[----:B------:R-:W-:Y:S02]  /*39860*/  LEA.HI.X.SX32 R29, R29, R0, 0x1, P6 ;  /* 0x000000001d1d7211 */ /* 0x000fe400030f0eff */
[----:B0-----:R-:W-:-:S05]  /*39870*/  PRMT R3, R2, 0x7770, RZ ;  /* 0x0000777002037816 */ /* 0x001fca00000000ff */
[----:B--2---:R-:W-:Y:S04]  /*39880*/  STG.E.U8 desc[UR12][R4.64], R3 ;  /* 0x0000000304007986 */ /* 0x004fe8000c10110c */
[----:B---3--:R0:W-:Y:S04]  /*39890*/  STL.64 [R1+0x1588], R24 ;  /* 0x0015881801007387 */ /* 0x0081e80000100a00 */
[----:B0-----:R-:W2:Y:S04]  /*398a0*/  LDL.LU.64 R24, [R1+0x188] ;  /* 0x0001880001187983 */ /* 0x001ea80000300a00 */
[----:B------:R0:W-:Y:S04]  /*398b0*/  STL.64 [R1+0x14e8], R26 ;  /* 0x0014e81a01007387 */ /* 0x0001e80000100a00 */
[----:B0-----:R-:W3:Y:S04]  /*398c0*/  LDL.LU.64 R26, [R1+0x190] ;  /* 0x00019000011a7983 */ /* 0x001ee80000300a00 */
[----:B------:R0:W-:Y:S04]  /*398d0*/  STL.64 [R1+0x14f0], R28 ;  /* 0x0014f01c01007387 */ /* 0x0001e80000100a00 */
[----:B0-----:R-:W2:Y:S04]  /*398e0*/  LDL.LU.64 R28, [R1+0x1b8] ;  /* 0x0001b800011c7983 */ /* 0x001ea80000300a00 */
[----:B------:R-:W2:Y:S01]  /*398f0*/  LDL.LU.64 R4, [R1+0x15a0] ;  /* 0x0015a00001047983 */ /* 0x000ea20000300a00 */
[----:B-----5:R-:W-:-:S05]  /*39900*/  PRMT R0, R10, 0x7770, RZ ;  /* 0x000077700a007816 */ /* 0x020fca00000000ff */
[----:B------:R0:W-:Y:S04]  /*39910*/  STG.E.U8 desc[UR12][R6.64], R0 ;  /* 0x0000000006007986 */ /* 0x0001e8000c10110c */
[----:B0-----:R-:W5:Y:S01]  /*39920*/  LDL.LU.64 R6, [R1+0x1598] ;  /* 0x0015980001067983 */ /* 0x001f620000300a00 */
[----:B--2---:R-:W-:-:S05]  /*39930*/  PRMT R3, R4, 0x7770, RZ ;  /* 0x0000777004037816 */ /* 0x004fca00000000ff */
[----:B------:R0:W-:Y:S04]  /*39940*/  STG.E.U8 desc[UR12][R28.64], R3 ;  /* 0x000000031c007986 */ /* 0x0001e8000c10110c */
[----:B0-----:R-:W2:Y:S04]  /*39950*/  LDL.LU.64 R28, [R1+0x158] ;  /* 0x00015800011c7983 */ /* 0x001ea80000300a00 */
[----:B--2---:R0:W-:Y:S04]  /*39960*/  STL.64 [R1+0x1570], R28 ;  /* 0x0015701c01007387 */ /* 0x0041e80000100a00 */
[----:B0-----:R-:W2:Y:S01]  /*39970*/  LDL.LU.64 R28, [R1+0x168] ;  /* 0x00016800011c7983 */ /* 0x001ea20000300a00 */
[----:B------:R-:W-:-:S03]  /*39980*/  PRMT R0, R12, 0x7770, RZ ;  /* 0x000077700c007816 */ /* 0x000fc600000000ff */
[----:B--2---:R0:W-:Y:S04]  /*39990*/  STL.64 [R1+0x1578], R28 ;  /* 0x0015781c01007387 */ /* 0x0041e80000100a00 */
[----:B0-----:R-:W2:Y:S01]  /*399a0*/  LDL.LU.64 R28, [R1+0x170] ;  /* 0x00017000011c7983 */ /* 0x001ea20000300a00 */
[----:B-----5:R-:W-:-:S03]  /*399b0*/  PRMT R3, R6, 0x7770, RZ ;  /* 0x0000777006037816 */ /* 0x020fc600000000ff */
[----:B------:R-:W-:Y:S04]  /*399c0*/  STG.E.U8 desc[UR12][R22.64], R0 ;  /* 0x0000000016007986 */ /* 0x000fe8000c10110c */
[----:B----4-:R-:W-:Y:S04]  /*399d0*/  STG.E.U8 desc[UR12][R8.64], R3 ;  /* 0x0000000308007986 */ /* 0x010fe8000c10110c */
[----:B--2---:R0:W-:Y:S04]  /*399e0*/  STL.64 [R1+0x1580], R28 ;  /* 0x0015801c01007387 */ /* 0x0041e80000100a00 */
[----:B0-----:R-:W2:Y:S04]  /*399f0*/  LDL.LU.64 R28, [R1+0x178] ;  /* 0x00017800011c7983 */ /* 0x001ea80000300a00 */
[----:B------:R-:W4:Y:S04]  /*39a00*/  LDL.LU.64 R22, [R1+0x150] ;  /* 0x0001500001167983 */ /* 0x000f280000300a00 */
[----:B------:R-:W5:Y:S01]  /*39a10*/  LDL.LU.64 R8, [R1+0x1590] ;  /* 0x0015900001087983 */ /* 0x000f620000300a00 */
[----:B-1----:R-:W-:-:S05]  /*39a20*/  PRMT R0, R14, 0x7770, RZ ;  /* 0x000077700e007816 */ /* 0x002fca00000000ff */
[----:B------:R0:W-:Y:S02]  /*39a30*/  STG.E.U8 desc[UR12][R20.64], R0 ;  /* 0x0000000014007986 */ /* 0x0001e4000c10110c */
[----:B0-----:R-:W-:Y:S02]  /*39a40*/  PRMT R0, R16, 0x7770, RZ ;  /* 0x0000777010007816 */ /* 0x001fe400000000ff */
[----:B------:R-:W2:Y:S01]  /*39a50*/  LDL.LU.64 R20, [R1+0x148] ;  /* 0x0001480001147983 */ /* 0x000ea20000300a00 */
[----:B-----5:R-:W-:-:S05]  /*39a60*/  PRMT R3, R8, 0x7770, RZ ;  /* 0x0000777008037816 */ /* 0x020fca00000000ff */
[----:B------:R0:W-:Y:S04]  /*39a70*/  STG.E.U8 desc[UR12][R18.64], R3 ;  /* 0x0000000312007986 */ /* 0x0001e8000c10110c */
[----:B---3--:R1:W-:Y:S01]  /*39a80*/  STG.E.U8 desc[UR12][R26.64], R0 ;  /* 0x000000001a007986 */ /* 0x0083e2000c10110c */
[----:B0-----:R-:W-:-:S03]  /*39a90*/  PRMT R3, R2, 0x7771, RZ ;  /* 0x0000777102037816 */ /* 0x001fc600000000ff */
[----:B------:R-:W3:Y:S04]  /*39aa0*/  LDL.LU.64 R18, [R1+0x140] ;  /* 0x0001400001127983 */ /* 0x000ee80000300a00 */
[----:B-1----:R-:W5:Y:S04]  /*39ab0*/  LDL.LU.64 R26, [R1+0x138] ;  /* 0x00013800011a7983 */ /* 0x002f680000300a00 */
[----:B------:R0:W-:Y:S04]  /*39ac0*/  STG.E.U8 desc[UR12][R24.64], R3 ;  /* 0x0000000318007986 */ /* 0x0001e8000c10110c */
[----:B0-----:R-:W2:Y:S01]  /*39ad0*/  LDL.LU.64 R24, [R1+0x1588] ;  /* 0x0015880001187983 */ /* 0x001ea20000300a00 */
[----:B------:R-:W-:-:S02]  /*39ae0*/  PRMT R0, R10, 0x7771, RZ ;  /* 0x000077710a007816 */ /* 0x000fc400000000ff */
[----:B------:R-:W-:-:S03]  /*39af0*/  PRMT R3, R4, 0x7771, RZ ;  /* 0x0000777104037816 */ /* 0x000fc600000000ff */
[----:B--2---:R0:W-:Y:S04]  /*39b00*/  STG.E.U8 desc[UR12][R24.64], R0 ;  /* 0x0000000018007986 */ /* 0x0041e8000c10110c */
[----:B------:R1:W-:Y:S04]  /*39b10*/  STG.E.U8 desc[UR12][R28.64], R3 ;  /* 0x000000031c007986 */ /* 0x0003e8000c10110c */
[----:B0-----:R-:W2:Y:S04]  /*39b20*/  LDL.LU.64 R24, [R1+0x130] ;  /* 0x0001300001187983 */ /* 0x001ea80000300a00 */
[----:B-1----:R-:W2:Y:S01]  /*39b30*/  LDL.LU.64 R28, [R1+0x1580] ;  /* 0x00158000011c7983 */ /* 0x002ea20000300a00 */
[----:B------:R-:W-:-:S02]  /*39b40*/  PRMT R0, R12, 0x7771, RZ ;  /* 0x000077710c007816 */ /* 0x000fc400000000ff */
[----:B------:R-:W-:-:S03]  /*39b50*/  PRMT R3, R6, 0x7771, RZ ;  /* 0x0000777106037816 */ /* 0x000fc600000000ff */
[----:B--2---:R0:W-:Y:S04]  /*39b60*/  STG.E.U8 desc[UR12][R28.64], R0 ;  /* 0x000000001c007986 */ /* 0x0041e8000c10110c */
[----:B0-----:R-:W2:Y:S01]  /*39b70*/  LDL.LU.64 R28, [R1+0x1578] ;  /* 0x00157800011c7983 */ /* 0x001ea20000300a00 */
[----:B------:R-:W-:-:S03]  /*39b80*/  PRMT R0, R14, 0x7771, RZ ;  /* 0x000077710e007816 */ /* 0x000fc600000000ff */
[----:B--2---:R0:W-:Y:S04]  /*39b90*/  STG.E.U8 desc[UR12][R28.64], R3 ;  /* 0x000000031c007986 */ /* 0x0041e8000c10110c */
[----:B0-----:R-:W2:Y:S01]  /*39ba0*/  LDL.LU.64 R28, [R1+0x1570] ;  /* 0x00157000011c7983 */ /* 0x001ea20000300a00 */
[----:B------:R-:W-:-:S03]  /*39bb0*/  PRMT R3, R8, 0x7771, RZ ;  /* 0x0000777108037816 */ /* 0x000fc600000000ff */
[----:B------:R0:W-:Y:S04]  /*39bc0*/  STL.64 [R1+0x1568], R8 ;  /* 0x0015680801007387 */ /* 0x0001e80000100a00 */
[----:B0-----:R-:W2:Y:S04]  /*39bd0*/  LDL.LU.64 R8, [R1+0x160] ;  /* 0x0001600001087983 */ /* 0x001ea80000300a00 */
[----:B------:R-:W-:Y:S04]  /*39be0*/  STL.64 [R1+0x1560], R16 ;  /* 0x0015601001007387 */ /* 0x000fe80000100a00 */
[----:B--2---:R0:W-:Y:S04]  /*39bf0*/  STG.E.U8 desc[UR12][R8.64], R0 ;  /* 0x0000000008007986 */ /* 0x0041e8000c10110c */
[----:B------:R-:W-:Y:S01]  /*39c00*/  STG.E.U8 desc[UR12][R28.64], R3 ;  /* 0x000000031c007986 */ /* 0x000fe2000c10110c */
[----:B0-----:R-:W-:-:S03]  /*39c10*/  PRMT R0, R16, 0x7771, RZ ;  /* 0x0000777110007816 */ /* 0x001fc600000000ff */
[----:B------:R-:W2:Y:S04]  /*39c20*/  LDL.LU.64 R8, [R1+0x128] ;  /* 0x0001280001087983 */ /* 0x000ea80000300a00 */
[----:B------:R-:W2:Y:S04]  /*39c30*/  LDL.LU.64 R16, [R1+0x120] ;  /* 0x0001200001107983 */ /* 0x000ea80000300a00 */
[----:B----4-:R0:W-:Y:S04]  /*39c40*/  STG.E.U8 desc[UR12][R22.64], R0 ;  /* 0x0000000016007986 */ /* 0x0101e8000c10110c */
[----:B0-----:R-:W4:Y:S01]  /*39c50*/  LDL.LU.64 R22, [R1+0x110] ;  /* 0x0001100001167983 */ /* 0x001f220000300a00 */
[----:B------:R-:W-:-:S02]  /*39c60*/  PRMT R3, R2, 0x7772, RZ ;  /* 0x0000777202037816 */ /* 0x000fc400000000ff */
[----:B------:R-:W-:-:S03]  /*39c70*/  PRMT R0, R10, 0x7772, RZ ;  /* 0x000077720a007816 */ /* 0x000fc600000000ff */
[----:B------:R-:W-:Y:S04]  /*39c80*/  STG.E.U8 desc[UR12][R20.64], R3 ;  /* 0x0000000314007986 */ /* 0x000fe8000c10110c */
[----:B---3--:R-:W-:Y:S04]  /*39c90*/  STG.E.U8 desc[UR12][R18.64], R0 ;  /* 0x0000000012007986 */ /* 0x008fe8000c10110c */
[----:B----4-:R0:W-:Y:S04]  /*39ca0*/  STL.64 [R1+0x1558], R22 ;  /* 0x0015581601007387 */ /* 0x0101e80000100a00 */
[----:B0-----:R-:W3:Y:S04]  /*39cb0*/  LDL.LU.64 R22, [R1+0x118] ;  /* 0x0001180001167983 */ /* 0x001ee80000300a00 */
[----:B------:R-:W4:Y:S04]  /*39cc0*/  LDL.LU.64 R20, [R1+0x108] ;  /* 0x0001080001147983 */ /* 0x000f280000300a00 */
[----:B------:R-:W2:Y:S04]  /*39cd0*/  LDL.LU.64 R18, [R1+0x100] ;  /* 0x0001000001127983 */ /* 0x000ea80000300a00 */
[----:B------:R-:W2:Y:S01]  /*39ce0*/  LDL.LU.64 R28, [R1+0xf0] ;  /* 0x0000f000011c7983 */ /* 0x000ea20000300a00 */
[----:B------:R-:W-:-:S05]  /*39cf0*/  PRMT R3, R4, 0x7772, RZ ;  /* 0x0000777204037816 */ /* 0x000fca00000000ff */
[----:B-----5:R-:W-:Y:S04]  /*39d00*/  STG.E.U8 desc[UR12][R26.64], R3 ;  /* 0x000000031a007986 */ /* 0x020fe8000c10110c */
[----:B--2---:R0:W-:Y:S04]  /*39d10*/  STL.64 [R1+0x1548], R28 ;  /* 0x0015481c01007387 */ /* 0x0041e80000100a00 */
[----:B0-----:R-:W2:Y:S04]  /*39d20*/  LDL.LU.64 R28, [R1+0xf8] ;  /* 0x0000f800011c7983 */ /* 0x001ea80000300a00 */
[----:B------:R-:W5:Y:S04]  /*39d30*/  LDL.LU.64 R26, [R1+0xc8] ;  /* 0x0000c800011a7983 */ /* 0x000f680000300a00 */
[----:B-----5:R0:W-:Y:S04]  /*39d40*/  STL.64 [R1+0x1528], R26 ;  /* 0x0015281a01007387 */ /* 0x0201e80000100a00 */
[----:B0-----:R-:W5:Y:S04]  /*39d50*/  LDL.LU.64 R26, [R1+0xd0] ;  /* 0x0000d000011a7983 */ /* 0x001f680000300a00 */
[----:B-----5:R0:W-:Y:S04]  /*39d60*/  STL.64 [R1+0x1530], R26 ;  /* 0x0015301a01007387 */ /* 0x0201e80000100a00 */
[----:B0-----:R-:W5:Y:S01]  /*39d70*/  LDL.LU.64 R26, [R1+0xd8] ;  /* 0x0000d800011a7983 */ /* 0x001f620000300a00 */
[----:B------:R-:W-:-:S03]  /*39d80*/  PRMT R0, R12, 0x7772, RZ ;  /* 0x000077720c007816 */ /* 0x000fc600000000ff */
[----:B-----5:R0:W-:Y:S04]  /*39d90*/  STL.64 [R1+0x1538], R26 ;  /* 0x0015381a01007387 */ /* 0x0201e80000100a00 */
[----:B0-----:R-:W5:Y:S01]  /*39da0*/  LDL.LU.64 R26, [R1+0xe0] ;  /* 0x0000e000011a7983 */ /* 0x001f620000300a00 */
[----:B------:R-:W-:-:S03]  /*39db0*/  PRMT R3, R6, 0x7772, RZ ;  /* 0x0000777206037816 */ /* 0x000fc600000000ff */
[----:B------:R-:W-:Y:S04]  /*39dc0*/  STG.E.U8 desc[UR12][R24.64], R0 ;  /* 0x0000000018007986 */ /* 0x000fe8000c10110c */
[----:B------:R-:W-:Y:S04]  /*39dd0*/  STG.E.U8 desc[UR12][R8.64], R3 ;  /* 0x0000000308007986 */ /* 0x000fe8000c10110c */
[----:B-----5:R0:W-:Y:S04]  /*39de0*/  STL.64 [R1+0x1540], R26 ;  /* 0x0015401a01007387 */ /* 0x0201e80000100a00 */
[----:B0-----:R-:W5:Y:S04]  /*39df0*/  LDL.LU.64 R26, [R1+0xe8] ;  /* 0x0000e800011a7983 */ /* 0x001f680000300a00 */
[----:B------:R-:W2:Y:S04]  /*39e00*/  LDL.LU.64 R24, [R1+0xc0] ;  /* 0x0000c00001187983 */ /* 0x000ea80000300a00 */
[----:B------:R-:W2:Y:S01]  /*39e10*/  LDL.LU.64 R8, [R1+0x1568] ;  /* 0x0015680001087983 */ /* 0x000ea20000300a00 */
[----:B------:R-:W-:-:S05]  /*39e20*/  PRMT R0, R14, 0x7772, RZ ;  /* 0x000077720e007816 */ /* 0x000fca00000000ff */
[----:B------:R0:W-:Y:S04]  /*39e30*/  STG.E.U8 desc[UR12][R16.64], R0 ;  /* 0x0000000010007986 */ /* 0x0001e8000c10110c */
[----:B0-----:R-:W4:Y:S01]  /*39e40*/  LDL.LU.64 R16, [R1+0x1560] ;  /* 0x0015600001107983 */ /* 0x001f220000300a00 */
[----:B--2---:R-:W-:-:S05]  /*39e50*/  PRMT R3, R8, 0x7772, RZ ;  /* 0x0000777208037816 */ /* 0x004fca00000000ff */
[----:B---3--:R0:W-:Y:S04]  /*39e60*/  STG.E.U8 desc[UR12][R22.64], R3 ;  /* 0x0000000316007986 */ /* 0x0081e8000c10110c */
[----:B0-----:R-:W2:Y:S01]  /*39e70*/  LDL.LU.64 R22, [R1+0x1558] ;  /* 0x0015580001167983 */ /* 0x001ea20000300a00 */
[----:B----4-:R-:W-:Y:S02]  /*39e80*/  PRMT R0, R16, 0x7772, RZ ;  /* 0x0000777210007816 */ /* 0x010fe400000000ff */
[----:B------:R-:W-:Y:S01]  /*39e90*/  PRMT R2, R2, 0x7773, RZ ;  /* 0x0000777302027816 */ /* 0x000fe200000000ff */
[----:B------:R-:W3:Y:S01]  /*39ea0*/  LDL.LU R3, [R1+0x1550] ;  /* 0x0015500001037983 */ /* 0x000ee20000300800 */
[----:B------:R-:W-:Y:S02]  /*39eb0*/  PRMT R10, R10, 0x7773, RZ ;  /* 0x000077730a0a7816 */ /* 0x000fe400000000ff */
[----:B------:R-:W-:Y:S01]  /*39ec0*/  PRMT R4, R4, 0x7773, RZ ;  /* 0x0000777304047816 */ /* 0x000fe200000000ff */
[----:B--2---:R0:W-:Y:S04]  /*39ed0*/  STG.E.U8 desc[UR12][R22.64], R0 ;  /* 0x0000000016007986 */ /* 0x0041e8000c10110c */
[----:B------:R1:W-:Y:S04]  /*39ee0*/  STG.E.U8 desc[UR12][R20.64], R2 ;  /* 0x0000000214007986 */ /* 0x0003e8000c10110c */
[----:B------:R2:W-:Y:S04]  /*39ef0*/  STG.E.U8 desc[UR12][R18.64], R10 ;  /* 0x0000000a12007986 */ /* 0x0005e8000c10110c */
[----:B0-----:R-:W4:Y:S04]  /*39f00*/  LDL.LU.64 R22, [R1+0xb0] ;  /* 0x0000b00001167983 */ /* 0x001f280000300a00 */
[----:B-1----:R-:W3:Y:S04]  /*39f10*/  LDL.LU.64 R20, [R1+0xa8] ;  /* 0x0000a80001147983 */ /* 0x002ee80000300a00 */
[----:B--2---:R-:W2:Y:S04]  /*39f20*/  LDL.LU.64 R18, [R1+0xa0] ;  /* 0x0000a00001127983 */ /* 0x004ea80000300a00 */
[----:B------:R0:W-:Y:S04]  /*39f30*/  STG.E.U8 desc[UR12][R28.64], R4 ;  /* 0x000000041c007986 */ /* 0x0001e8000c10110c */
[----:B0-----:R-:W2:Y:S01]  /*39f40*/  LDL.LU.64 R28, [R1+0x1548] ;  /* 0x00154800011c7983 */ /* 0x001ea20000300a00 */
[----:B------:R-:W-:-:S02]  /*39f50*/  PRMT R12, R12, 0x7773, RZ ;  /* 0x000077730c0c7816 */ /* 0x000fc400000000ff */
[----:B------:R-:W-:-:S03]  /*39f60*/  PRMT R6, R6, 0x7773, RZ ;  /* 0x0000777306067816 */ /* 0x000fc600000000ff */
[----:B--2---:R0:W-:Y:S04]  /*39f70*/  STG.E.U8 desc[UR12][R28.64], R12 ;  /* 0x0000000c1c007986 */ /* 0x0041e8000c10110c */
[----:B-----5:R1:W-:Y:S04]  /*39f80*/  STG.E.U8 desc[UR12][R26.64], R6 ;  /* 0x000000061a007986 */ /* 0x0203e8000c10110c */
[----:B0-----:R-:W2:Y:S04]  /*39f90*/  LDL.LU.64 R28, [R1+0x98] ;  /* 0x00009800011c7983 */ /* 0x001ea80000300a00 */
[----:B-1----:R-:W5:Y:S01]  /*39fa0*/  LDL.LU.64 R26, [R1+0x1540] ;  /* 0x00154000011a7983 */ /* 0x002f620000300a00 */
[----:B------:R-:W-:-:S02]  /*39fb0*/  PRMT R14, R14, 0x7773, RZ ;  /* 0x000077730e0e7816 */ /* 0x000fc400000000ff */
[----:B------:R-:W-:-:S03]  /*39fc0*/  PRMT R8, R8, 0x7773, RZ ;  /* 0x0000777308087816 */ /* 0x000fc600000000ff */
[----:B-----5:R0:W-:Y:S04]  /*39fd0*/  STG.E.U8 desc[UR12][R26.64], R14 ;  /* 0x0000000e1a007986 */ /* 0x0201e8000c10110c */
[----:B0-----:R-:W5:Y:S01]  /*39fe0*/  LDL.LU.64 R26, [R1+0x1538] ;  /* 0x00153800011a7983 */ /* 0x001f620000300a00 */
[----:B------:R-:W-:-:S03]  /*39ff0*/  PRMT R16, R16, 0x7773, RZ ;  /* 0x0000777310107816 */ /* 0x000fc600000000ff */
[----:B-----5:R0:W-:Y:S04]  /*3a000*/  STG.E.U8 desc[UR12][R26.64], R8 ;  /* 0x000000081a007986 */ /* 0x0201e8000c10110c */
[----:B0-----:R-:W5:Y:S01]  /*3a010*/  LDL.LU.64 R26, [R1+0x1530] ;  /* 0x00153000011a7983 */ /* 0x001f620000300a00 */
[----:B---3--:R-:W-:Y:S02]  /*3a020*/  PRMT R2, R3, 0x7770, RZ ;  /* 0x0000777003027816 */ /* 0x008fe400000000ff */
[----:B------:R-:W-:Y:S01]  /*3a030*/  PRMT R0, R11, 0x7770, RZ ;  /* 0x000077700b007816 */ /* 0x000fe200000000ff */
[----:B-----5:R0:W-:Y:S04]  /*3a040*/  STG.E.U8 desc[UR12][R26.64], R16 ;  /* 0x000000101a007986 */ /* 0x0201e8000c10110c */
[----:B0-----:R-:W3:Y:S04]  /*3a050*/  LDL.LU.64 R26, [R1+0x1528] ;  /* 0x00152800011a7983 */ /* 0x001ee80000300a00 */
[----:B---3--:R0:W-:Y:S04]  /*3a060*/  STG.E.U8 desc[UR12][R26.64], R2 ;  /* 0x000000021a007986 */ /* 0x0081e8000c10110c */
[----:B------:R1:W-:Y:S04]  /*3a070*/  STG.E.U8 desc[UR12][R24.64], R0 ;  /* 0x0000000018007986 */ /* 0x0003e8000c10110c */
[----:B0-----:R-:W3:Y:S04]  /*3a080*/  LDL.LU.64 R26, [R1+0x90] ;  /* 0x00009000011a7983 */ /* 0x001ee80000300a00 */
[----:B-1----:R-:W5:Y:S01]  /*3a090*/  LDL.LU.64 R24, [R1+0x88] ;  /* 0x0000880001187983 */ /* 0x002f620000300a00 */
[----:B------:R-:W-:-:S03]  /*3a0a0*/  PRMT R0, R13, 0x7770, RZ ;  /* 0x000077700d007816 */ /* 0x000fc600000000ff */
[----:B------:R0:W-:Y:S04]  /*3a0b0*/  STL [R1+0x1524], R13 ;  /* 0x0015240d01007387 */ /* 0x0001e80000100800 */
[----:B0-----:R-:W2:Y:S01]  /*3a0c0*/  LDL.LU.64 R12, [R1+0xb8] ;  /* 0x0000b800010c7983 */ /* 0x001ea20000300a00 */
[----:B------:R-:W-:-:S05]  /*3a0d0*/  PRMT R2, R5, 0x7770, RZ ;  /* 0x0000777005027816 */ /* 0x000fca00000000ff */
[----:B--2---:R0:W-:Y:S04]  /*3a0e0*/  STG.E.U8 desc[UR12][R12.64], R2 ;  /* 0x000000020c007986 */ /* 0x0041e8000c10110c */
[----:B----4-:R1:W-:Y:S01]  /*3a0f0*/  STG.E.U8 desc[UR12][R22.64], R0 ;  /* 0x0000000016007986 */ /* 0x0103e2000c10110c */
[----:B0-----:R-:W-:-:S03]  /*3a100*/  PRMT R2, R7, 0x7770, RZ ;  /* 0x0000777007027816 */ /* 0x001fc600000000ff */
[----:B------:R-:W2:Y:S01]  /*3a110*/  LDL.LU.64 R12, [R1+0x80] ;  /* 0x00008000010c7983 */ /* 0x000ea20000300a00 */
[----:B-1----:R-:W-:-:S03]  /*3a120*/  PRMT R0, R15, 0x7770, RZ ;  /* 0x000077700f007816 */ /* 0x002fc600000000ff */
[----:B------:R0:W-:Y:S04]  /*3a130*/  STG.E.U8 desc[UR12][R20.64], R2 ;  /* 0x0000000214007986 */ /* 0x0001e8000c10110c */
[----:B------:R-:W4:Y:S04]  /*3a140*/  LDL.LU.64 R22, [R1+0x78] ;  /* 0x0000780001167983 */ /* 0x000f280000300a00 */
[----:B------:R1:W-:Y:S01]  /*3a150*/  STG.E.U8 desc[UR12][R18.64], R0 ;  /* 0x0000000012007986 */ /* 0x0003e2000c10110c */
[----:B0-----:R-:W-:-:S03]  /*3a160*/  PRMT R2, R9, 0x7770, RZ ;  /* 0x0000777009027816 */ /* 0x001fc600000000ff */
[----:B------:R-:W2:Y:S04]  /*3a170*/  LDL.LU.64 R20, [R1+0x70] ;  /* 0x0000700001147983 */ /* 0x000ea80000300a00 */
[----:B------:R-:W-:Y:S01]  /*3a180*/  STG.E.U8 desc[UR12][R28.64], R2 ;  /* 0x000000021c007986 */ /* 0x000fe2000c10110c */
[----:B-1----:R-:W-:-:S03]  /*3a190*/  PRMT R0, R17, 0x7770, RZ ;  /* 0x0000777011007816 */ /* 0x002fc600000000ff */
[----:B------:R-:W2:Y:S04]  /*3a1a0*/  LDL.LU.64 R18, [R1+0x68] ;  /* 0x0000680001127983 */ /* 0x000ea80000300a00 */
[----:B------:R0:W-:Y:S04]  /*3a1b0*/  STL [R1+0x1520], R17 ;  /* 0x0015201101007387 */ /* 0x0001e80000100800 */
[----:B0-----:R-:W2:Y:S04]  /*3a1c0*/  LDL.LU.64 R16, [R1+0x60] ;  /* 0x0000600001107983 */ /* 0x001ea80000300a00 */
[----:B------:R-:W2:Y:S04]  /*3a1d0*/  LDL.LU.64 R28, [R1+0x30] ;  /* 0x00003000011c7983 */ /* 0x000ea80000300a00 */
[----:B--2---:R0:W-:Y:S04]  /*3a1e0*/  STL.64 [R1+0x14f8], R28 ;  /* 0x0014f81c01007387 */ /* 0x0041e80000100a00 */
[----:B0-----:R-:W2:Y:S04]  /*3a1f0*/  LDL.LU.64 R28, [R1+0x38] ;  /* 0x00003800011c7983 */ /* 0x001ea80000300a00 */
[----:B--2---:R0:W-:Y:S04]  /*3a200*/  STL.64 [R1+0x1500], R28 ;  /* 0x0015001c01007387 */ /* 0x0041e80000100a00 */
[----:B0-----:R-:W2:Y:S04]  /*3a210*/  LDL.LU.64 R28, [R1+0x40] ;  /* 0x00004000011c7983 */ /* 0x001ea80000300a00 */
[----:B--2---:R0:W-:Y:S04]  /*3a220*/  STL.64 [R1+0x1508], R28 ;  /* 0x0015081c01007387 */ /* 0x0041e80000100a00 */
[----:B0-----:R-:W2:Y:S01]  /*3a230*/  LDL.LU.64 R28, [R1+0x48] ;  /* 0x00004800011c7983 */ /* 0x001ea20000300a00 */
[----:B------:R-:W-:-:S03]  /*3a240*/  PRMT R2, R3, 0x7771, RZ ;  /* 0x0000777103027816 */ /* 0x000fc600000000ff */
[----:B--2---:R0:W-:Y:S04]  /*3a250*/  STL.64 [R1+0x1510], R28 ;  /* 0x0015101c01007387 */ /* 0x0041e80000100a00 */
[----:B0-----:R-:W2:Y:S04]  /*3a260*/  LDL.LU.64 R28, [R1+0x50] ;  /* 0x00005000011c7983 */ /* 0x001ea80000300a00 */
[----:B---3--:R0:W-:Y:S04]  /*3a270*/  STG.E.U8 desc[UR12][R26.64], R0 ;  /* 0x000000001a007986 */ /* 0x0081e8000c10110c */
[----:B-----5:R-:W-:Y:S01]  /*3a280*/  STG.E.U8 desc[UR12][R24.64], R2 ;  /* 0x0000000218007986 */ /* 0x020fe2000c10110c */
[----:B0-----:R-:W-:-:S05]  /*3a290*/  PRMT R0, R11, 0x7771, RZ ;  /* 0x000077710b007816 */ /* 0x001fca00000000ff */
[----:B------:R-:W-:Y:S04]  /*3a2a0*/  STG.E.U8 desc[UR12][R12.64], R0 ;  /* 0x000000000c007986 */ /* 0x000fe8000c10110c */
[----:B--2---:R0:W-:Y:S04]  /*3a2b0*/  STL.64 [R1+0x1518], R28 ;  /* 0x0015181c01007387 */ /* 0x0041e80000100a00 */
[----:B0-----:R-:W2:Y:S04]  /*3a2c0*/  LDL.LU.64 R28, [R1+0x58] ;  /* 0x00005800011c7983 */ /* 0x001ea80000300a00 */
[----:B------:R-:W3:Y:S04]  /*3a2d0*/  LDL.LU.64 R26, [R1+0x28] ;  /* 0x00002800011a7983 */ /* 0x000ee80000300a00 */
[----:B------:R-:W5:Y:S04]  /*3a2e0*/  LDL.LU.64 R24, [R1+0x20] ;  /* 0x0000200001187983 */ /* 0x000f680000300a00 */
[----:B------:R-:W2:Y:S01]  /*3a2f0*/  LDL.LU R13, [R1+0x1524] ;  /* 0x00152400010d7983 */ /* 0x000ea20000300800 */
[----:B------:R-:W-:-:S05]  /*3a300*/  PRMT R2, R5, 0x7771, RZ ;  /* 0x0000777105027816 */ /* 0x000fca00000000ff */
[----:B----4-:R0:W-:Y:S02]  /*3a310*/  STG.E.U8 desc[UR12][R22.64], R2 ;  /* 0x0000000216007986 */ /* 0x0101e4000c10110c */
[----:B0-----:R-:W-:Y:S02]  /*3a320*/  PRMT R2, R7, 0x7771, RZ ;  /* 0x0000777107027816 */ /* 0x001fe400000000ff */
[----:B------:R-:W4:Y:S01]  /*3a330*/  LDL.LU.64 R22, [R1+0x18] ;  /* 0x0000180001167983 */ /* 0x000f220000300a00 */
[----:B--2---:R-:W-:-:S05]  /*3a340*/  PRMT R0, R13, 0x7771, RZ ;  /* 0x000077710d007816 */ /* 0x004fca00000000ff */
[----:B------:R0:W-:Y:S04]  /*3a350*/  STG.E.U8 desc[UR12][R20.64], R0 ;  /* 0x0000000014007986 */ /* 0x0001e8000c10110c */
[----:B------:R1:W-:Y:S01]  /*3a360*/  STG.E.U8 desc[UR12][R18.64], R2 ;  /* 0x0000000212007986 */ /* 0x0003e2000c10110c */
[----:B0-----:R-:W-:-:S03]  /*3a370*/  PRMT R0, R15, 0x7771, RZ ;  /* 0x000077710f007816 */ /* 0x001fc600000000ff */
[----:B------:R-:W2:Y:S01]  /*3a380*/  LDL.LU.64 R20, [R1+0x10] ;  /* 0x0000100001147983 */ /* 0x000ea20000300a00 */
[----:B-1----:R-:W-:-:S03]  /*3a390*/  PRMT R2, R9, 0x7771, RZ ;  /* 0x0000777109027816 */ /* 0x002fc600000000ff */
[----:B------:R-:W2:Y:S04]  /*3a3a0*/  LDL.LU.64 R18, [R1+0x8] ;  /* 0x0000080001127983 */ /* 0x000ea80000300a00 */
[----:B------:R0:W-:Y:S04]  /*3a3b0*/  STG.E.U8 desc[UR12][R16.64], R0 ;  /* 0x0000000010007986 */ /* 0x0001e8000c10110c */
[----:B------:R1:W-:Y:S04]  /*3a3c0*/  STG.E.U8 desc[UR12][R28.64], R2 ;  /* 0x000000021c007986 */ /* 0x0003e8000c10110c */
[----:B0-----:R-:W2:Y:S04]  /*3a3d0*/  LDL.LU R17, [R1+0x1520] ;  /* 0x0015200001117983 */ /* 0x001ea80000300800 */
[----:B-1----:R-:W3:Y:S01]  /*3a3e0*/  LDL.LU.64 R28, [R1+0x1518] ;  /* 0x00151800011c7983 */ /* 0x002ee20000300a00 */
[----:B--2---:R-:W-:-:S05]  /*3a3f0*/  PRMT R0, R17, 0x7771, RZ ;  /* 0x0000777111007816 */ /* 0x004fca00000000ff */
[----:B---3--:R0:W-:Y:S04]  /*3a400*/  STG.E.U8 desc[UR12][R28.64], R0 ;  /* 0x000000001c007986 */ /* 0x0081e8000c10110c */
[----:B0-----:R-:W2:Y:S01]  /*3a410*/  LDL.LU.64 R28, [R1+0x1510] ;  /* 0x00151000011c7983 */ /* 0x001ea20000300a00 */
[----:B------:R-:W-:Y:S02]  /*3a420*/  PRMT R2, R3, 0x7772, RZ ;  /* 0x0000777203027816 */ /* 0x000fe400000000ff */
[----:B------:R-:W-:-:S03]  /*3a430*/  PRMT R0, R11, 0x7772, RZ ;  /* 0x000077720b007816 */ /* 0x000fc600000000ff */
[----:B--2---:R0:W-:Y:S04]  /*3a440*/  STG.E.U8 desc[UR12][R28.64], R2 ;  /* 0x000000021c007986 */ /* 0x0041e8000c10110c */
[----:B0-----:R-:W2:Y:S01]  /*3a450*/  LDL.LU.64 R28, [R1+0x1508] ;  /* 0x00150800011c7983 */ /* 0x001ea20000300a00 */
[----:B------:R-:W-:-:S03]  /*3a460*/  PRMT R2, R5, 0x7772, RZ ;  /* 0x0000777205027816 */ /* 0x000fc600000000ff */
[----:B--2---:R0:W-:Y:S04]  /*3a470*/  STG.E.U8 desc[UR12][R28.64], R0 ;  /* 0x000000001c007986 */ /* 0x0041e8000c10110c */
[----:B0-----:R-:W2:Y:S01]  /*3a480*/  LDL.LU.64 R28, [R1+0x1500] ;  /* 0x00150000011c7983 */ /* 0x001ea20000300a00 */
[----:B------:R-:W-:-:S03]  /*3a490*/  PRMT R0, R13, 0x7772, RZ ;  /* 0x000077720d007816 */ /* 0x000fc600000000ff */
[----:B--2---:R0:W-:Y:S04]  /*3a4a0*/  STG.E.U8 desc[UR12][R28.64], R2 ;  /* 0x000000021c007986 */ /* 0x0041e8000c10110c */
[----:B0-----:R-:W2:Y:S01]  /*3a4b0*/  LDL.LU.64 R28, [R1+0x14f8] ;  /* 0x0014f800011c7983 */ /* 0x001ea20000300a00 */
[----:B------:R-:W-:Y:S02]  /*3a4c0*/  PRMT R2, R7, 0x7772, RZ ;  /* 0x0000777207027816 */ /* 0x000fe400000000ff */
[----:B------:R-:W-:Y:S01]  /*3a4d0*/  PRMT R3, R3, 0x7773, RZ ;  /* 0x0000777303037816 */ /* 0x000fe200000000ff */
[----:B--2---:R0:W-:Y:S04]  /*3a4e0*/  STG.E.U8 desc[UR12][R28.64], R0 ;  /* 0x000000001c007986 */ /* 0x0041e8000c10110c */
[----:B------:R1:W-:Y:S01]  /*3a4f0*/  STG.E.U8 desc[UR12][R26.64], R2 ;  /* 0x000000021a007986 */ /* 0x0003e2000c10110c */
[----:B0-----:R-:W-:-:S03]  /*3a500*/  PRMT R0, R15, 0x7772, RZ ;  /* 0x000077720f007816 */ /* 0x001fc600000000ff */
[----:B------:R-:W2:Y:S04]  /*3a510*/  LDL.LU.64 R28, [R1+0x14f0] ;  /* 0x0014f000011c7983 */ /* 0x000ea80000300a00 */
[----:B------:R-:W3:Y:S01]  /*3a520*/  LDL.LU R4, [R1+0x1e0] ;  /* 0x0001e00001047983 */ /* 0x000ee20000300800 */
[----:B-1----:R-:W-:-:S03]  /*3a530*/  PRMT R2, R9, 0x7772, RZ ;  /* 0x0000777209027816 */ /* 0x002fc600000000ff */
[----:B------:R-:W2:Y:S04]  /*3a540*/  LDL.LU.64 R26, [R1+0x14e8] ;  /* 0x0014e800011a7983 */ /* 0x000ea80000300a00 */
[----:B------:R-:W2:Y:S04]  /*3a550*/  LDL.LU R12, [R1+0x350] ;  /* 0x00035000010c7983 */ /* 0x000ea80000300800 */
[----:B-----5:R0:W-:Y:S04]  /*3a560*/  STG.E.U8 desc[UR12][R24.64], R0 ;  /* 0x0000000018007986 */ /* 0x0201e8000c10110c */
[----:B----4-:R1:W-:Y:S04]  /*3a570*/  STG.E.U8 desc[UR12][R22.64], R2 ;  /* 0x0000000216007986 */ /* 0x0103e8000c10110c */
[----:B0-----:R-:W4:Y:S01]  /*3a580*/  LDL.LU.64 R24, [R1+0x14e0] ;  /* 0x0014e00001187983 */ /* 0x001f220000300a00 */
[----:B------:R-:W-:-:S03]  /*3a590*/  PRMT R0, R17, 0x7772, RZ ;  /* 0x0000777211007816 */ /* 0x000fc600000000ff */
[----:B------:R-:W5:Y:S04]  /*3a5a0*/  LDL.LU R16, [R1+0x34c] ;  /* 0x00034c0001107983 */ /* 0x000f680000300800 */
[----:B------:R-:W2:Y:S04]  /*3a5b0*/  LDL.LU R8, [R1+0x348] ;  /* 0x0003480001087983 */ /* 0x000ea80000300800 */
[----:B------:R-:W2:Y:S04]  /*3a5c0*/  LDL.LU R14, [R1+0x344] ;  /* 0x00034400010e7983 */ /* 0x000ea80000300800 */
[----:B------:R-:W2:Y:S04]  /*3a5d0*/  LDL.LU R10, [R1+0x14c0] ;  /* 0x0014c000010a7983 */ /* 0x000ea80000300800 */
[----:B-1----:R-:W2:Y:S04]  /*3a5e0*/  LDL.LU.64 R22, [R1+0x14d8] ;  /* 0x0014d80001167983 */ /* 0x002ea80000300a00 */
[----:B------:R0:W-:Y:S04]  /*3a5f0*/  STG.E.U8 desc[UR12][R20.64], R0 ;  /* 0x0000000014007986 */ /* 0x0001e8000c10110c */
[----:B------:R1:W-:Y:S04]  /*3a600*/  STG.E.U8 desc[UR12][R18.64], R3 ;  /* 0x0000000312007986 */ /* 0x0003e8000c10110c */
[----:B0-----:R-:W2:Y:S04]  /*3a610*/  LDL.LU.64 R20, [R1+0x14d0] ;  /* 0x0014d00001147983 */ /* 0x001ea80000300a00 */
[----:B------:R-:W2:Y:S04]  /*3a620*/  LDL.LU R0, [R1+0x1d4] ;  /* 0x0001d40001007983 */ /* 0x000ea80000300800 */
[----:B-1----:R-:W2:Y:S04]  /*3a630*/  LDL.LU.64 R18, [R1+0x14c8] ;  /* 0x0014c80001127983 */ /* 0x002ea80000300a00 */
[----:B------:R-:W2:Y:S01]  /*3a640*/  LDL.LU.64 R2, [R1] ;  /* 0x0000000001027983 */ /* 0x000ea20000300a00 */
[----:B------:R-:W-:-:S02]  /*3a650*/  PRMT R11, R11, 0x7773, RZ ;  /* 0x000077730b0b7816 */ /* 0x000fc400000000ff */
[----:B------:R-:W-:Y:S02]  /*3a660*/  PRMT R5, R5, 0x7773, RZ ;  /* 0x0000777305057816 */ /* 0x000fe400000000ff */
[----:B------:R-:W-:Y:S02]  /*3a670*/  PRMT R6, R13, 0x7773, RZ ;  /* 0x000077730d067816 */ /* 0x000fe400000000ff */
[----:B------:R-:W-:Y:S02]  /*3a680*/  PRMT R13, R7, 0x7773, RZ ;  /* 0x00007773070d7816 */ /* 0x000fe400000000ff */
[----:B------:R-:W-:Y:S02]  /*3a690*/  PRMT R15, R15, 0x7773, RZ ;  /* 0x000077730f0f7816 */ /* 0x000fe400000000ff */
[----:B------:R-:W-:Y:S02]  /*3a6a0*/  PRMT R9, R9, 0x7773, RZ ;  /* 0x0000777309097816 */ /* 0x000fe400000000ff */
[----:B------:R-:W-:Y:S01]  /*3a6b0*/  PRMT R17, R17, 0x7773, RZ ;  /* 0x0000777311117816 */ /* 0x000fe200000000ff */
[----:B--2---:R0:W-:Y:S04]  /*3a6c0*/  STG.E.U8 desc[UR12][R2.64], R11 ;  /* 0x0000000b02007986 */ /* 0x0041e8000c10110c */
[----:B------:R1:W-:Y:S04]  /*3a6d0*/  STG.E.U8 desc[UR12][R18.64], R5 ;  /* 0x0000000512007986 */ /* 0x0003e8000c10110c */
[----:B0-----:R-:W2:Y:S01]  /*3a6e0*/  LDL.LU R11, [R1+0x1d8] ;  /* 0x0001d800010b7983 */ /* 0x001ea20000300800 */
[----:B---3--:R-:W-:Y:S01]  /*3a6f0*/  FSEL R4, R4, -INF , P2 ;  /* 0xff80000004047808 */ /* 0x008fe20001000000 */
[----:B------:R-:W0:Y:S02]  /*3a700*/  LDC.64 R2, c[0x0][0x3a0] ;  /* 0x0000e800ff027b82 */ /* 0x000e240000000a00 */
[----:B-1----:R-:W3:Y:S02]  /*3a710*/  LDL.LU R19, [R1+0x1dc] ;  /* 0x0001dc0001137983 */ /* 0x002ee40000300800 */
[----:B------:R-:W-:-:S02]  /*3a720*/  FFMA R4, R4, 0.69314718246459960938, R12 ;  /* 0x3f31721804047823 */ /* 0x000fc4000000000c */
[----:B------:R-:W1:Y:S01]  /*3a730*/  S2R R12, SR_TID.X ;  /* 0x00000000000c7919 */ /* 0x000e620000002100 */
[----:B------:R-:W-:Y:S04]  /*3a740*/  STG.E.U8 desc[UR12][R20.64], R6 ;  /* 0x0000000614007986 */ /* 0x000fe8000c10110c */
[----:B------:R-:W-:Y:S04]  /*3a750*/  STG.E.U8 desc[UR12][R22.64], R13 ;  /* 0x0000000d16007986 */ /* 0x000fe8000c10110c */
[----:B----4-:R-:W-:Y:S04]  /*3a760*/  STG.E.U8 desc[UR12][R24.64], R15 ;  /* 0x0000000f18007986 */ /* 0x010fe8000c10110c */
[----:B------:R4:W-:Y:S04]  /*3a770*/  STG.E.U8 desc[UR12][R26.64], R9 ;  /* 0x000000091a007986 */ /* 0x0009e8000c10110c */
[----:B------:R0:W-:Y:S01]  /*3a780*/  STG.E.U8 desc[UR12][R28.64], R17 ;  /* 0x000000111c007986 */ /* 0x0001e2000c10110c */
[----:B------:R-:W-:-:S05]  /*3a790*/  FSEL R7, R0, -INF , P3 ;  /* 0xff80000000077808 */ /* 0x000fca0001800000 */
[----:B------:R-:W-:Y:S01]  /*3a7a0*/  FFMA R7, R7, 0.69314718246459960938, R14 ;  /* 0x3f31721807077823 */ /* 0x000fe2000000000e */
[----:B-1----:R-:W-:Y:S01]  /*3a7b0*/  IMAD.SHL.U32 R12, R12, 0x4, RZ ;  /* 0x000000040c0c7824 */ /* 0x002fe200078e00ff */
[----:B------:R-:W-:Y:S01]  /*3a7c0*/  UIMAD UR4, UR9, UR4, URZ ;  /* 0x00000004090472a4 */ /* 0x000fe2000f8e02ff */
[----:B----4-:R-:W-:-:S03]  /*3a7d0*/  IMAD.SHL.U32 R9, R10, 0x4, RZ ;  /* 0x000000040a097824 */ /* 0x010fc600078e00ff */
[----:B------:R-:W-:Y:S01]  /*3a7e0*/  USHF.L.U32 UR6, UR4, 0x2, URZ ;  /* 0x0000000204067899 */ /* 0x000fe200080006ff */
[----:B------:R-:W-:Y:S01]  /*3a7f0*/  IMAD.HI R0, R10, 0x4, RZ ;  /* 0x000000040a007827 */ /* 0x000fe200078e02ff */
[----:B------:R-:W-:Y:S01]  /*3a800*/  UIMAD.WIDE UR4, UR4, 0x4, URZ ;  /* 0x00000004040478a5 */ /* 0x000fe2000f8e02ff */
[----:B------:R-:W-:Y:S03]  /*3a810*/  BAR.SYNC.DEFER_BLOCKING 0x0 ;  /* 0x0000000000007b1d */ /* 0x000fe60000010000 */
[----:B0-----:R-:W-:-:S04]  /*3a820*/  IADD3 R2, P1, P2, R9, UR6, R2 ;  /* 0x0000000609027c10 */ /* 0x001fc8000fa3e002 */
[----:B------:R-:W-:Y:S02]  /*3a830*/  IADD3.X R3, PT, PT, R0, UR5, R3, P1, P2 ;  /* 0x0000000500037c10 */ /* 0x000fe40008fe4403 */
[----:B--2---:R-:W-:Y:S02]  /*3a840*/  FSEL R6, R11, -INF , P5 ;  /* 0xff8000000b067808 */ /* 0x004fe40002800000 */
[----:B---3--:R-:W-:-:S03]  /*3a850*/  FSEL R5, R19, -INF , P4 ;  /* 0xff80000013057808 */ /* 0x008fc60002000000 */
[----:B------:R-:W-:Y:S01]  /*3a860*/  FFMA R6, R6, 0.69314718246459960938, R8 ;  /* 0x3f31721806067823 */ /* 0x000fe20000000008 */
[----:B------:R-:W-:Y:S01]  /*3a870*/  LOP3.LUT R8, R12, 0x70, RZ, 0xc0, !PT ;  /* 0x000000700c087812 */ /* 0x000fe200078ec0ff */
[----:B-----5:R-:W-:-:S05]  /*3a880*/  FFMA R5, R5, 0.69314718246459960938, R16 ;  /* 0x3f31721805057823 */ /* 0x020fca0000000010 */
[----:B------:R0:W-:Y:S01]  /*3a890*/  STS.128 [R8+UR7], R4 ;  /* 0x0000000408007988 */ /* 0x0001e20008000c07 */
[----:B------:R-:W-:Y:S06]  /*3a8a0*/  BAR.SYNC.DEFER_BLOCKING 0x0 ;  /* 0x0000000000007b1d */ /* 0x000fec0000010000 */
[----:B------:R-:W-:Y:S05]  /*3a8b0*/  @P0 EXIT ;  /* 0x000000000000094d */ /* 0x000fea0003800000 */
[----:B------:R-:W2:Y:S04]  /*3a8c0*/  LDL.LU R10, [R1+0x1e4] ;  /* 0x0001e400010a7983 */ /* 0x000ea80000300800 */
[----:B0-2---:R-:W0:Y:S04]  /*3a8d0*/  LDS R5, [R10] ;  /* 0x000000000a057984 */ /* 0x005e280000000800 */
[----:B0-----:R-:W-:Y:S01]  /*3a8e0*/  STG.E desc[UR12][R2.64], R5 ;  /* 0x0000000502007986 */ /* 0x001fe2000c10190c */
[----:B------:R-:W-:Y:S05]  /*3a8f0*/  EXIT ;  /* 0x000000000000794d */ /* 0x000fea0003800000 */
.L_x_2:
[----:B------:R-:W-:-:S00]  /*3a900*/  BRA `(.L_x_2) ;  /* 0xfffffffc00fc7947 */ /* 0x000fc0000383ffff */
[----:B------:R-:W-:-:S00]  /*3a910*/  NOP ;  /* 0x0000000000007918 */ /* 0x000fc00000000000 */
        /* <DEDUP_REMOVED lines=14> */
.L_x_3:


//--------------------- .nv.global.init           --------------------------
	.section	.nv.global.init,"aw",@progbits
.nv.global.init:
	.type		_$_str,@object
	.size		_$_str,(.L_0 - _$_str)
_$_str:
        /*0000*/ 	.byte	0x5f, 0x5f, 0x43, 0x55, 0x44, 0x41, 0x5f, 0x46, 0x54, 0x5a, 0x00
.L_0:


//--------------------- .nv.shared.attn_fwd       --------------------------
	.section	.nv.shared.attn_fwd,"aw",@nobits
	.sectionflags	@""
	.align	16
	.zero		1024


//--------------------- .nv.shared.reserved.0     --------------------------
	.section	.nv.shared.reserved.0,"aw",@nobits
	.weak		__nv_reservedSMEM_offset_0_alias
	.size		__nv_reservedSMEM_offset_0_alias, 0, 64
	.other		__nv_reservedSMEM_offset_0_alias,@"STO_CUDA_RESERVED_SHARED STV_DEFAULT"
__nv_reservedSMEM_offset_0_alias:
	.zero		0
	.zero		64


//--------------------- .nv.constant0.attn_fwd    --------------------------
	.section	.nv.constant0.attn_fwd,"a",@progbits
	.sectionflags	@""
	.align	4
.nv.constant0.attn_fwd:
	.zero		1032


//--------------------- SYMBOLS --------------------------

	.type		.nv.reservedSmem.offset0,@object
	.size		.nv.reservedSmem.offset0,0x4
	.type		.nv.reservedSmem.cap,@object
	.size		.nv.reservedSmem.cap,0x4
